//
// Generated by NVIDIA NVVM Compiler
//
// Compiler Build ID: CL-36424714
// Cuda compilation tools, release 13.0, V13.0.88
// Based on NVVM 20.0.0
//

.version 9.0
.target sm_100
.address_size 64

	// .globl	_Z15dgemm_4d_tensorILi64ELi64ELi16ELi8ELi8EEviiidPKdS1_dPd
// _ZZ15dgemm_4d_tensorILi64ELi64ELi16ELi8ELi8EEviiidPKdS1_dPdE2As has been demoted
// _ZZ15dgemm_4d_tensorILi64ELi64ELi16ELi8ELi8EEviiidPKdS1_dPdE2Bs has been demoted

.visible .entry _Z15dgemm_4d_tensorILi64ELi64ELi16ELi8ELi8EEviiidPKdS1_dPd(
	.param .u32 _Z15dgemm_4d_tensorILi64ELi64ELi16ELi8ELi8EEviiidPKdS1_dPd_param_0,
	.param .u32 _Z15dgemm_4d_tensorILi64ELi64ELi16ELi8ELi8EEviiidPKdS1_dPd_param_1,
	.param .u32 _Z15dgemm_4d_tensorILi64ELi64ELi16ELi8ELi8EEviiidPKdS1_dPd_param_2,
	.param .f64 _Z15dgemm_4d_tensorILi64ELi64ELi16ELi8ELi8EEviiidPKdS1_dPd_param_3,
	.param .u64 .ptr .align 1 _Z15dgemm_4d_tensorILi64ELi64ELi16ELi8ELi8EEviiidPKdS1_dPd_param_4,
	.param .u64 .ptr .align 1 _Z15dgemm_4d_tensorILi64ELi64ELi16ELi8ELi8EEviiidPKdS1_dPd_param_5,
	.param .f64 _Z15dgemm_4d_tensorILi64ELi64ELi16ELi8ELi8EEviiidPKdS1_dPd_param_6,
	.param .u64 .ptr .align 1 _Z15dgemm_4d_tensorILi64ELi64ELi16ELi8ELi8EEviiidPKdS1_dPd_param_7
)
{
	.reg .pred 	%p<128>;
	.reg .b32 	%r<755>;
	.reg .b64 	%rd<583>;
	.reg .b64 	%fd<1917>;
	// demoted variable
	.shared .align 8 .b8 _ZZ15dgemm_4d_tensorILi64ELi64ELi16ELi8ELi8EEviiidPKdS1_dPdE2As[8192];
	// demoted variable
	.shared .align 8 .b8 _ZZ15dgemm_4d_tensorILi64ELi64ELi16ELi8ELi8EEviiidPKdS1_dPdE2Bs[8192];
	ld.param.u32 	%r47, [_Z15dgemm_4d_tensorILi64ELi64ELi16ELi8ELi8EEviiidPKdS1_dPd_param_1];
	ld.param.u32 	%r48, [_Z15dgemm_4d_tensorILi64ELi64ELi16ELi8ELi8EEviiidPKdS1_dPd_param_2];
	mov.u32 	%r1, %tid.x;
	mov.u32 	%r2, %ntid.x;
	add.s32 	%r49, %r47, 63;
	shr.s32 	%r50, %r49, 31;
	shr.u32 	%r51, %r50, 26;
	add.s32 	%r52, %r49, %r51;
	shr.s32 	%r3, %r52, 6;
	setp.lt.s32 	%p1, %r48, 1;
	mov.f64 	%fd1853, 0d0000000000000000;
	mov.f64 	%fd1854, %fd1853;
	mov.f64 	%fd1855, %fd1853;
	mov.f64 	%fd1856, %fd1853;
	mov.f64 	%fd1857, %fd1853;
	mov.f64 	%fd1858, %fd1853;
	mov.f64 	%fd1859, %fd1853;
	mov.f64 	%fd1860, %fd1853;
	mov.f64 	%fd1861, %fd1853;
	mov.f64 	%fd1862, %fd1853;
	mov.f64 	%fd1863, %fd1853;
	mov.f64 	%fd1864, %fd1853;
	mov.f64 	%fd1865, %fd1853;
	mov.f64 	%fd1866, %fd1853;
	mov.f64 	%fd1867, %fd1853;
	mov.f64 	%fd1868, %fd1853;
	mov.f64 	%fd1869, %fd1853;
	mov.f64 	%fd1870, %fd1853;
	mov.f64 	%fd1871, %fd1853;
	mov.f64 	%fd1872, %fd1853;
	mov.f64 	%fd1873, %fd1853;
	mov.f64 	%fd1874, %fd1853;
	mov.f64 	%fd1875, %fd1853;
	mov.f64 	%fd1876, %fd1853;
	mov.f64 	%fd1877, %fd1853;
	mov.f64 	%fd1878, %fd1853;
	mov.f64 	%fd1879, %fd1853;
	mov.f64 	%fd1880, %fd1853;
	mov.f64 	%fd1881, %fd1853;
	mov.f64 	%fd1882, %fd1853;
	mov.f64 	%fd1883, %fd1853;
	mov.f64 	%fd1884, %fd1853;
	mov.f64 	%fd1885, %fd1853;
	mov.f64 	%fd1886, %fd1853;
	mov.f64 	%fd1887, %fd1853;
	mov.f64 	%fd1888, %fd1853;
	mov.f64 	%fd1889, %fd1853;
	mov.f64 	%fd1890, %fd1853;
	mov.f64 	%fd1891, %fd1853;
	mov.f64 	%fd1892, %fd1853;
	mov.f64 	%fd1893, %fd1853;
	mov.f64 	%fd1894, %fd1853;
	mov.f64 	%fd1895, %fd1853;
	mov.f64 	%fd1896, %fd1853;
	mov.f64 	%fd1897, %fd1853;
	mov.f64 	%fd1898, %fd1853;
	mov.f64 	%fd1899, %fd1853;
	mov.f64 	%fd1900, %fd1853;
	mov.f64 	%fd1901, %fd1853;
	mov.f64 	%fd1902, %fd1853;
	mov.f64 	%fd1903, %fd1853;
	mov.f64 	%fd1904, %fd1853;
	mov.f64 	%fd1905, %fd1853;
	mov.f64 	%fd1906, %fd1853;
	mov.f64 	%fd1907, %fd1853;
	mov.f64 	%fd1908, %fd1853;
	mov.f64 	%fd1909, %fd1853;
	mov.f64 	%fd1910, %fd1853;
	mov.f64 	%fd1911, %fd1853;
	mov.f64 	%fd1912, %fd1853;
	mov.f64 	%fd1913, %fd1853;
	mov.f64 	%fd1914, %fd1853;
	mov.f64 	%fd1915, %fd1853;
	mov.f64 	%fd1916, %fd1853;
	@%p1 bra 	$L__BB0_45;
	add.s32 	%r54, %r1, %r2;
	max.u32 	%r55, %r54, 1024;
	setp.lt.u32 	%p2, %r54, 1024;
	selp.u32 	%r56, 1, 0, %p2;
	add.s32 	%r57, %r54, %r56;
	sub.s32 	%r58, %r55, %r57;
	div.u32 	%r59, %r58, %r2;
	add.s32 	%r4, %r59, %r56;
	mov.b32 	%r747, 0;
	mov.f64 	%fd1853, 0d0000000000000000;
	cvt.s64.s32 	%rd114, %r3;
$L__BB0_2:
	mov.u32 	%r748, %tid.x;
	and.b32  	%r60, %r4, 3;
	setp.eq.s32 	%p3, %r60, 3;
	@%p3 bra 	$L__BB0_12;
	ld.param.u32 	%r725, [_Z15dgemm_4d_tensorILi64ELi64ELi16ELi8ELi8EEviiidPKdS1_dPd_param_2];
	ld.param.u32 	%r639, [_Z15dgemm_4d_tensorILi64ELi64ELi16ELi8ELi8EEviiidPKdS1_dPd_param_0];
	mov.u32 	%r61, %tid.x;
	shr.u32 	%r62, %r61, 4;
	mov.u32 	%r63, %ctaid.y;
	shl.b32 	%r64, %r63, 6;
	or.b32  	%r65, %r64, %r62;
	setp.ge.s32 	%p4, %r65, %r639;
	and.b32  	%r66, %r61, 15;
	shl.b32 	%r67, %r747, 4;
	or.b32  	%r68, %r67, %r66;
	setp.ge.s32 	%p5, %r68, %r725;
	mov.f64 	%fd1839, 0d0000000000000000;
	or.pred  	%p6, %p4, %p5;
	@%p6 bra 	$L__BB0_5;
	ld.param.u64 	%rd555, [_Z15dgemm_4d_tensorILi64ELi64ELi16ELi8ELi8EEviiidPKdS1_dPd_param_4];
	ld.param.u32 	%r726, [_Z15dgemm_4d_tensorILi64ELi64ELi16ELi8ELi8EEviiidPKdS1_dPd_param_2];
	mov.u32 	%r70, %tid.x;
	add.s32 	%r71, %r726, 15;
	shr.u32 	%r72, %r71, 4;
	mov.u32 	%r73, %ctaid.y;
	mul.wide.u32 	%rd13, %r72, %r73;
	cvt.u64.u32 	%rd14, %r747;
	add.s64 	%rd15, %rd13, %rd14;
	cvta.to.global.u64 	%rd16, %rd555;
	shl.b64 	%rd17, %rd15, 13;
	mul.wide.u32 	%rd18, %r70, 8;
	or.b64  	%rd19, %rd17, %rd18;
	add.s64 	%rd20, %rd16, %rd19;
	ld.global.f64 	%fd1839, [%rd20];
$L__BB0_5:
	mov.u32 	%r74, %tid.x;
	mov.u32 	%r75, %ntid.x;
	add.s32 	%r748, %r74, %r75;
	and.b32  	%r76, %r4, 3;
	setp.eq.s32 	%p7, %r76, 0;
	shl.b32 	%r77, %r74, 3;
	mov.u32 	%r78, _ZZ15dgemm_4d_tensorILi64ELi64ELi16ELi8ELi8EEviiidPKdS1_dPdE2As;
	add.s32 	%r79, %r78, %r77;
	st.shared.f64 	[%r79], %fd1839;
	@%p7 bra 	$L__BB0_12;
	ld.param.u32 	%r727, [_Z15dgemm_4d_tensorILi64ELi64ELi16ELi8ELi8EEviiidPKdS1_dPd_param_2];
	ld.param.u32 	%r640, [_Z15dgemm_4d_tensorILi64ELi64ELi16ELi8ELi8EEviiidPKdS1_dPd_param_0];
	mov.u32 	%r80, %tid.x;
	mov.u32 	%r81, %ntid.x;
	add.s32 	%r82, %r80, %r81;
	shr.u32 	%r83, %r82, 4;
	mov.u32 	%r84, %ctaid.y;
	shl.b32 	%r85, %r84, 6;
	add.s32 	%r86, %r85, %r83;
	setp.ge.s32 	%p8, %r86, %r640;
	and.b32  	%r87, %r82, 15;
	shl.b32 	%r88, %r747, 4;
	or.b32  	%r89, %r88, %r87;
	setp.ge.s32 	%p9, %r89, %r727;
	mov.f64 	%fd1840, 0d0000000000000000;
	or.pred  	%p10, %p8, %p9;
	@%p10 bra 	$L__BB0_8;
	ld.param.u64 	%rd556, [_Z15dgemm_4d_tensorILi64ELi64ELi16ELi8ELi8EEviiidPKdS1_dPd_param_4];
	ld.param.u32 	%r728, [_Z15dgemm_4d_tensorILi64ELi64ELi16ELi8ELi8EEviiidPKdS1_dPd_param_2];
	mov.u32 	%r91, %tid.x;
	mov.u32 	%r92, %ntid.x;
	add.s32 	%r93, %r91, %r92;
	add.s32 	%r94, %r728, 15;
	shr.u32 	%r95, %r94, 4;
	mov.u32 	%r96, %ctaid.y;
	mul.wide.u32 	%rd21, %r95, %r96;
	cvt.u64.u32 	%rd22, %r747;
	add.s64 	%rd23, %rd21, %rd22;
	cvta.to.global.u64 	%rd24, %rd556;
	shl.b32 	%r97, %r93, 3;
	cvt.u64.u32 	%rd25, %r97;
	and.b64  	%rd26, %rd25, 8184;
	shl.b64 	%rd27, %rd23, 13;
	or.b64  	%rd28, %rd27, %rd26;
	add.s64 	%rd29, %rd24, %rd28;
	ld.global.f64 	%fd1840, [%rd29];
$L__BB0_8:
	mov.u32 	%r98, %tid.x;
	mov.u32 	%r99, %ntid.x;
	add.s32 	%r100, %r98, %r99;
	add.s32 	%r748, %r100, %r99;
	and.b32  	%r101, %r4, 3;
	setp.eq.s32 	%p11, %r101, 1;
	shl.b32 	%r102, %r100, 3;
	and.b32  	%r103, %r102, 8184;
	mov.u32 	%r104, _ZZ15dgemm_4d_tensorILi64ELi64ELi16ELi8ELi8EEviiidPKdS1_dPdE2As;
	add.s32 	%r105, %r104, %r103;
	st.shared.f64 	[%r105], %fd1840;
	@%p11 bra 	$L__BB0_12;
	ld.param.u32 	%r729, [_Z15dgemm_4d_tensorILi64ELi64ELi16ELi8ELi8EEviiidPKdS1_dPd_param_2];
	ld.param.u32 	%r641, [_Z15dgemm_4d_tensorILi64ELi64ELi16ELi8ELi8EEviiidPKdS1_dPd_param_0];
	mov.u32 	%r106, %tid.x;
	mov.u32 	%r107, %ntid.x;
	add.s32 	%r108, %r106, %r107;
	add.s32 	%r109, %r108, %r107;
	shr.u32 	%r110, %r109, 4;
	mov.u32 	%r111, %ctaid.y;
	shl.b32 	%r112, %r111, 6;
	add.s32 	%r113, %r112, %r110;
	setp.ge.s32 	%p12, %r113, %r641;
	and.b32  	%r114, %r109, 15;
	shl.b32 	%r115, %r747, 4;
	or.b32  	%r116, %r115, %r114;
	setp.ge.s32 	%p13, %r116, %r729;
	mov.f64 	%fd1841, 0d0000000000000000;
	or.pred  	%p14, %p12, %p13;
	@%p14 bra 	$L__BB0_11;
	ld.param.u64 	%rd557, [_Z15dgemm_4d_tensorILi64ELi64ELi16ELi8ELi8EEviiidPKdS1_dPd_param_4];
	ld.param.u32 	%r730, [_Z15dgemm_4d_tensorILi64ELi64ELi16ELi8ELi8EEviiidPKdS1_dPd_param_2];
	mov.u32 	%r118, %tid.x;
	mov.u32 	%r119, %ntid.x;
	add.s32 	%r120, %r118, %r119;
	add.s32 	%r121, %r120, %r119;
	add.s32 	%r122, %r730, 15;
	shr.u32 	%r123, %r122, 4;
	mov.u32 	%r124, %ctaid.y;
	mul.wide.u32 	%rd30, %r123, %r124;
	cvt.u64.u32 	%rd31, %r747;
	add.s64 	%rd32, %rd30, %rd31;
	cvta.to.global.u64 	%rd33, %rd557;
	shl.b32 	%r125, %r121, 3;
	cvt.u64.u32 	%rd34, %r125;
	and.b64  	%rd35, %rd34, 8184;
	shl.b64 	%rd36, %rd32, 13;
	or.b64  	%rd37, %rd36, %rd35;
	add.s64 	%rd38, %rd33, %rd37;
	ld.global.f64 	%fd1841, [%rd38];
$L__BB0_11:
	mov.u32 	%r126, %tid.x;
	mov.u32 	%r127, %ntid.x;
	add.s32 	%r128, %r126, %r127;
	add.s32 	%r129, %r128, %r127;
	add.s32 	%r748, %r129, %r127;
	shl.b32 	%r130, %r129, 3;
	and.b32  	%r131, %r130, 8184;
	mov.u32 	%r132, _ZZ15dgemm_4d_tensorILi64ELi64ELi16ELi8ELi8EEviiidPKdS1_dPdE2As;
	add.s32 	%r133, %r132, %r131;
	st.shared.f64 	[%r133], %fd1841;
$L__BB0_12:
	setp.lt.u32 	%p15, %r4, 3;
	@%p15 bra 	$L__BB0_23;
	mov.u32 	%r134, %ntid.x;
	shl.b32 	%r135, %r134, 1;
	add.s32 	%r751, %r135, %r748;
	mad.lo.s32 	%r750, %r134, 3, %r748;
	add.s32 	%r749, %r134, %r748;
	cvt.u64.u32 	%rd41, %r747;
$L__BB0_14:
	.pragma "nounroll";
	ld.param.u32 	%r731, [_Z15dgemm_4d_tensorILi64ELi64ELi16ELi8ELi8EEviiidPKdS1_dPd_param_2];
	ld.param.u32 	%r642, [_Z15dgemm_4d_tensorILi64ELi64ELi16ELi8ELi8EEviiidPKdS1_dPd_param_0];
	shr.u32 	%r136, %r748, 4;
	and.b32  	%r137, %r748, 15;
	mov.u32 	%r138, %ctaid.y;
	shl.b32 	%r139, %r138, 6;
	add.s32 	%r140, %r139, %r136;
	shl.b32 	%r141, %r747, 4;
	or.b32  	%r142, %r141, %r137;
	setp.ge.s32 	%p16, %r140, %r642;
	setp.ge.s32 	%p17, %r142, %r731;
	mov.f64 	%fd1842, 0d0000000000000000;
	or.pred  	%p18, %p16, %p17;
	@%p18 bra 	$L__BB0_16;
	ld.param.u64 	%rd558, [_Z15dgemm_4d_tensorILi64ELi64ELi16ELi8ELi8EEviiidPKdS1_dPd_param_4];
	ld.param.u32 	%r732, [_Z15dgemm_4d_tensorILi64ELi64ELi16ELi8ELi8EEviiidPKdS1_dPd_param_2];
	and.b32  	%r143, %r748, 1008;
	cvt.u64.u32 	%rd39, %r143;
	add.s32 	%r144, %r732, 15;
	shr.u32 	%r145, %r144, 4;
	mov.u32 	%r146, %ctaid.y;
	mul.wide.u32 	%rd40, %r145, %r146;
	add.s64 	%rd42, %rd40, %rd41;
	shl.b64 	%rd43, %rd42, 10;
	or.b64  	%rd44, %rd43, %rd39;
	and.b32  	%r147, %r748, 15;
	cvt.u64.u32 	%rd45, %r147;
	or.b64  	%rd46, %rd44, %rd45;
	cvta.to.global.u64 	%rd47, %rd558;
	shl.b64 	%rd48, %rd46, 3;
	add.s64 	%rd49, %rd47, %rd48;
	ld.global.f64 	%fd1842, [%rd49];
$L__BB0_16:
	ld.param.u32 	%r733, [_Z15dgemm_4d_tensorILi64ELi64ELi16ELi8ELi8EEviiidPKdS1_dPd_param_2];
	ld.param.u32 	%r643, [_Z15dgemm_4d_tensorILi64ELi64ELi16ELi8ELi8EEviiidPKdS1_dPd_param_0];
	shl.b32 	%r148, %r748, 3;
	and.b32  	%r149, %r148, 8184;
	mov.u32 	%r150, _ZZ15dgemm_4d_tensorILi64ELi64ELi16ELi8ELi8EEviiidPKdS1_dPdE2As;
	add.s32 	%r151, %r150, %r149;
	st.shared.f64 	[%r151], %fd1842;
	shr.u32 	%r152, %r749, 4;
	and.b32  	%r153, %r749, 15;
	mov.u32 	%r154, %ctaid.y;
	shl.b32 	%r155, %r154, 6;
	add.s32 	%r156, %r155, %r152;
	shl.b32 	%r157, %r747, 4;
	or.b32  	%r158, %r157, %r153;
	setp.ge.s32 	%p19, %r156, %r643;
	setp.ge.s32 	%p20, %r158, %r733;
	mov.f64 	%fd1843, 0d0000000000000000;
	or.pred  	%p21, %p19, %p20;
	@%p21 bra 	$L__BB0_18;
	ld.param.u64 	%rd559, [_Z15dgemm_4d_tensorILi64ELi64ELi16ELi8ELi8EEviiidPKdS1_dPd_param_4];
	ld.param.u32 	%r734, [_Z15dgemm_4d_tensorILi64ELi64ELi16ELi8ELi8EEviiidPKdS1_dPd_param_2];
	and.b32  	%r159, %r749, 1008;
	cvt.u64.u32 	%rd50, %r159;
	add.s32 	%r160, %r734, 15;
	shr.u32 	%r161, %r160, 4;
	mov.u32 	%r162, %ctaid.y;
	mul.wide.u32 	%rd51, %r161, %r162;
	add.s64 	%rd53, %rd51, %rd41;
	shl.b64 	%rd54, %rd53, 10;
	or.b64  	%rd55, %rd54, %rd50;
	and.b32  	%r163, %r749, 15;
	cvt.u64.u32 	%rd56, %r163;
	or.b64  	%rd57, %rd55, %rd56;
	cvta.to.global.u64 	%rd58, %rd559;
	shl.b64 	%rd59, %rd57, 3;
	add.s64 	%rd60, %rd58, %rd59;
	ld.global.f64 	%fd1843, [%rd60];
$L__BB0_18:
	ld.param.u32 	%r735, [_Z15dgemm_4d_tensorILi64ELi64ELi16ELi8ELi8EEviiidPKdS1_dPd_param_2];
	ld.param.u32 	%r644, [_Z15dgemm_4d_tensorILi64ELi64ELi16ELi8ELi8EEviiidPKdS1_dPd_param_0];
	shl.b32 	%r164, %r749, 3;
	and.b32  	%r165, %r164, 8184;
	mov.u32 	%r166, _ZZ15dgemm_4d_tensorILi64ELi64ELi16ELi8ELi8EEviiidPKdS1_dPdE2As;
	add.s32 	%r167, %r166, %r165;
	st.shared.f64 	[%r167], %fd1843;
	mov.u32 	%r168, %ntid.x;
	add.s32 	%r18, %r748, %r168;
	shr.u32 	%r169, %r751, 4;
	and.b32  	%r170, %r751, 15;
	mov.u32 	%r171, %ctaid.y;
	shl.b32 	%r172, %r171, 6;
	add.s32 	%r173, %r172, %r169;
	shl.b32 	%r174, %r747, 4;
	or.b32  	%r175, %r174, %r170;
	setp.ge.s32 	%p22, %r173, %r644;
	setp.ge.s32 	%p23, %r175, %r735;
	mov.f64 	%fd1844, 0d0000000000000000;
	or.pred  	%p24, %p22, %p23;
	@%p24 bra 	$L__BB0_20;
	ld.param.u64 	%rd560, [_Z15dgemm_4d_tensorILi64ELi64ELi16ELi8ELi8EEviiidPKdS1_dPd_param_4];
	ld.param.u32 	%r736, [_Z15dgemm_4d_tensorILi64ELi64ELi16ELi8ELi8EEviiidPKdS1_dPd_param_2];
	and.b32  	%r176, %r751, 1008;
	cvt.u64.u32 	%rd61, %r176;
	add.s32 	%r177, %r736, 15;
	shr.u32 	%r178, %r177, 4;
	mov.u32 	%r179, %ctaid.y;
	mul.wide.u32 	%rd62, %r178, %r179;
	add.s64 	%rd64, %rd62, %rd41;
	shl.b64 	%rd65, %rd64, 10;
	or.b64  	%rd66, %rd65, %rd61;
	and.b32  	%r180, %r751, 15;
	cvt.u64.u32 	%rd67, %r180;
	or.b64  	%rd68, %rd66, %rd67;
	cvta.to.global.u64 	%rd69, %rd560;
	shl.b64 	%rd70, %rd68, 3;
	add.s64 	%rd71, %rd69, %rd70;
	ld.global.f64 	%fd1844, [%rd71];
$L__BB0_20:
	ld.param.u32 	%r737, [_Z15dgemm_4d_tensorILi64ELi64ELi16ELi8ELi8EEviiidPKdS1_dPd_param_2];
	ld.param.u32 	%r645, [_Z15dgemm_4d_tensorILi64ELi64ELi16ELi8ELi8EEviiidPKdS1_dPd_param_0];
	shl.b32 	%r181, %r751, 3;
	and.b32  	%r182, %r181, 8184;
	mov.u32 	%r183, _ZZ15dgemm_4d_tensorILi64ELi64ELi16ELi8ELi8EEviiidPKdS1_dPdE2As;
	add.s32 	%r184, %r183, %r182;
	st.shared.f64 	[%r184], %fd1844;
	mov.u32 	%r185, %ntid.x;
	add.s32 	%r19, %r18, %r185;
	shr.u32 	%r186, %r750, 4;
	and.b32  	%r187, %r750, 15;
	mov.u32 	%r188, %ctaid.y;
	shl.b32 	%r189, %r188, 6;
	add.s32 	%r190, %r189, %r186;
	shl.b32 	%r191, %r747, 4;
	or.b32  	%r192, %r191, %r187;
	setp.ge.s32 	%p25, %r190, %r645;
	setp.ge.s32 	%p26, %r192, %r737;
	mov.f64 	%fd1845, 0d0000000000000000;
	or.pred  	%p27, %p25, %p26;
	@%p27 bra 	$L__BB0_22;
	ld.param.u64 	%rd561, [_Z15dgemm_4d_tensorILi64ELi64ELi16ELi8ELi8EEviiidPKdS1_dPd_param_4];
	ld.param.u32 	%r738, [_Z15dgemm_4d_tensorILi64ELi64ELi16ELi8ELi8EEviiidPKdS1_dPd_param_2];
	and.b32  	%r193, %r750, 1008;
	cvt.u64.u32 	%rd72, %r193;
	add.s32 	%r194, %r738, 15;
	shr.u32 	%r195, %r194, 4;
	mov.u32 	%r196, %ctaid.y;
	mul.wide.u32 	%rd73, %r195, %r196;
	add.s64 	%rd75, %rd73, %rd41;
	shl.b64 	%rd76, %rd75, 10;
	or.b64  	%rd77, %rd76, %rd72;
	and.b32  	%r197, %r750, 15;
	cvt.u64.u32 	%rd78, %r197;
	or.b64  	%rd79, %rd77, %rd78;
	cvta.to.global.u64 	%rd80, %rd561;
	shl.b64 	%rd81, %rd79, 3;
	add.s64 	%rd82, %rd80, %rd81;
	ld.global.f64 	%fd1845, [%rd82];
$L__BB0_22:
	shl.b32 	%r198, %r750, 3;
	and.b32  	%r199, %r198, 8184;
	mov.u32 	%r200, _ZZ15dgemm_4d_tensorILi64ELi64ELi16ELi8ELi8EEviiidPKdS1_dPdE2As;
	add.s32 	%r201, %r200, %r199;
	st.shared.f64 	[%r201], %fd1845;
	mov.u32 	%r202, %ntid.x;
	add.s32 	%r203, %r19, %r202;
	add.s32 	%r748, %r203, %r202;
	shl.b32 	%r204, %r202, 2;
	add.s32 	%r751, %r751, %r204;
	add.s32 	%r750, %r750, %r204;
	add.s32 	%r749, %r749, %r204;
	setp.lt.u32 	%p28, %r748, 1024;
	@%p28 bra 	$L__BB0_14;
$L__BB0_23:
	mov.u32 	%r753, %tid.x;
	and.b32  	%r205, %r4, 3;
	setp.eq.s32 	%p29, %r205, 3;
	@%p29 bra 	$L__BB0_33;
	ld.param.u32 	%r739, [_Z15dgemm_4d_tensorILi64ELi64ELi16ELi8ELi8EEviiidPKdS1_dPd_param_2];
	ld.param.u32 	%r654, [_Z15dgemm_4d_tensorILi64ELi64ELi16ELi8ELi8EEviiidPKdS1_dPd_param_1];
	mov.u32 	%r206, %tid.x;
	and.b32  	%r207, %r206, 63;
	mov.u32 	%r208, %ctaid.x;
	shl.b32 	%r209, %r208, 6;
	or.b32  	%r210, %r209, %r207;
	setp.ge.s32 	%p30, %r210, %r654;
	shr.u32 	%r212, %r206, 6;
	shl.b32 	%r213, %r747, 4;
	or.b32  	%r214, %r213, %r212;
	setp.ge.s32 	%p31, %r214, %r739;
	mov.f64 	%fd1846, 0d0000000000000000;
	or.pred  	%p32, %p31, %p30;
	@%p32 bra 	$L__BB0_26;
	ld.param.u64 	%rd562, [_Z15dgemm_4d_tensorILi64ELi64ELi16ELi8ELi8EEviiidPKdS1_dPd_param_5];
	mov.u32 	%r215, %tid.x;
	cvt.u64.u32 	%rd83, %r747;
	mov.u32 	%r216, %ctaid.x;
	cvt.u64.u32 	%rd85, %r216;
	mad.lo.s64 	%rd86, %rd83, %rd114, %rd85;
	cvta.to.global.u64 	%rd87, %rd562;
	shl.b64 	%rd88, %rd86, 13;
	mul.wide.u32 	%rd89, %r215, 8;
	or.b64  	%rd90, %rd88, %rd89;
	add.s64 	%rd91, %rd87, %rd90;
	ld.global.f64 	%fd1846, [%rd91];
$L__BB0_26:
	mov.u32 	%r217, %tid.x;
	mov.u32 	%r218, %ntid.x;
	add.s32 	%r753, %r217, %r218;
	and.b32  	%r219, %r4, 3;
	setp.eq.s32 	%p33, %r219, 0;
	shl.b32 	%r220, %r217, 3;
	mov.u32 	%r221, _ZZ15dgemm_4d_tensorILi64ELi64ELi16ELi8ELi8EEviiidPKdS1_dPdE2Bs;
	add.s32 	%r222, %r221, %r220;
	st.shared.f64 	[%r222], %fd1846;
	@%p33 bra 	$L__BB0_33;
	ld.param.u32 	%r740, [_Z15dgemm_4d_tensorILi64ELi64ELi16ELi8ELi8EEviiidPKdS1_dPd_param_2];
	ld.param.u32 	%r655, [_Z15dgemm_4d_tensorILi64ELi64ELi16ELi8ELi8EEviiidPKdS1_dPd_param_1];
	mov.u32 	%r223, %tid.x;
	mov.u32 	%r224, %ntid.x;
	add.s32 	%r225, %r223, %r224;
	and.b32  	%r226, %r225, 63;
	mov.u32 	%r227, %ctaid.x;
	shl.b32 	%r228, %r227, 6;
	or.b32  	%r229, %r228, %r226;
	setp.ge.s32 	%p34, %r229, %r655;
	shr.u32 	%r231, %r225, 6;
	shl.b32 	%r232, %r747, 4;
	add.s32 	%r233, %r232, %r231;
	setp.ge.s32 	%p35, %r233, %r740;
	mov.f64 	%fd1847, 0d0000000000000000;
	or.pred  	%p36, %p35, %p34;
	@%p36 bra 	$L__BB0_29;
	ld.param.u64 	%rd563, [_Z15dgemm_4d_tensorILi64ELi64ELi16ELi8ELi8EEviiidPKdS1_dPd_param_5];
	mov.u32 	%r234, %tid.x;
	mov.u32 	%r235, %ntid.x;
	add.s32 	%r236, %r234, %r235;
	cvt.u64.u32 	%rd92, %r747;
	mov.u32 	%r237, %ctaid.x;
	cvt.u64.u32 	%rd94, %r237;
	mad.lo.s64 	%rd95, %rd92, %rd114, %rd94;
	cvta.to.global.u64 	%rd96, %rd563;
	shl.b64 	%rd97, %rd95, 13;
	shl.b32 	%r238, %r236, 3;
	cvt.u64.u32 	%rd98, %r238;
	and.b64  	%rd99, %rd98, 8184;
	or.b64  	%rd100, %rd97, %rd99;
	add.s64 	%rd101, %rd96, %rd100;
	ld.global.f64 	%fd1847, [%rd101];
$L__BB0_29:
	mov.u32 	%r239, %tid.x;
	mov.u32 	%r240, %ntid.x;
	add.s32 	%r241, %r239, %r240;
	add.s32 	%r753, %r241, %r240;
	and.b32  	%r242, %r4, 3;
	setp.eq.s32 	%p37, %r242, 1;
	shl.b32 	%r243, %r241, 3;
	and.b32  	%r244, %r243, 8184;
	mov.u32 	%r245, _ZZ15dgemm_4d_tensorILi64ELi64ELi16ELi8ELi8EEviiidPKdS1_dPdE2Bs;
	add.s32 	%r246, %r245, %r244;
	st.shared.f64 	[%r246], %fd1847;
	@%p37 bra 	$L__BB0_33;
	ld.param.u32 	%r741, [_Z15dgemm_4d_tensorILi64ELi64ELi16ELi8ELi8EEviiidPKdS1_dPd_param_2];
	ld.param.u32 	%r656, [_Z15dgemm_4d_tensorILi64ELi64ELi16ELi8ELi8EEviiidPKdS1_dPd_param_1];
	mov.u32 	%r247, %tid.x;
	mov.u32 	%r248, %ntid.x;
	add.s32 	%r249, %r247, %r248;
	add.s32 	%r250, %r249, %r248;
	and.b32  	%r251, %r250, 63;
	mov.u32 	%r252, %ctaid.x;
	shl.b32 	%r253, %r252, 6;
	or.b32  	%r254, %r253, %r251;
	setp.ge.s32 	%p38, %r254, %r656;
	shr.u32 	%r256, %r250, 6;
	shl.b32 	%r257, %r747, 4;
	add.s32 	%r258, %r257, %r256;
	setp.ge.s32 	%p39, %r258, %r741;
	mov.f64 	%fd1848, 0d0000000000000000;
	or.pred  	%p40, %p39, %p38;
	@%p40 bra 	$L__BB0_32;
	ld.param.u64 	%rd564, [_Z15dgemm_4d_tensorILi64ELi64ELi16ELi8ELi8EEviiidPKdS1_dPd_param_5];
	mov.u32 	%r259, %tid.x;
	mov.u32 	%r260, %ntid.x;
	add.s32 	%r261, %r259, %r260;
	add.s32 	%r262, %r261, %r260;
	cvt.u64.u32 	%rd102, %r747;
	mov.u32 	%r263, %ctaid.x;
	cvt.u64.u32 	%rd104, %r263;
	mad.lo.s64 	%rd105, %rd102, %rd114, %rd104;
	cvta.to.global.u64 	%rd106, %rd564;
	shl.b64 	%rd107, %rd105, 13;
	shl.b32 	%r264, %r262, 3;
	cvt.u64.u32 	%rd108, %r264;
	and.b64  	%rd109, %rd108, 8184;
	or.b64  	%rd110, %rd107, %rd109;
	add.s64 	%rd111, %rd106, %rd110;
	ld.global.f64 	%fd1848, [%rd111];
$L__BB0_32:
	mov.u32 	%r265, %tid.x;
	mov.u32 	%r266, %ntid.x;
	add.s32 	%r267, %r265, %r266;
	add.s32 	%r268, %r267, %r266;
	add.s32 	%r753, %r268, %r266;
	shl.b32 	%r269, %r268, 3;
	and.b32  	%r270, %r269, 8184;
	mov.u32 	%r271, _ZZ15dgemm_4d_tensorILi64ELi64ELi16ELi8ELi8EEviiidPKdS1_dPdE2Bs;
	add.s32 	%r272, %r271, %r270;
	st.shared.f64 	[%r272], %fd1848;
$L__BB0_33:
	@%p15 bra 	$L__BB0_44;
	cvt.u64.u32 	%rd113, %r747;
$L__BB0_35:
	.pragma "nounroll";
	ld.param.u32 	%r742, [_Z15dgemm_4d_tensorILi64ELi64ELi16ELi8ELi8EEviiidPKdS1_dPd_param_2];
	ld.param.u32 	%r657, [_Z15dgemm_4d_tensorILi64ELi64ELi16ELi8ELi8EEviiidPKdS1_dPd_param_1];
	shr.u32 	%r273, %r753, 6;
	and.b32  	%r274, %r753, 63;
	shl.b32 	%r275, %r747, 4;
	add.s32 	%r276, %r275, %r273;
	mov.u32 	%r277, %ctaid.x;
	shl.b32 	%r279, %r277, 6;
	or.b32  	%r280, %r279, %r274;
	setp.ge.s32 	%p42, %r276, %r742;
	setp.ge.s32 	%p43, %r280, %r657;
	mov.f64 	%fd1849, 0d0000000000000000;
	or.pred  	%p44, %p42, %p43;
	@%p44 bra 	$L__BB0_37;
	ld.param.u64 	%rd565, [_Z15dgemm_4d_tensorILi64ELi64ELi16ELi8ELi8EEviiidPKdS1_dPd_param_5];
	and.b32  	%r281, %r753, 960;
	cvt.u64.u32 	%rd112, %r281;
	mov.u32 	%r282, %ctaid.x;
	cvt.u64.u32 	%rd115, %r282;
	mad.lo.s64 	%rd116, %rd113, %rd114, %rd115;
	shl.b64 	%rd117, %rd116, 10;
	or.b64  	%rd118, %rd117, %rd112;
	and.b32  	%r283, %r753, 63;
	cvt.u64.u32 	%rd119, %r283;
	or.b64  	%rd120, %rd118, %rd119;
	cvta.to.global.u64 	%rd121, %rd565;
	shl.b64 	%rd122, %rd120, 3;
	add.s64 	%rd123, %rd121, %rd122;
	ld.global.f64 	%fd1849, [%rd123];
$L__BB0_37:
	ld.param.u32 	%r743, [_Z15dgemm_4d_tensorILi64ELi64ELi16ELi8ELi8EEviiidPKdS1_dPd_param_2];
	ld.param.u32 	%r658, [_Z15dgemm_4d_tensorILi64ELi64ELi16ELi8ELi8EEviiidPKdS1_dPd_param_1];
	shl.b32 	%r284, %r753, 3;
	and.b32  	%r285, %r284, 8184;
	mov.u32 	%r286, _ZZ15dgemm_4d_tensorILi64ELi64ELi16ELi8ELi8EEviiidPKdS1_dPdE2Bs;
	add.s32 	%r287, %r286, %r285;
	st.shared.f64 	[%r287], %fd1849;
	mov.u32 	%r288, %ntid.x;
	add.s32 	%r30, %r753, %r288;
	shr.u32 	%r289, %r30, 6;
	and.b32  	%r290, %r30, 63;
	shl.b32 	%r291, %r747, 4;
	add.s32 	%r292, %r291, %r289;
	mov.u32 	%r293, %ctaid.x;
	shl.b32 	%r294, %r293, 6;
	or.b32  	%r295, %r294, %r290;
	setp.ge.s32 	%p45, %r292, %r743;
	setp.ge.s32 	%p46, %r295, %r658;
	mov.f64 	%fd1850, 0d0000000000000000;
	or.pred  	%p47, %p45, %p46;
	@%p47 bra 	$L__BB0_39;
	ld.param.u64 	%rd566, [_Z15dgemm_4d_tensorILi64ELi64ELi16ELi8ELi8EEviiidPKdS1_dPd_param_5];
	and.b32  	%r297, %r30, 960;
	cvt.u64.u32 	%rd124, %r297;
	mov.u32 	%r298, %ctaid.x;
	cvt.u64.u32 	%rd127, %r298;
	mad.lo.s64 	%rd128, %rd113, %rd114, %rd127;
	shl.b64 	%rd129, %rd128, 10;
	or.b64  	%rd130, %rd129, %rd124;
	and.b32  	%r299, %r30, 63;
	cvt.u64.u32 	%rd131, %r299;
	or.b64  	%rd132, %rd130, %rd131;
	cvta.to.global.u64 	%rd133, %rd566;
	shl.b64 	%rd134, %rd132, 3;
	add.s64 	%rd135, %rd133, %rd134;
	ld.global.f64 	%fd1850, [%rd135];
$L__BB0_39:
	ld.param.u32 	%r744, [_Z15dgemm_4d_tensorILi64ELi64ELi16ELi8ELi8EEviiidPKdS1_dPd_param_2];
	ld.param.u32 	%r659, [_Z15dgemm_4d_tensorILi64ELi64ELi16ELi8ELi8EEviiidPKdS1_dPd_param_1];
	shl.b32 	%r300, %r30, 3;
	and.b32  	%r301, %r300, 8184;
	mov.u32 	%r302, _ZZ15dgemm_4d_tensorILi64ELi64ELi16ELi8ELi8EEviiidPKdS1_dPdE2Bs;
	add.s32 	%r303, %r302, %r301;
	st.shared.f64 	[%r303], %fd1850;
	mov.u32 	%r304, %ntid.x;
	add.s32 	%r31, %r30, %r304;
	shr.u32 	%r305, %r31, 6;
	and.b32  	%r306, %r31, 63;
	shl.b32 	%r307, %r747, 4;
	add.s32 	%r308, %r307, %r305;
	mov.u32 	%r309, %ctaid.x;
	shl.b32 	%r310, %r309, 6;
	or.b32  	%r311, %r310, %r306;
	setp.ge.s32 	%p48, %r308, %r744;
	setp.ge.s32 	%p49, %r311, %r659;
	mov.f64 	%fd1851, 0d0000000000000000;
	or.pred  	%p50, %p48, %p49;
	@%p50 bra 	$L__BB0_41;
	ld.param.u64 	%rd567, [_Z15dgemm_4d_tensorILi64ELi64ELi16ELi8ELi8EEviiidPKdS1_dPd_param_5];
	and.b32  	%r313, %r31, 960;
	cvt.u64.u32 	%rd136, %r313;
	mov.u32 	%r314, %ctaid.x;
	cvt.u64.u32 	%rd139, %r314;
	mad.lo.s64 	%rd140, %rd113, %rd114, %rd139;
	shl.b64 	%rd141, %rd140, 10;
	or.b64  	%rd142, %rd141, %rd136;
	and.b32  	%r315, %r31, 63;
	cvt.u64.u32 	%rd143, %r315;
	or.b64  	%rd144, %rd142, %rd143;
	cvta.to.global.u64 	%rd145, %rd567;
	shl.b64 	%rd146, %rd144, 3;
	add.s64 	%rd147, %rd145, %rd146;
	ld.global.f64 	%fd1851, [%rd147];
$L__BB0_41:
	ld.param.u32 	%r745, [_Z15dgemm_4d_tensorILi64ELi64ELi16ELi8ELi8EEviiidPKdS1_dPd_param_2];
	ld.param.u32 	%r660, [_Z15dgemm_4d_tensorILi64ELi64ELi16ELi8ELi8EEviiidPKdS1_dPd_param_1];
	shl.b32 	%r316, %r31, 3;
	and.b32  	%r317, %r316, 8184;
	mov.u32 	%r318, _ZZ15dgemm_4d_tensorILi64ELi64ELi16ELi8ELi8EEviiidPKdS1_dPdE2Bs;
	add.s32 	%r319, %r318, %r317;
	st.shared.f64 	[%r319], %fd1851;
	mov.u32 	%r320, %ntid.x;
	add.s32 	%r32, %r31, %r320;
	shr.u32 	%r321, %r32, 6;
	and.b32  	%r322, %r32, 63;
	shl.b32 	%r323, %r747, 4;
	add.s32 	%r324, %r323, %r321;
	mov.u32 	%r325, %ctaid.x;
	shl.b32 	%r326, %r325, 6;
	or.b32  	%r327, %r326, %r322;
	setp.ge.s32 	%p51, %r324, %r745;
	setp.ge.s32 	%p52, %r327, %r660;
	mov.f64 	%fd1852, 0d0000000000000000;
	or.pred  	%p53, %p51, %p52;
	@%p53 bra 	$L__BB0_43;
	ld.param.u64 	%rd568, [_Z15dgemm_4d_tensorILi64ELi64ELi16ELi8ELi8EEviiidPKdS1_dPd_param_5];
	and.b32  	%r329, %r32, 960;
	cvt.u64.u32 	%rd148, %r329;
	mov.u32 	%r330, %ctaid.x;
	cvt.u64.u32 	%rd151, %r330;
	mad.lo.s64 	%rd152, %rd113, %rd114, %rd151;
	shl.b64 	%rd153, %rd152, 10;
	or.b64  	%rd154, %rd153, %rd148;
	and.b32  	%r331, %r32, 63;
	cvt.u64.u32 	%rd155, %r331;
	or.b64  	%rd156, %rd154, %rd155;
	cvta.to.global.u64 	%rd157, %rd568;
	shl.b64 	%rd158, %rd156, 3;
	add.s64 	%rd159, %rd157, %rd158;
	ld.global.f64 	%fd1852, [%rd159];
$L__BB0_43:
	shl.b32 	%r332, %r32, 3;
	and.b32  	%r333, %r332, 8184;
	mov.u32 	%r334, _ZZ15dgemm_4d_tensorILi64ELi64ELi16ELi8ELi8EEviiidPKdS1_dPdE2Bs;
	add.s32 	%r335, %r334, %r333;
	st.shared.f64 	[%r335], %fd1852;
	mov.u32 	%r336, %ntid.x;
	add.s32 	%r753, %r32, %r336;
	setp.lt.u32 	%p54, %r753, 1024;
	@%p54 bra 	$L__BB0_35;
$L__BB0_44:
	ld.param.u32 	%r746, [_Z15dgemm_4d_tensorILi64ELi64ELi16ELi8ELi8EEviiidPKdS1_dPd_param_2];
	bar.sync 	0;
	mov.u32 	%r337, %tid.x;
	shl.b32 	%r338, %r337, 7;
	and.b32  	%r339, %r338, 130048;
	mov.u32 	%r340, _ZZ15dgemm_4d_tensorILi64ELi64ELi16ELi8ELi8EEviiidPKdS1_dPdE2As;
	add.s32 	%r341, %r340, %r339;
	ld.shared.f64 	%fd239, [%r341];
	ld.shared.f64 	%fd240, [%r341+128];
	ld.shared.f64 	%fd241, [%r341+256];
	ld.shared.f64 	%fd242, [%r341+384];
	ld.shared.f64 	%fd243, [%r341+512];
	ld.shared.f64 	%fd244, [%r341+640];
	ld.shared.f64 	%fd245, [%r341+768];
	ld.shared.f64 	%fd246, [%r341+896];
	shl.b32 	%r342, %r337, 6;
	and.b32  	%r343, %r342, 448;
	mov.u32 	%r344, _ZZ15dgemm_4d_tensorILi64ELi64ELi16ELi8ELi8EEviiidPKdS1_dPdE2Bs;
	add.s32 	%r345, %r344, %r343;
	ld.shared.f64 	%fd247, [%r345];
	ld.shared.f64 	%fd248, [%r345+8];
	ld.shared.f64 	%fd249, [%r345+16];
	ld.shared.f64 	%fd250, [%r345+24];
	ld.shared.f64 	%fd251, [%r345+32];
	ld.shared.f64 	%fd252, [%r345+40];
	ld.shared.f64 	%fd253, [%r345+48];
	ld.shared.f64 	%fd254, [%r345+56];
	fma.rn.f64 	%fd255, %fd239, %fd247, %fd1916;
	fma.rn.f64 	%fd256, %fd239, %fd248, %fd1915;
	fma.rn.f64 	%fd257, %fd239, %fd249, %fd1914;
	fma.rn.f64 	%fd258, %fd239, %fd250, %fd1913;
	fma.rn.f64 	%fd259, %fd239, %fd251, %fd1912;
	fma.rn.f64 	%fd260, %fd239, %fd252, %fd1911;
	fma.rn.f64 	%fd261, %fd239, %fd253, %fd1910;
	fma.rn.f64 	%fd262, %fd239, %fd254, %fd1909;
	fma.rn.f64 	%fd263, %fd240, %fd247, %fd1908;
	fma.rn.f64 	%fd264, %fd240, %fd248, %fd1907;
	fma.rn.f64 	%fd265, %fd240, %fd249, %fd1906;
	fma.rn.f64 	%fd266, %fd240, %fd250, %fd1905;
	fma.rn.f64 	%fd267, %fd240, %fd251, %fd1904;
	fma.rn.f64 	%fd268, %fd240, %fd252, %fd1903;
	fma.rn.f64 	%fd269, %fd240, %fd253, %fd1902;
	fma.rn.f64 	%fd270, %fd240, %fd254, %fd1901;
	fma.rn.f64 	%fd271, %fd241, %fd247, %fd1900;
	fma.rn.f64 	%fd272, %fd241, %fd248, %fd1899;
	fma.rn.f64 	%fd273, %fd241, %fd249, %fd1898;
	fma.rn.f64 	%fd274, %fd241, %fd250, %fd1897;
	fma.rn.f64 	%fd275, %fd241, %fd251, %fd1896;
	fma.rn.f64 	%fd276, %fd241, %fd252, %fd1895;
	fma.rn.f64 	%fd277, %fd241, %fd253, %fd1894;
	fma.rn.f64 	%fd278, %fd241, %fd254, %fd1893;
	fma.rn.f64 	%fd279, %fd242, %fd247, %fd1892;
	fma.rn.f64 	%fd280, %fd242, %fd248, %fd1891;
	fma.rn.f64 	%fd281, %fd242, %fd249, %fd1890;
	fma.rn.f64 	%fd282, %fd242, %fd250, %fd1889;
	fma.rn.f64 	%fd283, %fd242, %fd251, %fd1888;
	fma.rn.f64 	%fd284, %fd242, %fd252, %fd1887;
	fma.rn.f64 	%fd285, %fd242, %fd253, %fd1886;
	fma.rn.f64 	%fd286, %fd242, %fd254, %fd1885;
	fma.rn.f64 	%fd287, %fd243, %fd247, %fd1884;
	fma.rn.f64 	%fd288, %fd243, %fd248, %fd1883;
	fma.rn.f64 	%fd289, %fd243, %fd249, %fd1882;
	fma.rn.f64 	%fd290, %fd243, %fd250, %fd1881;
	fma.rn.f64 	%fd291, %fd243, %fd251, %fd1880;
	fma.rn.f64 	%fd292, %fd243, %fd252, %fd1879;
	fma.rn.f64 	%fd293, %fd243, %fd253, %fd1878;
	fma.rn.f64 	%fd294, %fd243, %fd254, %fd1877;
	fma.rn.f64 	%fd295, %fd244, %fd247, %fd1876;
	fma.rn.f64 	%fd296, %fd244, %fd248, %fd1875;
	fma.rn.f64 	%fd297, %fd244, %fd249, %fd1874;
	fma.rn.f64 	%fd298, %fd244, %fd250, %fd1873;
	fma.rn.f64 	%fd299, %fd244, %fd251, %fd1872;
	fma.rn.f64 	%fd300, %fd244, %fd252, %fd1871;
	fma.rn.f64 	%fd301, %fd244, %fd253, %fd1870;
	fma.rn.f64 	%fd302, %fd244, %fd254, %fd1869;
	fma.rn.f64 	%fd303, %fd245, %fd247, %fd1868;
	fma.rn.f64 	%fd304, %fd245, %fd248, %fd1867;
	fma.rn.f64 	%fd305, %fd245, %fd249, %fd1866;
	fma.rn.f64 	%fd306, %fd245, %fd250, %fd1865;
	fma.rn.f64 	%fd307, %fd245, %fd251, %fd1864;
	fma.rn.f64 	%fd308, %fd245, %fd252, %fd1863;
	fma.rn.f64 	%fd309, %fd245, %fd253, %fd1862;
	fma.rn.f64 	%fd310, %fd245, %fd254, %fd1861;
	fma.rn.f64 	%fd311, %fd246, %fd247, %fd1860;
	fma.rn.f64 	%fd312, %fd246, %fd248, %fd1859;
	fma.rn.f64 	%fd313, %fd246, %fd249, %fd1858;
	fma.rn.f64 	%fd314, %fd246, %fd250, %fd1857;
	fma.rn.f64 	%fd315, %fd246, %fd251, %fd1856;
	fma.rn.f64 	%fd316, %fd246, %fd252, %fd1855;
	fma.rn.f64 	%fd317, %fd246, %fd253, %fd1854;
	fma.rn.f64 	%fd318, %fd246, %fd254, %fd1853;
	ld.shared.f64 	%fd319, [%r341+8];
	ld.shared.f64 	%fd320, [%r341+136];
	ld.shared.f64 	%fd321, [%r341+264];
	ld.shared.f64 	%fd322, [%r341+392];
	ld.shared.f64 	%fd323, [%r341+520];
	ld.shared.f64 	%fd324, [%r341+648];
	ld.shared.f64 	%fd325, [%r341+776];
	ld.shared.f64 	%fd326, [%r341+904];
	ld.shared.f64 	%fd327, [%r345+512];
	ld.shared.f64 	%fd328, [%r345+520];
	ld.shared.f64 	%fd329, [%r345+528];
	ld.shared.f64 	%fd330, [%r345+536];
	ld.shared.f64 	%fd331, [%r345+544];
	ld.shared.f64 	%fd332, [%r345+552];
	ld.shared.f64 	%fd333, [%r345+560];
	ld.shared.f64 	%fd334, [%r345+568];
	fma.rn.f64 	%fd335, %fd319, %fd327, %fd255;
	fma.rn.f64 	%fd336, %fd319, %fd328, %fd256;
	fma.rn.f64 	%fd337, %fd319, %fd329, %fd257;
	fma.rn.f64 	%fd338, %fd319, %fd330, %fd258;
	fma.rn.f64 	%fd339, %fd319, %fd331, %fd259;
	fma.rn.f64 	%fd340, %fd319, %fd332, %fd260;
	fma.rn.f64 	%fd341, %fd319, %fd333, %fd261;
	fma.rn.f64 	%fd342, %fd319, %fd334, %fd262;
	fma.rn.f64 	%fd343, %fd320, %fd327, %fd263;
	fma.rn.f64 	%fd344, %fd320, %fd328, %fd264;
	fma.rn.f64 	%fd345, %fd320, %fd329, %fd265;
	fma.rn.f64 	%fd346, %fd320, %fd330, %fd266;
	fma.rn.f64 	%fd347, %fd320, %fd331, %fd267;
	fma.rn.f64 	%fd348, %fd320, %fd332, %fd268;
	fma.rn.f64 	%fd349, %fd320, %fd333, %fd269;
	fma.rn.f64 	%fd350, %fd320, %fd334, %fd270;
	fma.rn.f64 	%fd351, %fd321, %fd327, %fd271;
	fma.rn.f64 	%fd352, %fd321, %fd328, %fd272;
	fma.rn.f64 	%fd353, %fd321, %fd329, %fd273;
	fma.rn.f64 	%fd354, %fd321, %fd330, %fd274;
	fma.rn.f64 	%fd355, %fd321, %fd331, %fd275;
	fma.rn.f64 	%fd356, %fd321, %fd332, %fd276;
	fma.rn.f64 	%fd357, %fd321, %fd333, %fd277;
	fma.rn.f64 	%fd358, %fd321, %fd334, %fd278;
	fma.rn.f64 	%fd359, %fd322, %fd327, %fd279;
	fma.rn.f64 	%fd360, %fd322, %fd328, %fd280;
	fma.rn.f64 	%fd361, %fd322, %fd329, %fd281;
	fma.rn.f64 	%fd362, %fd322, %fd330, %fd282;
	fma.rn.f64 	%fd363, %fd322, %fd331, %fd283;
	fma.rn.f64 	%fd364, %fd322, %fd332, %fd284;
	fma.rn.f64 	%fd365, %fd322, %fd333, %fd285;
	fma.rn.f64 	%fd366, %fd322, %fd334, %fd286;
	fma.rn.f64 	%fd367, %fd323, %fd327, %fd287;
	fma.rn.f64 	%fd368, %fd323, %fd328, %fd288;
	fma.rn.f64 	%fd369, %fd323, %fd329, %fd289;
	fma.rn.f64 	%fd370, %fd323, %fd330, %fd290;
	fma.rn.f64 	%fd371, %fd323, %fd331, %fd291;
	fma.rn.f64 	%fd372, %fd323, %fd332, %fd292;
	fma.rn.f64 	%fd373, %fd323, %fd333, %fd293;
	fma.rn.f64 	%fd374, %fd323, %fd334, %fd294;
	fma.rn.f64 	%fd375, %fd324, %fd327, %fd295;
	fma.rn.f64 	%fd376, %fd324, %fd328, %fd296;
	fma.rn.f64 	%fd377, %fd324, %fd329, %fd297;
	fma.rn.f64 	%fd378, %fd324, %fd330, %fd298;
	fma.rn.f64 	%fd379, %fd324, %fd331, %fd299;
	fma.rn.f64 	%fd380, %fd324, %fd332, %fd300;
	fma.rn.f64 	%fd381, %fd324, %fd333, %fd301;
	fma.rn.f64 	%fd382, %fd324, %fd334, %fd302;
	fma.rn.f64 	%fd383, %fd325, %fd327, %fd303;
	fma.rn.f64 	%fd384, %fd325, %fd328, %fd304;
	fma.rn.f64 	%fd385, %fd325, %fd329, %fd305;
	fma.rn.f64 	%fd386, %fd325, %fd330, %fd306;
	fma.rn.f64 	%fd387, %fd325, %fd331, %fd307;
	fma.rn.f64 	%fd388, %fd325, %fd332, %fd308;
	fma.rn.f64 	%fd389, %fd325, %fd333, %fd309;
	fma.rn.f64 	%fd390, %fd325, %fd334, %fd310;
	fma.rn.f64 	%fd391, %fd326, %fd327, %fd311;
	fma.rn.f64 	%fd392, %fd326, %fd328, %fd312;
	fma.rn.f64 	%fd393, %fd326, %fd329, %fd313;
	fma.rn.f64 	%fd394, %fd326, %fd330, %fd314;
	fma.rn.f64 	%fd395, %fd326, %fd331, %fd315;
	fma.rn.f64 	%fd396, %fd326, %fd332, %fd316;
	fma.rn.f64 	%fd397, %fd326, %fd333, %fd317;
	fma.rn.f64 	%fd398, %fd326, %fd334, %fd318;
	ld.shared.f64 	%fd399, [%r341+16];
	ld.shared.f64 	%fd400, [%r341+144];
	ld.shared.f64 	%fd401, [%r341+272];
	ld.shared.f64 	%fd402, [%r341+400];
	ld.shared.f64 	%fd403, [%r341+528];
	ld.shared.f64 	%fd404, [%r341+656];
	ld.shared.f64 	%fd405, [%r341+784];
	ld.shared.f64 	%fd406, [%r341+912];
	ld.shared.f64 	%fd407, [%r345+1024];
	ld.shared.f64 	%fd408, [%r345+1032];
	ld.shared.f64 	%fd409, [%r345+1040];
	ld.shared.f64 	%fd410, [%r345+1048];
	ld.shared.f64 	%fd411, [%r345+1056];
	ld.shared.f64 	%fd412, [%r345+1064];
	ld.shared.f64 	%fd413, [%r345+1072];
	ld.shared.f64 	%fd414, [%r345+1080];
	fma.rn.f64 	%fd415, %fd399, %fd407, %fd335;
	fma.rn.f64 	%fd416, %fd399, %fd408, %fd336;
	fma.rn.f64 	%fd417, %fd399, %fd409, %fd337;
	fma.rn.f64 	%fd418, %fd399, %fd410, %fd338;
	fma.rn.f64 	%fd419, %fd399, %fd411, %fd339;
	fma.rn.f64 	%fd420, %fd399, %fd412, %fd340;
	fma.rn.f64 	%fd421, %fd399, %fd413, %fd341;
	fma.rn.f64 	%fd422, %fd399, %fd414, %fd342;
	fma.rn.f64 	%fd423, %fd400, %fd407, %fd343;
	fma.rn.f64 	%fd424, %fd400, %fd408, %fd344;
	fma.rn.f64 	%fd425, %fd400, %fd409, %fd345;
	fma.rn.f64 	%fd426, %fd400, %fd410, %fd346;
	fma.rn.f64 	%fd427, %fd400, %fd411, %fd347;
	fma.rn.f64 	%fd428, %fd400, %fd412, %fd348;
	fma.rn.f64 	%fd429, %fd400, %fd413, %fd349;
	fma.rn.f64 	%fd430, %fd400, %fd414, %fd350;
	fma.rn.f64 	%fd431, %fd401, %fd407, %fd351;
	fma.rn.f64 	%fd432, %fd401, %fd408, %fd352;
	fma.rn.f64 	%fd433, %fd401, %fd409, %fd353;
	fma.rn.f64 	%fd434, %fd401, %fd410, %fd354;
	fma.rn.f64 	%fd435, %fd401, %fd411, %fd355;
	fma.rn.f64 	%fd436, %fd401, %fd412, %fd356;
	fma.rn.f64 	%fd437, %fd401, %fd413, %fd357;
	fma.rn.f64 	%fd438, %fd401, %fd414, %fd358;
	fma.rn.f64 	%fd439, %fd402, %fd407, %fd359;
	fma.rn.f64 	%fd440, %fd402, %fd408, %fd360;
	fma.rn.f64 	%fd441, %fd402, %fd409, %fd361;
	fma.rn.f64 	%fd442, %fd402, %fd410, %fd362;
	fma.rn.f64 	%fd443, %fd402, %fd411, %fd363;
	fma.rn.f64 	%fd444, %fd402, %fd412, %fd364;
	fma.rn.f64 	%fd445, %fd402, %fd413, %fd365;
	fma.rn.f64 	%fd446, %fd402, %fd414, %fd366;
	fma.rn.f64 	%fd447, %fd403, %fd407, %fd367;
	fma.rn.f64 	%fd448, %fd403, %fd408, %fd368;
	fma.rn.f64 	%fd449, %fd403, %fd409, %fd369;
	fma.rn.f64 	%fd450, %fd403, %fd410, %fd370;
	fma.rn.f64 	%fd451, %fd403, %fd411, %fd371;
	fma.rn.f64 	%fd452, %fd403, %fd412, %fd372;
	fma.rn.f64 	%fd453, %fd403, %fd413, %fd373;
	fma.rn.f64 	%fd454, %fd403, %fd414, %fd374;
	fma.rn.f64 	%fd455, %fd404, %fd407, %fd375;
	fma.rn.f64 	%fd456, %fd404, %fd408, %fd376;
	fma.rn.f64 	%fd457, %fd404, %fd409, %fd377;
	fma.rn.f64 	%fd458, %fd404, %fd410, %fd378;
	fma.rn.f64 	%fd459, %fd404, %fd411, %fd379;
	fma.rn.f64 	%fd460, %fd404, %fd412, %fd380;
	fma.rn.f64 	%fd461, %fd404, %fd413, %fd381;
	fma.rn.f64 	%fd462, %fd404, %fd414, %fd382;
	fma.rn.f64 	%fd463, %fd405, %fd407, %fd383;
	fma.rn.f64 	%fd464, %fd405, %fd408, %fd384;
	fma.rn.f64 	%fd465, %fd405, %fd409, %fd385;
	fma.rn.f64 	%fd466, %fd405, %fd410, %fd386;
	fma.rn.f64 	%fd467, %fd405, %fd411, %fd387;
	fma.rn.f64 	%fd468, %fd405, %fd412, %fd388;
	fma.rn.f64 	%fd469, %fd405, %fd413, %fd389;
	fma.rn.f64 	%fd470, %fd405, %fd414, %fd390;
	fma.rn.f64 	%fd471, %fd406, %fd407, %fd391;
	fma.rn.f64 	%fd472, %fd406, %fd408, %fd392;
	fma.rn.f64 	%fd473, %fd406, %fd409, %fd393;
	fma.rn.f64 	%fd474, %fd406, %fd410, %fd394;
	fma.rn.f64 	%fd475, %fd406, %fd411, %fd395;
	fma.rn.f64 	%fd476, %fd406, %fd412, %fd396;
	fma.rn.f64 	%fd477, %fd406, %fd413, %fd397;
	fma.rn.f64 	%fd478, %fd406, %fd414, %fd398;
	ld.shared.f64 	%fd479, [%r341+24];
	ld.shared.f64 	%fd480, [%r341+152];
	ld.shared.f64 	%fd481, [%r341+280];
	ld.shared.f64 	%fd482, [%r341+408];
	ld.shared.f64 	%fd483, [%r341+536];
	ld.shared.f64 	%fd484, [%r341+664];
	ld.shared.f64 	%fd485, [%r341+792];
	ld.shared.f64 	%fd486, [%r341+920];
	ld.shared.f64 	%fd487, [%r345+1536];
	ld.shared.f64 	%fd488, [%r345+1544];
	ld.shared.f64 	%fd489, [%r345+1552];
	ld.shared.f64 	%fd490, [%r345+1560];
	ld.shared.f64 	%fd491, [%r345+1568];
	ld.shared.f64 	%fd492, [%r345+1576];
	ld.shared.f64 	%fd493, [%r345+1584];
	ld.shared.f64 	%fd494, [%r345+1592];
	fma.rn.f64 	%fd495, %fd479, %fd487, %fd415;
	fma.rn.f64 	%fd496, %fd479, %fd488, %fd416;
	fma.rn.f64 	%fd497, %fd479, %fd489, %fd417;
	fma.rn.f64 	%fd498, %fd479, %fd490, %fd418;
	fma.rn.f64 	%fd499, %fd479, %fd491, %fd419;
	fma.rn.f64 	%fd500, %fd479, %fd492, %fd420;
	fma.rn.f64 	%fd501, %fd479, %fd493, %fd421;
	fma.rn.f64 	%fd502, %fd479, %fd494, %fd422;
	fma.rn.f64 	%fd503, %fd480, %fd487, %fd423;
	fma.rn.f64 	%fd504, %fd480, %fd488, %fd424;
	fma.rn.f64 	%fd505, %fd480, %fd489, %fd425;
	fma.rn.f64 	%fd506, %fd480, %fd490, %fd426;
	fma.rn.f64 	%fd507, %fd480, %fd491, %fd427;
	fma.rn.f64 	%fd508, %fd480, %fd492, %fd428;
	fma.rn.f64 	%fd509, %fd480, %fd493, %fd429;
	fma.rn.f64 	%fd510, %fd480, %fd494, %fd430;
	fma.rn.f64 	%fd511, %fd481, %fd487, %fd431;
	fma.rn.f64 	%fd512, %fd481, %fd488, %fd432;
	fma.rn.f64 	%fd513, %fd481, %fd489, %fd433;
	fma.rn.f64 	%fd514, %fd481, %fd490, %fd434;
	fma.rn.f64 	%fd515, %fd481, %fd491, %fd435;
	fma.rn.f64 	%fd516, %fd481, %fd492, %fd436;
	fma.rn.f64 	%fd517, %fd481, %fd493, %fd437;
	fma.rn.f64 	%fd518, %fd481, %fd494, %fd438;
	fma.rn.f64 	%fd519, %fd482, %fd487, %fd439;
	fma.rn.f64 	%fd520, %fd482, %fd488, %fd440;
	fma.rn.f64 	%fd521, %fd482, %fd489, %fd441;
	fma.rn.f64 	%fd522, %fd482, %fd490, %fd442;
	fma.rn.f64 	%fd523, %fd482, %fd491, %fd443;
	fma.rn.f64 	%fd524, %fd482, %fd492, %fd444;
	fma.rn.f64 	%fd525, %fd482, %fd493, %fd445;
	fma.rn.f64 	%fd526, %fd482, %fd494, %fd446;
	fma.rn.f64 	%fd527, %fd483, %fd487, %fd447;
	fma.rn.f64 	%fd528, %fd483, %fd488, %fd448;
	fma.rn.f64 	%fd529, %fd483, %fd489, %fd449;
	fma.rn.f64 	%fd530, %fd483, %fd490, %fd450;
	fma.rn.f64 	%fd531, %fd483, %fd491, %fd451;
	fma.rn.f64 	%fd532, %fd483, %fd492, %fd452;
	fma.rn.f64 	%fd533, %fd483, %fd493, %fd453;
	fma.rn.f64 	%fd534, %fd483, %fd494, %fd454;
	fma.rn.f64 	%fd535, %fd484, %fd487, %fd455;
	fma.rn.f64 	%fd536, %fd484, %fd488, %fd456;
	fma.rn.f64 	%fd537, %fd484, %fd489, %fd457;
	fma.rn.f64 	%fd538, %fd484, %fd490, %fd458;
	fma.rn.f64 	%fd539, %fd484, %fd491, %fd459;
	fma.rn.f64 	%fd540, %fd484, %fd492, %fd460;
	fma.rn.f64 	%fd541, %fd484, %fd493, %fd461;
	fma.rn.f64 	%fd542, %fd484, %fd494, %fd462;
	fma.rn.f64 	%fd543, %fd485, %fd487, %fd463;
	fma.rn.f64 	%fd544, %fd485, %fd488, %fd464;
	fma.rn.f64 	%fd545, %fd485, %fd489, %fd465;
	fma.rn.f64 	%fd546, %fd485, %fd490, %fd466;
	fma.rn.f64 	%fd547, %fd485, %fd491, %fd467;
	fma.rn.f64 	%fd548, %fd485, %fd492, %fd468;
	fma.rn.f64 	%fd549, %fd485, %fd493, %fd469;
	fma.rn.f64 	%fd550, %fd485, %fd494, %fd470;
	fma.rn.f64 	%fd551, %fd486, %fd487, %fd471;
	fma.rn.f64 	%fd552, %fd486, %fd488, %fd472;
	fma.rn.f64 	%fd553, %fd486, %fd489, %fd473;
	fma.rn.f64 	%fd554, %fd486, %fd490, %fd474;
	fma.rn.f64 	%fd555, %fd486, %fd491, %fd475;
	fma.rn.f64 	%fd556, %fd486, %fd492, %fd476;
	fma.rn.f64 	%fd557, %fd486, %fd493, %fd477;
	fma.rn.f64 	%fd558, %fd486, %fd494, %fd478;
	ld.shared.f64 	%fd559, [%r341+32];
	ld.shared.f64 	%fd560, [%r341+160];
	ld.shared.f64 	%fd561, [%r341+288];
	ld.shared.f64 	%fd562, [%r341+416];
	ld.shared.f64 	%fd563, [%r341+544];
	ld.shared.f64 	%fd564, [%r341+672];
	ld.shared.f64 	%fd565, [%r341+800];
	ld.shared.f64 	%fd566, [%r341+928];
	ld.shared.f64 	%fd567, [%r345+2048];
	ld.shared.f64 	%fd568, [%r345+2056];
	ld.shared.f64 	%fd569, [%r345+2064];
	ld.shared.f64 	%fd570, [%r345+2072];
	ld.shared.f64 	%fd571, [%r345+2080];
	ld.shared.f64 	%fd572, [%r345+2088];
	ld.shared.f64 	%fd573, [%r345+2096];
	ld.shared.f64 	%fd574, [%r345+2104];
	fma.rn.f64 	%fd575, %fd559, %fd567, %fd495;
	fma.rn.f64 	%fd576, %fd559, %fd568, %fd496;
	fma.rn.f64 	%fd577, %fd559, %fd569, %fd497;
	fma.rn.f64 	%fd578, %fd559, %fd570, %fd498;
	fma.rn.f64 	%fd579, %fd559, %fd571, %fd499;
	fma.rn.f64 	%fd580, %fd559, %fd572, %fd500;
	fma.rn.f64 	%fd581, %fd559, %fd573, %fd501;
	fma.rn.f64 	%fd582, %fd559, %fd574, %fd502;
	fma.rn.f64 	%fd583, %fd560, %fd567, %fd503;
	fma.rn.f64 	%fd584, %fd560, %fd568, %fd504;
	fma.rn.f64 	%fd585, %fd560, %fd569, %fd505;
	fma.rn.f64 	%fd586, %fd560, %fd570, %fd506;
	fma.rn.f64 	%fd587, %fd560, %fd571, %fd507;
	fma.rn.f64 	%fd588, %fd560, %fd572, %fd508;
	fma.rn.f64 	%fd589, %fd560, %fd573, %fd509;
	fma.rn.f64 	%fd590, %fd560, %fd574, %fd510;
	fma.rn.f64 	%fd591, %fd561, %fd567, %fd511;
	fma.rn.f64 	%fd592, %fd561, %fd568, %fd512;
	fma.rn.f64 	%fd593, %fd561, %fd569, %fd513;
	fma.rn.f64 	%fd594, %fd561, %fd570, %fd514;
	fma.rn.f64 	%fd595, %fd561, %fd571, %fd515;
	fma.rn.f64 	%fd596, %fd561, %fd572, %fd516;
	fma.rn.f64 	%fd597, %fd561, %fd573, %fd517;
	fma.rn.f64 	%fd598, %fd561, %fd574, %fd518;
	fma.rn.f64 	%fd599, %fd562, %fd567, %fd519;
	fma.rn.f64 	%fd600, %fd562, %fd568, %fd520;
	fma.rn.f64 	%fd601, %fd562, %fd569, %fd521;
	fma.rn.f64 	%fd602, %fd562, %fd570, %fd522;
	fma.rn.f64 	%fd603, %fd562, %fd571, %fd523;
	fma.rn.f64 	%fd604, %fd562, %fd572, %fd524;
	fma.rn.f64 	%fd605, %fd562, %fd573, %fd525;
	fma.rn.f64 	%fd606, %fd562, %fd574, %fd526;
	fma.rn.f64 	%fd607, %fd563, %fd567, %fd527;
	fma.rn.f64 	%fd608, %fd563, %fd568, %fd528;
	fma.rn.f64 	%fd609, %fd563, %fd569, %fd529;
	fma.rn.f64 	%fd610, %fd563, %fd570, %fd530;
	fma.rn.f64 	%fd611, %fd563, %fd571, %fd531;
	fma.rn.f64 	%fd612, %fd563, %fd572, %fd532;
	fma.rn.f64 	%fd613, %fd563, %fd573, %fd533;
	fma.rn.f64 	%fd614, %fd563, %fd574, %fd534;
	fma.rn.f64 	%fd615, %fd564, %fd567, %fd535;
	fma.rn.f64 	%fd616, %fd564, %fd568, %fd536;
	fma.rn.f64 	%fd617, %fd564, %fd569, %fd537;
	fma.rn.f64 	%fd618, %fd564, %fd570, %fd538;
	fma.rn.f64 	%fd619, %fd564, %fd571, %fd539;
	fma.rn.f64 	%fd620, %fd564, %fd572, %fd540;
	fma.rn.f64 	%fd621, %fd564, %fd573, %fd541;
	fma.rn.f64 	%fd622, %fd564, %fd574, %fd542;
	fma.rn.f64 	%fd623, %fd565, %fd567, %fd543;
	fma.rn.f64 	%fd624, %fd565, %fd568, %fd544;
	fma.rn.f64 	%fd625, %fd565, %fd569, %fd545;
	fma.rn.f64 	%fd626, %fd565, %fd570, %fd546;
	fma.rn.f64 	%fd627, %fd565, %fd571, %fd547;
	fma.rn.f64 	%fd628, %fd565, %fd572, %fd548;
	fma.rn.f64 	%fd629, %fd565, %fd573, %fd549;
	fma.rn.f64 	%fd630, %fd565, %fd574, %fd550;
	fma.rn.f64 	%fd631, %fd566, %fd567, %fd551;
	fma.rn.f64 	%fd632, %fd566, %fd568, %fd552;
	fma.rn.f64 	%fd633, %fd566, %fd569, %fd553;
	fma.rn.f64 	%fd634, %fd566, %fd570, %fd554;
	fma.rn.f64 	%fd635, %fd566, %fd571, %fd555;
	fma.rn.f64 	%fd636, %fd566, %fd572, %fd556;
	fma.rn.f64 	%fd637, %fd566, %fd573, %fd557;
	fma.rn.f64 	%fd638, %fd566, %fd574, %fd558;
	ld.shared.f64 	%fd639, [%r341+40];
	ld.shared.f64 	%fd640, [%r341+168];
	ld.shared.f64 	%fd641, [%r341+296];
	ld.shared.f64 	%fd642, [%r341+424];
	ld.shared.f64 	%fd643, [%r341+552];
	ld.shared.f64 	%fd644, [%r341+680];
	ld.shared.f64 	%fd645, [%r341+808];
	ld.shared.f64 	%fd646, [%r341+936];
	ld.shared.f64 	%fd647, [%r345+2560];
	ld.shared.f64 	%fd648, [%r345+2568];
	ld.shared.f64 	%fd649, [%r345+2576];
	ld.shared.f64 	%fd650, [%r345+2584];
	ld.shared.f64 	%fd651, [%r345+2592];
	ld.shared.f64 	%fd652, [%r345+2600];
	ld.shared.f64 	%fd653, [%r345+2608];
	ld.shared.f64 	%fd654, [%r345+2616];
	fma.rn.f64 	%fd655, %fd639, %fd647, %fd575;
	fma.rn.f64 	%fd656, %fd639, %fd648, %fd576;
	fma.rn.f64 	%fd657, %fd639, %fd649, %fd577;
	fma.rn.f64 	%fd658, %fd639, %fd650, %fd578;
	fma.rn.f64 	%fd659, %fd639, %fd651, %fd579;
	fma.rn.f64 	%fd660, %fd639, %fd652, %fd580;
	fma.rn.f64 	%fd661, %fd639, %fd653, %fd581;
	fma.rn.f64 	%fd662, %fd639, %fd654, %fd582;
	fma.rn.f64 	%fd663, %fd640, %fd647, %fd583;
	fma.rn.f64 	%fd664, %fd640, %fd648, %fd584;
	fma.rn.f64 	%fd665, %fd640, %fd649, %fd585;
	fma.rn.f64 	%fd666, %fd640, %fd650, %fd586;
	fma.rn.f64 	%fd667, %fd640, %fd651, %fd587;
	fma.rn.f64 	%fd668, %fd640, %fd652, %fd588;
	fma.rn.f64 	%fd669, %fd640, %fd653, %fd589;
	fma.rn.f64 	%fd670, %fd640, %fd654, %fd590;
	fma.rn.f64 	%fd671, %fd641, %fd647, %fd591;
	fma.rn.f64 	%fd672, %fd641, %fd648, %fd592;
	fma.rn.f64 	%fd673, %fd641, %fd649, %fd593;
	fma.rn.f64 	%fd674, %fd641, %fd650, %fd594;
	fma.rn.f64 	%fd675, %fd641, %fd651, %fd595;
	fma.rn.f64 	%fd676, %fd641, %fd652, %fd596;
	fma.rn.f64 	%fd677, %fd641, %fd653, %fd597;
	fma.rn.f64 	%fd678, %fd641, %fd654, %fd598;
	fma.rn.f64 	%fd679, %fd642, %fd647, %fd599;
	fma.rn.f64 	%fd680, %fd642, %fd648, %fd600;
	fma.rn.f64 	%fd681, %fd642, %fd649, %fd601;
	fma.rn.f64 	%fd682, %fd642, %fd650, %fd602;
	fma.rn.f64 	%fd683, %fd642, %fd651, %fd603;
	fma.rn.f64 	%fd684, %fd642, %fd652, %fd604;
	fma.rn.f64 	%fd685, %fd642, %fd653, %fd605;
	fma.rn.f64 	%fd686, %fd642, %fd654, %fd606;
	fma.rn.f64 	%fd687, %fd643, %fd647, %fd607;
	fma.rn.f64 	%fd688, %fd643, %fd648, %fd608;
	fma.rn.f64 	%fd689, %fd643, %fd649, %fd609;
	fma.rn.f64 	%fd690, %fd643, %fd650, %fd610;
	fma.rn.f64 	%fd691, %fd643, %fd651, %fd611;
	fma.rn.f64 	%fd692, %fd643, %fd652, %fd612;
	fma.rn.f64 	%fd693, %fd643, %fd653, %fd613;
	fma.rn.f64 	%fd694, %fd643, %fd654, %fd614;
	fma.rn.f64 	%fd695, %fd644, %fd647, %fd615;
	fma.rn.f64 	%fd696, %fd644, %fd648, %fd616;
	fma.rn.f64 	%fd697, %fd644, %fd649, %fd617;
	fma.rn.f64 	%fd698, %fd644, %fd650, %fd618;
	fma.rn.f64 	%fd699, %fd644, %fd651, %fd619;
	fma.rn.f64 	%fd700, %fd644, %fd652, %fd620;
	fma.rn.f64 	%fd701, %fd644, %fd653, %fd621;
	fma.rn.f64 	%fd702, %fd644, %fd654, %fd622;
	fma.rn.f64 	%fd703, %fd645, %fd647, %fd623;
	fma.rn.f64 	%fd704, %fd645, %fd648, %fd624;
	fma.rn.f64 	%fd705, %fd645, %fd649, %fd625;
	fma.rn.f64 	%fd706, %fd645, %fd650, %fd626;
	fma.rn.f64 	%fd707, %fd645, %fd651, %fd627;
	fma.rn.f64 	%fd708, %fd645, %fd652, %fd628;
	fma.rn.f64 	%fd709, %fd645, %fd653, %fd629;
	fma.rn.f64 	%fd710, %fd645, %fd654, %fd630;
	fma.rn.f64 	%fd711, %fd646, %fd647, %fd631;
	fma.rn.f64 	%fd712, %fd646, %fd648, %fd632;
	fma.rn.f64 	%fd713, %fd646, %fd649, %fd633;
	fma.rn.f64 	%fd714, %fd646, %fd650, %fd634;
	fma.rn.f64 	%fd715, %fd646, %fd651, %fd635;
	fma.rn.f64 	%fd716, %fd646, %fd652, %fd636;
	fma.rn.f64 	%fd717, %fd646, %fd653, %fd637;
	fma.rn.f64 	%fd718, %fd646, %fd654, %fd638;
	ld.shared.f64 	%fd719, [%r341+48];
	ld.shared.f64 	%fd720, [%r341+176];
	ld.shared.f64 	%fd721, [%r341+304];
	ld.shared.f64 	%fd722, [%r341+432];
	ld.shared.f64 	%fd723, [%r341+560];
	ld.shared.f64 	%fd724, [%r341+688];
	ld.shared.f64 	%fd725, [%r341+816];
	ld.shared.f64 	%fd726, [%r341+944];
	ld.shared.f64 	%fd727, [%r345+3072];
	ld.shared.f64 	%fd728, [%r345+3080];
	ld.shared.f64 	%fd729, [%r345+3088];
	ld.shared.f64 	%fd730, [%r345+3096];
	ld.shared.f64 	%fd731, [%r345+3104];
	ld.shared.f64 	%fd732, [%r345+3112];
	ld.shared.f64 	%fd733, [%r345+3120];
	ld.shared.f64 	%fd734, [%r345+3128];
	fma.rn.f64 	%fd735, %fd719, %fd727, %fd655;
	fma.rn.f64 	%fd736, %fd719, %fd728, %fd656;
	fma.rn.f64 	%fd737, %fd719, %fd729, %fd657;
	fma.rn.f64 	%fd738, %fd719, %fd730, %fd658;
	fma.rn.f64 	%fd739, %fd719, %fd731, %fd659;
	fma.rn.f64 	%fd740, %fd719, %fd732, %fd660;
	fma.rn.f64 	%fd741, %fd719, %fd733, %fd661;
	fma.rn.f64 	%fd742, %fd719, %fd734, %fd662;
	fma.rn.f64 	%fd743, %fd720, %fd727, %fd663;
	fma.rn.f64 	%fd744, %fd720, %fd728, %fd664;
	fma.rn.f64 	%fd745, %fd720, %fd729, %fd665;
	fma.rn.f64 	%fd746, %fd720, %fd730, %fd666;
	fma.rn.f64 	%fd747, %fd720, %fd731, %fd667;
	fma.rn.f64 	%fd748, %fd720, %fd732, %fd668;
	fma.rn.f64 	%fd749, %fd720, %fd733, %fd669;
	fma.rn.f64 	%fd750, %fd720, %fd734, %fd670;
	fma.rn.f64 	%fd751, %fd721, %fd727, %fd671;
	fma.rn.f64 	%fd752, %fd721, %fd728, %fd672;
	fma.rn.f64 	%fd753, %fd721, %fd729, %fd673;
	fma.rn.f64 	%fd754, %fd721, %fd730, %fd674;
	fma.rn.f64 	%fd755, %fd721, %fd731, %fd675;
	fma.rn.f64 	%fd756, %fd721, %fd732, %fd676;
	fma.rn.f64 	%fd757, %fd721, %fd733, %fd677;
	fma.rn.f64 	%fd758, %fd721, %fd734, %fd678;
	fma.rn.f64 	%fd759, %fd722, %fd727, %fd679;
	fma.rn.f64 	%fd760, %fd722, %fd728, %fd680;
	fma.rn.f64 	%fd761, %fd722, %fd729, %fd681;
	fma.rn.f64 	%fd762, %fd722, %fd730, %fd682;
	fma.rn.f64 	%fd763, %fd722, %fd731, %fd683;
	fma.rn.f64 	%fd764, %fd722, %fd732, %fd684;
	fma.rn.f64 	%fd765, %fd722, %fd733, %fd685;
	fma.rn.f64 	%fd766, %fd722, %fd734, %fd686;
	fma.rn.f64 	%fd767, %fd723, %fd727, %fd687;
	fma.rn.f64 	%fd768, %fd723, %fd728, %fd688;
	fma.rn.f64 	%fd769, %fd723, %fd729, %fd689;
	fma.rn.f64 	%fd770, %fd723, %fd730, %fd690;
	fma.rn.f64 	%fd771, %fd723, %fd731, %fd691;
	fma.rn.f64 	%fd772, %fd723, %fd732, %fd692;
	fma.rn.f64 	%fd773, %fd723, %fd733, %fd693;
	fma.rn.f64 	%fd774, %fd723, %fd734, %fd694;
	fma.rn.f64 	%fd775, %fd724, %fd727, %fd695;
	fma.rn.f64 	%fd776, %fd724, %fd728, %fd696;
	fma.rn.f64 	%fd777, %fd724, %fd729, %fd697;
	fma.rn.f64 	%fd778, %fd724, %fd730, %fd698;
	fma.rn.f64 	%fd779, %fd724, %fd731, %fd699;
	fma.rn.f64 	%fd780, %fd724, %fd732, %fd700;
	fma.rn.f64 	%fd781, %fd724, %fd733, %fd701;
	fma.rn.f64 	%fd782, %fd724, %fd734, %fd702;
	fma.rn.f64 	%fd783, %fd725, %fd727, %fd703;
	fma.rn.f64 	%fd784, %fd725, %fd728, %fd704;
	fma.rn.f64 	%fd785, %fd725, %fd729, %fd705;
	fma.rn.f64 	%fd786, %fd725, %fd730, %fd706;
	fma.rn.f64 	%fd787, %fd725, %fd731, %fd707;
	fma.rn.f64 	%fd788, %fd725, %fd732, %fd708;
	fma.rn.f64 	%fd789, %fd725, %fd733, %fd709;
	fma.rn.f64 	%fd790, %fd725, %fd734, %fd710;
	fma.rn.f64 	%fd791, %fd726, %fd727, %fd711;
	fma.rn.f64 	%fd792, %fd726, %fd728, %fd712;
	fma.rn.f64 	%fd793, %fd726, %fd729, %fd713;
	fma.rn.f64 	%fd794, %fd726, %fd730, %fd714;
	fma.rn.f64 	%fd795, %fd726, %fd731, %fd715;
	fma.rn.f64 	%fd796, %fd726, %fd732, %fd716;
	fma.rn.f64 	%fd797, %fd726, %fd733, %fd717;
	fma.rn.f64 	%fd798, %fd726, %fd734, %fd718;
	ld.shared.f64 	%fd799, [%r341+56];
	ld.shared.f64 	%fd800, [%r341+184];
	ld.shared.f64 	%fd801, [%r341+312];
	ld.shared.f64 	%fd802, [%r341+440];
	ld.shared.f64 	%fd803, [%r341+568];
	ld.shared.f64 	%fd804, [%r341+696];
	ld.shared.f64 	%fd805, [%r341+824];
	ld.shared.f64 	%fd806, [%r341+952];
	ld.shared.f64 	%fd807, [%r345+3584];
	ld.shared.f64 	%fd808, [%r345+3592];
	ld.shared.f64 	%fd809, [%r345+3600];
	ld.shared.f64 	%fd810, [%r345+3608];
	ld.shared.f64 	%fd811, [%r345+3616];
	ld.shared.f64 	%fd812, [%r345+3624];
	ld.shared.f64 	%fd813, [%r345+3632];
	ld.shared.f64 	%fd814, [%r345+3640];
	fma.rn.f64 	%fd815, %fd799, %fd807, %fd735;
	fma.rn.f64 	%fd816, %fd799, %fd808, %fd736;
	fma.rn.f64 	%fd817, %fd799, %fd809, %fd737;
	fma.rn.f64 	%fd818, %fd799, %fd810, %fd738;
	fma.rn.f64 	%fd819, %fd799, %fd811, %fd739;
	fma.rn.f64 	%fd820, %fd799, %fd812, %fd740;
	fma.rn.f64 	%fd821, %fd799, %fd813, %fd741;
	fma.rn.f64 	%fd822, %fd799, %fd814, %fd742;
	fma.rn.f64 	%fd823, %fd800, %fd807, %fd743;
	fma.rn.f64 	%fd824, %fd800, %fd808, %fd744;
	fma.rn.f64 	%fd825, %fd800, %fd809, %fd745;
	fma.rn.f64 	%fd826, %fd800, %fd810, %fd746;
	fma.rn.f64 	%fd827, %fd800, %fd811, %fd747;
	fma.rn.f64 	%fd828, %fd800, %fd812, %fd748;
	fma.rn.f64 	%fd829, %fd800, %fd813, %fd749;
	fma.rn.f64 	%fd830, %fd800, %fd814, %fd750;
	fma.rn.f64 	%fd831, %fd801, %fd807, %fd751;
	fma.rn.f64 	%fd832, %fd801, %fd808, %fd752;
	fma.rn.f64 	%fd833, %fd801, %fd809, %fd753;
	fma.rn.f64 	%fd834, %fd801, %fd810, %fd754;
	fma.rn.f64 	%fd835, %fd801, %fd811, %fd755;
	fma.rn.f64 	%fd836, %fd801, %fd812, %fd756;
	fma.rn.f64 	%fd837, %fd801, %fd813, %fd757;
	fma.rn.f64 	%fd838, %fd801, %fd814, %fd758;
	fma.rn.f64 	%fd839, %fd802, %fd807, %fd759;
	fma.rn.f64 	%fd840, %fd802, %fd808, %fd760;
	fma.rn.f64 	%fd841, %fd802, %fd809, %fd761;
	fma.rn.f64 	%fd842, %fd802, %fd810, %fd762;
	fma.rn.f64 	%fd843, %fd802, %fd811, %fd763;
	fma.rn.f64 	%fd844, %fd802, %fd812, %fd764;
	fma.rn.f64 	%fd845, %fd802, %fd813, %fd765;
	fma.rn.f64 	%fd846, %fd802, %fd814, %fd766;
	fma.rn.f64 	%fd847, %fd803, %fd807, %fd767;
	fma.rn.f64 	%fd848, %fd803, %fd808, %fd768;
	fma.rn.f64 	%fd849, %fd803, %fd809, %fd769;
	fma.rn.f64 	%fd850, %fd803, %fd810, %fd770;
	fma.rn.f64 	%fd851, %fd803, %fd811, %fd771;
	fma.rn.f64 	%fd852, %fd803, %fd812, %fd772;
	fma.rn.f64 	%fd853, %fd803, %fd813, %fd773;
	fma.rn.f64 	%fd854, %fd803, %fd814, %fd774;
	fma.rn.f64 	%fd855, %fd804, %fd807, %fd775;
	fma.rn.f64 	%fd856, %fd804, %fd808, %fd776;
	fma.rn.f64 	%fd857, %fd804, %fd809, %fd777;
	fma.rn.f64 	%fd858, %fd804, %fd810, %fd778;
	fma.rn.f64 	%fd859, %fd804, %fd811, %fd779;
	fma.rn.f64 	%fd860, %fd804, %fd812, %fd780;
	fma.rn.f64 	%fd861, %fd804, %fd813, %fd781;
	fma.rn.f64 	%fd862, %fd804, %fd814, %fd782;
	fma.rn.f64 	%fd863, %fd805, %fd807, %fd783;
	fma.rn.f64 	%fd864, %fd805, %fd808, %fd784;
	fma.rn.f64 	%fd865, %fd805, %fd809, %fd785;
	fma.rn.f64 	%fd866, %fd805, %fd810, %fd786;
	fma.rn.f64 	%fd867, %fd805, %fd811, %fd787;
	fma.rn.f64 	%fd868, %fd805, %fd812, %fd788;
	fma.rn.f64 	%fd869, %fd805, %fd813, %fd789;
	fma.rn.f64 	%fd870, %fd805, %fd814, %fd790;
	fma.rn.f64 	%fd871, %fd806, %fd807, %fd791;
	fma.rn.f64 	%fd872, %fd806, %fd808, %fd792;
	fma.rn.f64 	%fd873, %fd806, %fd809, %fd793;
	fma.rn.f64 	%fd874, %fd806, %fd810, %fd794;
	fma.rn.f64 	%fd875, %fd806, %fd811, %fd795;
	fma.rn.f64 	%fd876, %fd806, %fd812, %fd796;
	fma.rn.f64 	%fd877, %fd806, %fd813, %fd797;
	fma.rn.f64 	%fd878, %fd806, %fd814, %fd798;
	ld.shared.f64 	%fd879, [%r341+64];
	ld.shared.f64 	%fd880, [%r341+192];
	ld.shared.f64 	%fd881, [%r341+320];
	ld.shared.f64 	%fd882, [%r341+448];
	ld.shared.f64 	%fd883, [%r341+576];
	ld.shared.f64 	%fd884, [%r341+704];
	ld.shared.f64 	%fd885, [%r341+832];
	ld.shared.f64 	%fd886, [%r341+960];
	ld.shared.f64 	%fd887, [%r345+4096];
	ld.shared.f64 	%fd888, [%r345+4104];
	ld.shared.f64 	%fd889, [%r345+4112];
	ld.shared.f64 	%fd890, [%r345+4120];
	ld.shared.f64 	%fd891, [%r345+4128];
	ld.shared.f64 	%fd892, [%r345+4136];
	ld.shared.f64 	%fd893, [%r345+4144];
	ld.shared.f64 	%fd894, [%r345+4152];
	fma.rn.f64 	%fd895, %fd879, %fd887, %fd815;
	fma.rn.f64 	%fd896, %fd879, %fd888, %fd816;
	fma.rn.f64 	%fd897, %fd879, %fd889, %fd817;
	fma.rn.f64 	%fd898, %fd879, %fd890, %fd818;
	fma.rn.f64 	%fd899, %fd879, %fd891, %fd819;
	fma.rn.f64 	%fd900, %fd879, %fd892, %fd820;
	fma.rn.f64 	%fd901, %fd879, %fd893, %fd821;
	fma.rn.f64 	%fd902, %fd879, %fd894, %fd822;
	fma.rn.f64 	%fd903, %fd880, %fd887, %fd823;
	fma.rn.f64 	%fd904, %fd880, %fd888, %fd824;
	fma.rn.f64 	%fd905, %fd880, %fd889, %fd825;
	fma.rn.f64 	%fd906, %fd880, %fd890, %fd826;
	fma.rn.f64 	%fd907, %fd880, %fd891, %fd827;
	fma.rn.f64 	%fd908, %fd880, %fd892, %fd828;
	fma.rn.f64 	%fd909, %fd880, %fd893, %fd829;
	fma.rn.f64 	%fd910, %fd880, %fd894, %fd830;
	fma.rn.f64 	%fd911, %fd881, %fd887, %fd831;
	fma.rn.f64 	%fd912, %fd881, %fd888, %fd832;
	fma.rn.f64 	%fd913, %fd881, %fd889, %fd833;
	fma.rn.f64 	%fd914, %fd881, %fd890, %fd834;
	fma.rn.f64 	%fd915, %fd881, %fd891, %fd835;
	fma.rn.f64 	%fd916, %fd881, %fd892, %fd836;
	fma.rn.f64 	%fd917, %fd881, %fd893, %fd837;
	fma.rn.f64 	%fd918, %fd881, %fd894, %fd838;
	fma.rn.f64 	%fd919, %fd882, %fd887, %fd839;
	fma.rn.f64 	%fd920, %fd882, %fd888, %fd840;
	fma.rn.f64 	%fd921, %fd882, %fd889, %fd841;
	fma.rn.f64 	%fd922, %fd882, %fd890, %fd842;
	fma.rn.f64 	%fd923, %fd882, %fd891, %fd843;
	fma.rn.f64 	%fd924, %fd882, %fd892, %fd844;
	fma.rn.f64 	%fd925, %fd882, %fd893, %fd845;
	fma.rn.f64 	%fd926, %fd882, %fd894, %fd846;
	fma.rn.f64 	%fd927, %fd883, %fd887, %fd847;
	fma.rn.f64 	%fd928, %fd883, %fd888, %fd848;
	fma.rn.f64 	%fd929, %fd883, %fd889, %fd849;
	fma.rn.f64 	%fd930, %fd883, %fd890, %fd850;
	fma.rn.f64 	%fd931, %fd883, %fd891, %fd851;
	fma.rn.f64 	%fd932, %fd883, %fd892, %fd852;
	fma.rn.f64 	%fd933, %fd883, %fd893, %fd853;
	fma.rn.f64 	%fd934, %fd883, %fd894, %fd854;
	fma.rn.f64 	%fd935, %fd884, %fd887, %fd855;
	fma.rn.f64 	%fd936, %fd884, %fd888, %fd856;
	fma.rn.f64 	%fd937, %fd884, %fd889, %fd857;
	fma.rn.f64 	%fd938, %fd884, %fd890, %fd858;
	fma.rn.f64 	%fd939, %fd884, %fd891, %fd859;
	fma.rn.f64 	%fd940, %fd884, %fd892, %fd860;
	fma.rn.f64 	%fd941, %fd884, %fd893, %fd861;
	fma.rn.f64 	%fd942, %fd884, %fd894, %fd862;
	fma.rn.f64 	%fd943, %fd885, %fd887, %fd863;
	fma.rn.f64 	%fd944, %fd885, %fd888, %fd864;
	fma.rn.f64 	%fd945, %fd885, %fd889, %fd865;
	fma.rn.f64 	%fd946, %fd885, %fd890, %fd866;
	fma.rn.f64 	%fd947, %fd885, %fd891, %fd867;
	fma.rn.f64 	%fd948, %fd885, %fd892, %fd868;
	fma.rn.f64 	%fd949, %fd885, %fd893, %fd869;
	fma.rn.f64 	%fd950, %fd885, %fd894, %fd870;
	fma.rn.f64 	%fd951, %fd886, %fd887, %fd871;
	fma.rn.f64 	%fd952, %fd886, %fd888, %fd872;
	fma.rn.f64 	%fd953, %fd886, %fd889, %fd873;
	fma.rn.f64 	%fd954, %fd886, %fd890, %fd874;
	fma.rn.f64 	%fd955, %fd886, %fd891, %fd875;
	fma.rn.f64 	%fd956, %fd886, %fd892, %fd876;
	fma.rn.f64 	%fd957, %fd886, %fd893, %fd877;
	fma.rn.f64 	%fd958, %fd886, %fd894, %fd878;
	ld.shared.f64 	%fd959, [%r341+72];
	ld.shared.f64 	%fd960, [%r341+200];
	ld.shared.f64 	%fd961, [%r341+328];
	ld.shared.f64 	%fd962, [%r341+456];
	ld.shared.f64 	%fd963, [%r341+584];
	ld.shared.f64 	%fd964, [%r341+712];
	ld.shared.f64 	%fd965, [%r341+840];
	ld.shared.f64 	%fd966, [%r341+968];
	ld.shared.f64 	%fd967, [%r345+4608];
	ld.shared.f64 	%fd968, [%r345+4616];
	ld.shared.f64 	%fd969, [%r345+4624];
	ld.shared.f64 	%fd970, [%r345+4632];
	ld.shared.f64 	%fd971, [%r345+4640];
	ld.shared.f64 	%fd972, [%r345+4648];
	ld.shared.f64 	%fd973, [%r345+4656];
	ld.shared.f64 	%fd974, [%r345+4664];
	fma.rn.f64 	%fd975, %fd959, %fd967, %fd895;
	fma.rn.f64 	%fd976, %fd959, %fd968, %fd896;
	fma.rn.f64 	%fd977, %fd959, %fd969, %fd897;
	fma.rn.f64 	%fd978, %fd959, %fd970, %fd898;
	fma.rn.f64 	%fd979, %fd959, %fd971, %fd899;
	fma.rn.f64 	%fd980, %fd959, %fd972, %fd900;
	fma.rn.f64 	%fd981, %fd959, %fd973, %fd901;
	fma.rn.f64 	%fd982, %fd959, %fd974, %fd902;
	fma.rn.f64 	%fd983, %fd960, %fd967, %fd903;
	fma.rn.f64 	%fd984, %fd960, %fd968, %fd904;
	fma.rn.f64 	%fd985, %fd960, %fd969, %fd905;
	fma.rn.f64 	%fd986, %fd960, %fd970, %fd906;
	fma.rn.f64 	%fd987, %fd960, %fd971, %fd907;
	fma.rn.f64 	%fd988, %fd960, %fd972, %fd908;
	fma.rn.f64 	%fd989, %fd960, %fd973, %fd909;
	fma.rn.f64 	%fd990, %fd960, %fd974, %fd910;
	fma.rn.f64 	%fd991, %fd961, %fd967, %fd911;
	fma.rn.f64 	%fd992, %fd961, %fd968, %fd912;
	fma.rn.f64 	%fd993, %fd961, %fd969, %fd913;
	fma.rn.f64 	%fd994, %fd961, %fd970, %fd914;
	fma.rn.f64 	%fd995, %fd961, %fd971, %fd915;
	fma.rn.f64 	%fd996, %fd961, %fd972, %fd916;
	fma.rn.f64 	%fd997, %fd961, %fd973, %fd917;
	fma.rn.f64 	%fd998, %fd961, %fd974, %fd918;
	fma.rn.f64 	%fd999, %fd962, %fd967, %fd919;
	fma.rn.f64 	%fd1000, %fd962, %fd968, %fd920;
	fma.rn.f64 	%fd1001, %fd962, %fd969, %fd921;
	fma.rn.f64 	%fd1002, %fd962, %fd970, %fd922;
	fma.rn.f64 	%fd1003, %fd962, %fd971, %fd923;
	fma.rn.f64 	%fd1004, %fd962, %fd972, %fd924;
	fma.rn.f64 	%fd1005, %fd962, %fd973, %fd925;
	fma.rn.f64 	%fd1006, %fd962, %fd974, %fd926;
	fma.rn.f64 	%fd1007, %fd963, %fd967, %fd927;
	fma.rn.f64 	%fd1008, %fd963, %fd968, %fd928;
	fma.rn.f64 	%fd1009, %fd963, %fd969, %fd929;
	fma.rn.f64 	%fd1010, %fd963, %fd970, %fd930;
	fma.rn.f64 	%fd1011, %fd963, %fd971, %fd931;
	fma.rn.f64 	%fd1012, %fd963, %fd972, %fd932;
	fma.rn.f64 	%fd1013, %fd963, %fd973, %fd933;
	fma.rn.f64 	%fd1014, %fd963, %fd974, %fd934;
	fma.rn.f64 	%fd1015, %fd964, %fd967, %fd935;
	fma.rn.f64 	%fd1016, %fd964, %fd968, %fd936;
	fma.rn.f64 	%fd1017, %fd964, %fd969, %fd937;
	fma.rn.f64 	%fd1018, %fd964, %fd970, %fd938;
	fma.rn.f64 	%fd1019, %fd964, %fd971, %fd939;
	fma.rn.f64 	%fd1020, %fd964, %fd972, %fd940;
	fma.rn.f64 	%fd1021, %fd964, %fd973, %fd941;
	fma.rn.f64 	%fd1022, %fd964, %fd974, %fd942;
	fma.rn.f64 	%fd1023, %fd965, %fd967, %fd943;
	fma.rn.f64 	%fd1024, %fd965, %fd968, %fd944;
	fma.rn.f64 	%fd1025, %fd965, %fd969, %fd945;
	fma.rn.f64 	%fd1026, %fd965, %fd970, %fd946;
	fma.rn.f64 	%fd1027, %fd965, %fd971, %fd947;
	fma.rn.f64 	%fd1028, %fd965, %fd972, %fd948;
	fma.rn.f64 	%fd1029, %fd965, %fd973, %fd949;
	fma.rn.f64 	%fd1030, %fd965, %fd974, %fd950;
	fma.rn.f64 	%fd1031, %fd966, %fd967, %fd951;
	fma.rn.f64 	%fd1032, %fd966, %fd968, %fd952;
	fma.rn.f64 	%fd1033, %fd966, %fd969, %fd953;
	fma.rn.f64 	%fd1034, %fd966, %fd970, %fd954;
	fma.rn.f64 	%fd1035, %fd966, %fd971, %fd955;
	fma.rn.f64 	%fd1036, %fd966, %fd972, %fd956;
	fma.rn.f64 	%fd1037, %fd966, %fd973, %fd957;
	fma.rn.f64 	%fd1038, %fd966, %fd974, %fd958;
	ld.shared.f64 	%fd1039, [%r341+80];
	ld.shared.f64 	%fd1040, [%r341+208];
	ld.shared.f64 	%fd1041, [%r341+336];
	ld.shared.f64 	%fd1042, [%r341+464];
	ld.shared.f64 	%fd1043, [%r341+592];
	ld.shared.f64 	%fd1044, [%r341+720];
	ld.shared.f64 	%fd1045, [%r341+848];
	ld.shared.f64 	%fd1046, [%r341+976];
	ld.shared.f64 	%fd1047, [%r345+5120];
	ld.shared.f64 	%fd1048, [%r345+5128];
	ld.shared.f64 	%fd1049, [%r345+5136];
	ld.shared.f64 	%fd1050, [%r345+5144];
	ld.shared.f64 	%fd1051, [%r345+5152];
	ld.shared.f64 	%fd1052, [%r345+5160];
	ld.shared.f64 	%fd1053, [%r345+5168];
	ld.shared.f64 	%fd1054, [%r345+5176];
	fma.rn.f64 	%fd1055, %fd1039, %fd1047, %fd975;
	fma.rn.f64 	%fd1056, %fd1039, %fd1048, %fd976;
	fma.rn.f64 	%fd1057, %fd1039, %fd1049, %fd977;
	fma.rn.f64 	%fd1058, %fd1039, %fd1050, %fd978;
	fma.rn.f64 	%fd1059, %fd1039, %fd1051, %fd979;
	fma.rn.f64 	%fd1060, %fd1039, %fd1052, %fd980;
	fma.rn.f64 	%fd1061, %fd1039, %fd1053, %fd981;
	fma.rn.f64 	%fd1062, %fd1039, %fd1054, %fd982;
	fma.rn.f64 	%fd1063, %fd1040, %fd1047, %fd983;
	fma.rn.f64 	%fd1064, %fd1040, %fd1048, %fd984;
	fma.rn.f64 	%fd1065, %fd1040, %fd1049, %fd985;
	fma.rn.f64 	%fd1066, %fd1040, %fd1050, %fd986;
	fma.rn.f64 	%fd1067, %fd1040, %fd1051, %fd987;
	fma.rn.f64 	%fd1068, %fd1040, %fd1052, %fd988;
	fma.rn.f64 	%fd1069, %fd1040, %fd1053, %fd989;
	fma.rn.f64 	%fd1070, %fd1040, %fd1054, %fd990;
	fma.rn.f64 	%fd1071, %fd1041, %fd1047, %fd991;
	fma.rn.f64 	%fd1072, %fd1041, %fd1048, %fd992;
	fma.rn.f64 	%fd1073, %fd1041, %fd1049, %fd993;
	fma.rn.f64 	%fd1074, %fd1041, %fd1050, %fd994;
	fma.rn.f64 	%fd1075, %fd1041, %fd1051, %fd995;
	fma.rn.f64 	%fd1076, %fd1041, %fd1052, %fd996;
	fma.rn.f64 	%fd1077, %fd1041, %fd1053, %fd997;
	fma.rn.f64 	%fd1078, %fd1041, %fd1054, %fd998;
	fma.rn.f64 	%fd1079, %fd1042, %fd1047, %fd999;
	fma.rn.f64 	%fd1080, %fd1042, %fd1048, %fd1000;
	fma.rn.f64 	%fd1081, %fd1042, %fd1049, %fd1001;
	fma.rn.f64 	%fd1082, %fd1042, %fd1050, %fd1002;
	fma.rn.f64 	%fd1083, %fd1042, %fd1051, %fd1003;
	fma.rn.f64 	%fd1084, %fd1042, %fd1052, %fd1004;
	fma.rn.f64 	%fd1085, %fd1042, %fd1053, %fd1005;
	fma.rn.f64 	%fd1086, %fd1042, %fd1054, %fd1006;
	fma.rn.f64 	%fd1087, %fd1043, %fd1047, %fd1007;
	fma.rn.f64 	%fd1088, %fd1043, %fd1048, %fd1008;
	fma.rn.f64 	%fd1089, %fd1043, %fd1049, %fd1009;
	fma.rn.f64 	%fd1090, %fd1043, %fd1050, %fd1010;
	fma.rn.f64 	%fd1091, %fd1043, %fd1051, %fd1011;
	fma.rn.f64 	%fd1092, %fd1043, %fd1052, %fd1012;
	fma.rn.f64 	%fd1093, %fd1043, %fd1053, %fd1013;
	fma.rn.f64 	%fd1094, %fd1043, %fd1054, %fd1014;
	fma.rn.f64 	%fd1095, %fd1044, %fd1047, %fd1015;
	fma.rn.f64 	%fd1096, %fd1044, %fd1048, %fd1016;
	fma.rn.f64 	%fd1097, %fd1044, %fd1049, %fd1017;
	fma.rn.f64 	%fd1098, %fd1044, %fd1050, %fd1018;
	fma.rn.f64 	%fd1099, %fd1044, %fd1051, %fd1019;
	fma.rn.f64 	%fd1100, %fd1044, %fd1052, %fd1020;
	fma.rn.f64 	%fd1101, %fd1044, %fd1053, %fd1021;
	fma.rn.f64 	%fd1102, %fd1044, %fd1054, %fd1022;
	fma.rn.f64 	%fd1103, %fd1045, %fd1047, %fd1023;
	fma.rn.f64 	%fd1104, %fd1045, %fd1048, %fd1024;
	fma.rn.f64 	%fd1105, %fd1045, %fd1049, %fd1025;
	fma.rn.f64 	%fd1106, %fd1045, %fd1050, %fd1026;
	fma.rn.f64 	%fd1107, %fd1045, %fd1051, %fd1027;
	fma.rn.f64 	%fd1108, %fd1045, %fd1052, %fd1028;
	fma.rn.f64 	%fd1109, %fd1045, %fd1053, %fd1029;
	fma.rn.f64 	%fd1110, %fd1045, %fd1054, %fd1030;
	fma.rn.f64 	%fd1111, %fd1046, %fd1047, %fd1031;
	fma.rn.f64 	%fd1112, %fd1046, %fd1048, %fd1032;
	fma.rn.f64 	%fd1113, %fd1046, %fd1049, %fd1033;
	fma.rn.f64 	%fd1114, %fd1046, %fd1050, %fd1034;
	fma.rn.f64 	%fd1115, %fd1046, %fd1051, %fd1035;
	fma.rn.f64 	%fd1116, %fd1046, %fd1052, %fd1036;
	fma.rn.f64 	%fd1117, %fd1046, %fd1053, %fd1037;
	fma.rn.f64 	%fd1118, %fd1046, %fd1054, %fd1038;
	ld.shared.f64 	%fd1119, [%r341+88];
	ld.shared.f64 	%fd1120, [%r341+216];
	ld.shared.f64 	%fd1121, [%r341+344];
	ld.shared.f64 	%fd1122, [%r341+472];
	ld.shared.f64 	%fd1123, [%r341+600];
	ld.shared.f64 	%fd1124, [%r341+728];
	ld.shared.f64 	%fd1125, [%r341+856];
	ld.shared.f64 	%fd1126, [%r341+984];
	ld.shared.f64 	%fd1127, [%r345+5632];
	ld.shared.f64 	%fd1128, [%r345+5640];
	ld.shared.f64 	%fd1129, [%r345+5648];
	ld.shared.f64 	%fd1130, [%r345+5656];
	ld.shared.f64 	%fd1131, [%r345+5664];
	ld.shared.f64 	%fd1132, [%r345+5672];
	ld.shared.f64 	%fd1133, [%r345+5680];
	ld.shared.f64 	%fd1134, [%r345+5688];
	fma.rn.f64 	%fd1135, %fd1119, %fd1127, %fd1055;
	fma.rn.f64 	%fd1136, %fd1119, %fd1128, %fd1056;
	fma.rn.f64 	%fd1137, %fd1119, %fd1129, %fd1057;
	fma.rn.f64 	%fd1138, %fd1119, %fd1130, %fd1058;
	fma.rn.f64 	%fd1139, %fd1119, %fd1131, %fd1059;
	fma.rn.f64 	%fd1140, %fd1119, %fd1132, %fd1060;
	fma.rn.f64 	%fd1141, %fd1119, %fd1133, %fd1061;
	fma.rn.f64 	%fd1142, %fd1119, %fd1134, %fd1062;
	fma.rn.f64 	%fd1143, %fd1120, %fd1127, %fd1063;
	fma.rn.f64 	%fd1144, %fd1120, %fd1128, %fd1064;
	fma.rn.f64 	%fd1145, %fd1120, %fd1129, %fd1065;
	fma.rn.f64 	%fd1146, %fd1120, %fd1130, %fd1066;
	fma.rn.f64 	%fd1147, %fd1120, %fd1131, %fd1067;
	fma.rn.f64 	%fd1148, %fd1120, %fd1132, %fd1068;
	fma.rn.f64 	%fd1149, %fd1120, %fd1133, %fd1069;
	fma.rn.f64 	%fd1150, %fd1120, %fd1134, %fd1070;
	fma.rn.f64 	%fd1151, %fd1121, %fd1127, %fd1071;
	fma.rn.f64 	%fd1152, %fd1121, %fd1128, %fd1072;
	fma.rn.f64 	%fd1153, %fd1121, %fd1129, %fd1073;
	fma.rn.f64 	%fd1154, %fd1121, %fd1130, %fd1074;
	fma.rn.f64 	%fd1155, %fd1121, %fd1131, %fd1075;
	fma.rn.f64 	%fd1156, %fd1121, %fd1132, %fd1076;
	fma.rn.f64 	%fd1157, %fd1121, %fd1133, %fd1077;
	fma.rn.f64 	%fd1158, %fd1121, %fd1134, %fd1078;
	fma.rn.f64 	%fd1159, %fd1122, %fd1127, %fd1079;
	fma.rn.f64 	%fd1160, %fd1122, %fd1128, %fd1080;
	fma.rn.f64 	%fd1161, %fd1122, %fd1129, %fd1081;
	fma.rn.f64 	%fd1162, %fd1122, %fd1130, %fd1082;
	fma.rn.f64 	%fd1163, %fd1122, %fd1131, %fd1083;
	fma.rn.f64 	%fd1164, %fd1122, %fd1132, %fd1084;
	fma.rn.f64 	%fd1165, %fd1122, %fd1133, %fd1085;
	fma.rn.f64 	%fd1166, %fd1122, %fd1134, %fd1086;
	fma.rn.f64 	%fd1167, %fd1123, %fd1127, %fd1087;
	fma.rn.f64 	%fd1168, %fd1123, %fd1128, %fd1088;
	fma.rn.f64 	%fd1169, %fd1123, %fd1129, %fd1089;
	fma.rn.f64 	%fd1170, %fd1123, %fd1130, %fd1090;
	fma.rn.f64 	%fd1171, %fd1123, %fd1131, %fd1091;
	fma.rn.f64 	%fd1172, %fd1123, %fd1132, %fd1092;
	fma.rn.f64 	%fd1173, %fd1123, %fd1133, %fd1093;
	fma.rn.f64 	%fd1174, %fd1123, %fd1134, %fd1094;
	fma.rn.f64 	%fd1175, %fd1124, %fd1127, %fd1095;
	fma.rn.f64 	%fd1176, %fd1124, %fd1128, %fd1096;
	fma.rn.f64 	%fd1177, %fd1124, %fd1129, %fd1097;
	fma.rn.f64 	%fd1178, %fd1124, %fd1130, %fd1098;
	fma.rn.f64 	%fd1179, %fd1124, %fd1131, %fd1099;
	fma.rn.f64 	%fd1180, %fd1124, %fd1132, %fd1100;
	fma.rn.f64 	%fd1181, %fd1124, %fd1133, %fd1101;
	fma.rn.f64 	%fd1182, %fd1124, %fd1134, %fd1102;
	fma.rn.f64 	%fd1183, %fd1125, %fd1127, %fd1103;
	fma.rn.f64 	%fd1184, %fd1125, %fd1128, %fd1104;
	fma.rn.f64 	%fd1185, %fd1125, %fd1129, %fd1105;
	fma.rn.f64 	%fd1186, %fd1125, %fd1130, %fd1106;
	fma.rn.f64 	%fd1187, %fd1125, %fd1131, %fd1107;
	fma.rn.f64 	%fd1188, %fd1125, %fd1132, %fd1108;
	fma.rn.f64 	%fd1189, %fd1125, %fd1133, %fd1109;
	fma.rn.f64 	%fd1190, %fd1125, %fd1134, %fd1110;
	fma.rn.f64 	%fd1191, %fd1126, %fd1127, %fd1111;
	fma.rn.f64 	%fd1192, %fd1126, %fd1128, %fd1112;
	fma.rn.f64 	%fd1193, %fd1126, %fd1129, %fd1113;
	fma.rn.f64 	%fd1194, %fd1126, %fd1130, %fd1114;
	fma.rn.f64 	%fd1195, %fd1126, %fd1131, %fd1115;
	fma.rn.f64 	%fd1196, %fd1126, %fd1132, %fd1116;
	fma.rn.f64 	%fd1197, %fd1126, %fd1133, %fd1117;
	fma.rn.f64 	%fd1198, %fd1126, %fd1134, %fd1118;
	ld.shared.f64 	%fd1199, [%r341+96];
	ld.shared.f64 	%fd1200, [%r341+224];
	ld.shared.f64 	%fd1201, [%r341+352];
	ld.shared.f64 	%fd1202, [%r341+480];
	ld.shared.f64 	%fd1203, [%r341+608];
	ld.shared.f64 	%fd1204, [%r341+736];
	ld.shared.f64 	%fd1205, [%r341+864];
	ld.shared.f64 	%fd1206, [%r341+992];
	ld.shared.f64 	%fd1207, [%r345+6144];
	ld.shared.f64 	%fd1208, [%r345+6152];
	ld.shared.f64 	%fd1209, [%r345+6160];
	ld.shared.f64 	%fd1210, [%r345+6168];
	ld.shared.f64 	%fd1211, [%r345+6176];
	ld.shared.f64 	%fd1212, [%r345+6184];
	ld.shared.f64 	%fd1213, [%r345+6192];
	ld.shared.f64 	%fd1214, [%r345+6200];
	fma.rn.f64 	%fd1215, %fd1199, %fd1207, %fd1135;
	fma.rn.f64 	%fd1216, %fd1199, %fd1208, %fd1136;
	fma.rn.f64 	%fd1217, %fd1199, %fd1209, %fd1137;
	fma.rn.f64 	%fd1218, %fd1199, %fd1210, %fd1138;
	fma.rn.f64 	%fd1219, %fd1199, %fd1211, %fd1139;
	fma.rn.f64 	%fd1220, %fd1199, %fd1212, %fd1140;
	fma.rn.f64 	%fd1221, %fd1199, %fd1213, %fd1141;
	fma.rn.f64 	%fd1222, %fd1199, %fd1214, %fd1142;
	fma.rn.f64 	%fd1223, %fd1200, %fd1207, %fd1143;
	fma.rn.f64 	%fd1224, %fd1200, %fd1208, %fd1144;
	fma.rn.f64 	%fd1225, %fd1200, %fd1209, %fd1145;
	fma.rn.f64 	%fd1226, %fd1200, %fd1210, %fd1146;
	fma.rn.f64 	%fd1227, %fd1200, %fd1211, %fd1147;
	fma.rn.f64 	%fd1228, %fd1200, %fd1212, %fd1148;
	fma.rn.f64 	%fd1229, %fd1200, %fd1213, %fd1149;
	fma.rn.f64 	%fd1230, %fd1200, %fd1214, %fd1150;
	fma.rn.f64 	%fd1231, %fd1201, %fd1207, %fd1151;
	fma.rn.f64 	%fd1232, %fd1201, %fd1208, %fd1152;
	fma.rn.f64 	%fd1233, %fd1201, %fd1209, %fd1153;
	fma.rn.f64 	%fd1234, %fd1201, %fd1210, %fd1154;
	fma.rn.f64 	%fd1235, %fd1201, %fd1211, %fd1155;
	fma.rn.f64 	%fd1236, %fd1201, %fd1212, %fd1156;
	fma.rn.f64 	%fd1237, %fd1201, %fd1213, %fd1157;
	fma.rn.f64 	%fd1238, %fd1201, %fd1214, %fd1158;
	fma.rn.f64 	%fd1239, %fd1202, %fd1207, %fd1159;
	fma.rn.f64 	%fd1240, %fd1202, %fd1208, %fd1160;
	fma.rn.f64 	%fd1241, %fd1202, %fd1209, %fd1161;
	fma.rn.f64 	%fd1242, %fd1202, %fd1210, %fd1162;
	fma.rn.f64 	%fd1243, %fd1202, %fd1211, %fd1163;
	fma.rn.f64 	%fd1244, %fd1202, %fd1212, %fd1164;
	fma.rn.f64 	%fd1245, %fd1202, %fd1213, %fd1165;
	fma.rn.f64 	%fd1246, %fd1202, %fd1214, %fd1166;
	fma.rn.f64 	%fd1247, %fd1203, %fd1207, %fd1167;
	fma.rn.f64 	%fd1248, %fd1203, %fd1208, %fd1168;
	fma.rn.f64 	%fd1249, %fd1203, %fd1209, %fd1169;
	fma.rn.f64 	%fd1250, %fd1203, %fd1210, %fd1170;
	fma.rn.f64 	%fd1251, %fd1203, %fd1211, %fd1171;
	fma.rn.f64 	%fd1252, %fd1203, %fd1212, %fd1172;
	fma.rn.f64 	%fd1253, %fd1203, %fd1213, %fd1173;
	fma.rn.f64 	%fd1254, %fd1203, %fd1214, %fd1174;
	fma.rn.f64 	%fd1255, %fd1204, %fd1207, %fd1175;
	fma.rn.f64 	%fd1256, %fd1204, %fd1208, %fd1176;
	fma.rn.f64 	%fd1257, %fd1204, %fd1209, %fd1177;
	fma.rn.f64 	%fd1258, %fd1204, %fd1210, %fd1178;
	fma.rn.f64 	%fd1259, %fd1204, %fd1211, %fd1179;
	fma.rn.f64 	%fd1260, %fd1204, %fd1212, %fd1180;
	fma.rn.f64 	%fd1261, %fd1204, %fd1213, %fd1181;
	fma.rn.f64 	%fd1262, %fd1204, %fd1214, %fd1182;
	fma.rn.f64 	%fd1263, %fd1205, %fd1207, %fd1183;
	fma.rn.f64 	%fd1264, %fd1205, %fd1208, %fd1184;
	fma.rn.f64 	%fd1265, %fd1205, %fd1209, %fd1185;
	fma.rn.f64 	%fd1266, %fd1205, %fd1210, %fd1186;
	fma.rn.f64 	%fd1267, %fd1205, %fd1211, %fd1187;
	fma.rn.f64 	%fd1268, %fd1205, %fd1212, %fd1188;
	fma.rn.f64 	%fd1269, %fd1205, %fd1213, %fd1189;
	fma.rn.f64 	%fd1270, %fd1205, %fd1214, %fd1190;
	fma.rn.f64 	%fd1271, %fd1206, %fd1207, %fd1191;
	fma.rn.f64 	%fd1272, %fd1206, %fd1208, %fd1192;
	fma.rn.f64 	%fd1273, %fd1206, %fd1209, %fd1193;
	fma.rn.f64 	%fd1274, %fd1206, %fd1210, %fd1194;
	fma.rn.f64 	%fd1275, %fd1206, %fd1211, %fd1195;
	fma.rn.f64 	%fd1276, %fd1206, %fd1212, %fd1196;
	fma.rn.f64 	%fd1277, %fd1206, %fd1213, %fd1197;
	fma.rn.f64 	%fd1278, %fd1206, %fd1214, %fd1198;
	ld.shared.f64 	%fd1279, [%r341+104];
	ld.shared.f64 	%fd1280, [%r341+232];
	ld.shared.f64 	%fd1281, [%r341+360];
	ld.shared.f64 	%fd1282, [%r341+488];
	ld.shared.f64 	%fd1283, [%r341+616];
	ld.shared.f64 	%fd1284, [%r341+744];
	ld.shared.f64 	%fd1285, [%r341+872];
	ld.shared.f64 	%fd1286, [%r341+1000];
	ld.shared.f64 	%fd1287, [%r345+6656];
	ld.shared.f64 	%fd1288, [%r345+6664];
	ld.shared.f64 	%fd1289, [%r345+6672];
	ld.shared.f64 	%fd1290, [%r345+6680];
	ld.shared.f64 	%fd1291, [%r345+6688];
	ld.shared.f64 	%fd1292, [%r345+6696];
	ld.shared.f64 	%fd1293, [%r345+6704];
	ld.shared.f64 	%fd1294, [%r345+6712];
	fma.rn.f64 	%fd1295, %fd1279, %fd1287, %fd1215;
	fma.rn.f64 	%fd1296, %fd1279, %fd1288, %fd1216;
	fma.rn.f64 	%fd1297, %fd1279, %fd1289, %fd1217;
	fma.rn.f64 	%fd1298, %fd1279, %fd1290, %fd1218;
	fma.rn.f64 	%fd1299, %fd1279, %fd1291, %fd1219;
	fma.rn.f64 	%fd1300, %fd1279, %fd1292, %fd1220;
	fma.rn.f64 	%fd1301, %fd1279, %fd1293, %fd1221;
	fma.rn.f64 	%fd1302, %fd1279, %fd1294, %fd1222;
	fma.rn.f64 	%fd1303, %fd1280, %fd1287, %fd1223;
	fma.rn.f64 	%fd1304, %fd1280, %fd1288, %fd1224;
	fma.rn.f64 	%fd1305, %fd1280, %fd1289, %fd1225;
	fma.rn.f64 	%fd1306, %fd1280, %fd1290, %fd1226;
	fma.rn.f64 	%fd1307, %fd1280, %fd1291, %fd1227;
	fma.rn.f64 	%fd1308, %fd1280, %fd1292, %fd1228;
	fma.rn.f64 	%fd1309, %fd1280, %fd1293, %fd1229;
	fma.rn.f64 	%fd1310, %fd1280, %fd1294, %fd1230;
	fma.rn.f64 	%fd1311, %fd1281, %fd1287, %fd1231;
	fma.rn.f64 	%fd1312, %fd1281, %fd1288, %fd1232;
	fma.rn.f64 	%fd1313, %fd1281, %fd1289, %fd1233;
	fma.rn.f64 	%fd1314, %fd1281, %fd1290, %fd1234;
	fma.rn.f64 	%fd1315, %fd1281, %fd1291, %fd1235;
	fma.rn.f64 	%fd1316, %fd1281, %fd1292, %fd1236;
	fma.rn.f64 	%fd1317, %fd1281, %fd1293, %fd1237;
	fma.rn.f64 	%fd1318, %fd1281, %fd1294, %fd1238;
	fma.rn.f64 	%fd1319, %fd1282, %fd1287, %fd1239;
	fma.rn.f64 	%fd1320, %fd1282, %fd1288, %fd1240;
	fma.rn.f64 	%fd1321, %fd1282, %fd1289, %fd1241;
	fma.rn.f64 	%fd1322, %fd1282, %fd1290, %fd1242;
	fma.rn.f64 	%fd1323, %fd1282, %fd1291, %fd1243;
	fma.rn.f64 	%fd1324, %fd1282, %fd1292, %fd1244;
	fma.rn.f64 	%fd1325, %fd1282, %fd1293, %fd1245;
	fma.rn.f64 	%fd1326, %fd1282, %fd1294, %fd1246;
	fma.rn.f64 	%fd1327, %fd1283, %fd1287, %fd1247;
	fma.rn.f64 	%fd1328, %fd1283, %fd1288, %fd1248;
	fma.rn.f64 	%fd1329, %fd1283, %fd1289, %fd1249;
	fma.rn.f64 	%fd1330, %fd1283, %fd1290, %fd1250;
	fma.rn.f64 	%fd1331, %fd1283, %fd1291, %fd1251;
	fma.rn.f64 	%fd1332, %fd1283, %fd1292, %fd1252;
	fma.rn.f64 	%fd1333, %fd1283, %fd1293, %fd1253;
	fma.rn.f64 	%fd1334, %fd1283, %fd1294, %fd1254;
	fma.rn.f64 	%fd1335, %fd1284, %fd1287, %fd1255;
	fma.rn.f64 	%fd1336, %fd1284, %fd1288, %fd1256;
	fma.rn.f64 	%fd1337, %fd1284, %fd1289, %fd1257;
	fma.rn.f64 	%fd1338, %fd1284, %fd1290, %fd1258;
	fma.rn.f64 	%fd1339, %fd1284, %fd1291, %fd1259;
	fma.rn.f64 	%fd1340, %fd1284, %fd1292, %fd1260;
	fma.rn.f64 	%fd1341, %fd1284, %fd1293, %fd1261;
	fma.rn.f64 	%fd1342, %fd1284, %fd1294, %fd1262;
	fma.rn.f64 	%fd1343, %fd1285, %fd1287, %fd1263;
	fma.rn.f64 	%fd1344, %fd1285, %fd1288, %fd1264;
	fma.rn.f64 	%fd1345, %fd1285, %fd1289, %fd1265;
	fma.rn.f64 	%fd1346, %fd1285, %fd1290, %fd1266;
	fma.rn.f64 	%fd1347, %fd1285, %fd1291, %fd1267;
	fma.rn.f64 	%fd1348, %fd1285, %fd1292, %fd1268;
	fma.rn.f64 	%fd1349, %fd1285, %fd1293, %fd1269;
	fma.rn.f64 	%fd1350, %fd1285, %fd1294, %fd1270;
	fma.rn.f64 	%fd1351, %fd1286, %fd1287, %fd1271;
	fma.rn.f64 	%fd1352, %fd1286, %fd1288, %fd1272;
	fma.rn.f64 	%fd1353, %fd1286, %fd1289, %fd1273;
	fma.rn.f64 	%fd1354, %fd1286, %fd1290, %fd1274;
	fma.rn.f64 	%fd1355, %fd1286, %fd1291, %fd1275;
	fma.rn.f64 	%fd1356, %fd1286, %fd1292, %fd1276;
	fma.rn.f64 	%fd1357, %fd1286, %fd1293, %fd1277;
	fma.rn.f64 	%fd1358, %fd1286, %fd1294, %fd1278;
	ld.shared.f64 	%fd1359, [%r341+112];
	ld.shared.f64 	%fd1360, [%r341+240];
	ld.shared.f64 	%fd1361, [%r341+368];
	ld.shared.f64 	%fd1362, [%r341+496];
	ld.shared.f64 	%fd1363, [%r341+624];
	ld.shared.f64 	%fd1364, [%r341+752];
	ld.shared.f64 	%fd1365, [%r341+880];
	ld.shared.f64 	%fd1366, [%r341+1008];
	ld.shared.f64 	%fd1367, [%r345+7168];
	ld.shared.f64 	%fd1368, [%r345+7176];
	ld.shared.f64 	%fd1369, [%r345+7184];
	ld.shared.f64 	%fd1370, [%r345+7192];
	ld.shared.f64 	%fd1371, [%r345+7200];
	ld.shared.f64 	%fd1372, [%r345+7208];
	ld.shared.f64 	%fd1373, [%r345+7216];
	ld.shared.f64 	%fd1374, [%r345+7224];
	fma.rn.f64 	%fd1375, %fd1359, %fd1367, %fd1295;
	fma.rn.f64 	%fd1376, %fd1359, %fd1368, %fd1296;
	fma.rn.f64 	%fd1377, %fd1359, %fd1369, %fd1297;
	fma.rn.f64 	%fd1378, %fd1359, %fd1370, %fd1298;
	fma.rn.f64 	%fd1379, %fd1359, %fd1371, %fd1299;
	fma.rn.f64 	%fd1380, %fd1359, %fd1372, %fd1300;
	fma.rn.f64 	%fd1381, %fd1359, %fd1373, %fd1301;
	fma.rn.f64 	%fd1382, %fd1359, %fd1374, %fd1302;
	fma.rn.f64 	%fd1383, %fd1360, %fd1367, %fd1303;
	fma.rn.f64 	%fd1384, %fd1360, %fd1368, %fd1304;
	fma.rn.f64 	%fd1385, %fd1360, %fd1369, %fd1305;
	fma.rn.f64 	%fd1386, %fd1360, %fd1370, %fd1306;
	fma.rn.f64 	%fd1387, %fd1360, %fd1371, %fd1307;
	fma.rn.f64 	%fd1388, %fd1360, %fd1372, %fd1308;
	fma.rn.f64 	%fd1389, %fd1360, %fd1373, %fd1309;
	fma.rn.f64 	%fd1390, %fd1360, %fd1374, %fd1310;
	fma.rn.f64 	%fd1391, %fd1361, %fd1367, %fd1311;
	fma.rn.f64 	%fd1392, %fd1361, %fd1368, %fd1312;
	fma.rn.f64 	%fd1393, %fd1361, %fd1369, %fd1313;
	fma.rn.f64 	%fd1394, %fd1361, %fd1370, %fd1314;
	fma.rn.f64 	%fd1395, %fd1361, %fd1371, %fd1315;
	fma.rn.f64 	%fd1396, %fd1361, %fd1372, %fd1316;
	fma.rn.f64 	%fd1397, %fd1361, %fd1373, %fd1317;
	fma.rn.f64 	%fd1398, %fd1361, %fd1374, %fd1318;
	fma.rn.f64 	%fd1399, %fd1362, %fd1367, %fd1319;
	fma.rn.f64 	%fd1400, %fd1362, %fd1368, %fd1320;
	fma.rn.f64 	%fd1401, %fd1362, %fd1369, %fd1321;
	fma.rn.f64 	%fd1402, %fd1362, %fd1370, %fd1322;
	fma.rn.f64 	%fd1403, %fd1362, %fd1371, %fd1323;
	fma.rn.f64 	%fd1404, %fd1362, %fd1372, %fd1324;
	fma.rn.f64 	%fd1405, %fd1362, %fd1373, %fd1325;
	fma.rn.f64 	%fd1406, %fd1362, %fd1374, %fd1326;
	fma.rn.f64 	%fd1407, %fd1363, %fd1367, %fd1327;
	fma.rn.f64 	%fd1408, %fd1363, %fd1368, %fd1328;
	fma.rn.f64 	%fd1409, %fd1363, %fd1369, %fd1329;
	fma.rn.f64 	%fd1410, %fd1363, %fd1370, %fd1330;
	fma.rn.f64 	%fd1411, %fd1363, %fd1371, %fd1331;
	fma.rn.f64 	%fd1412, %fd1363, %fd1372, %fd1332;
	fma.rn.f64 	%fd1413, %fd1363, %fd1373, %fd1333;
	fma.rn.f64 	%fd1414, %fd1363, %fd1374, %fd1334;
	fma.rn.f64 	%fd1415, %fd1364, %fd1367, %fd1335;
	fma.rn.f64 	%fd1416, %fd1364, %fd1368, %fd1336;
	fma.rn.f64 	%fd1417, %fd1364, %fd1369, %fd1337;
	fma.rn.f64 	%fd1418, %fd1364, %fd1370, %fd1338;
	fma.rn.f64 	%fd1419, %fd1364, %fd1371, %fd1339;
	fma.rn.f64 	%fd1420, %fd1364, %fd1372, %fd1340;
	fma.rn.f64 	%fd1421, %fd1364, %fd1373, %fd1341;
	fma.rn.f64 	%fd1422, %fd1364, %fd1374, %fd1342;
	fma.rn.f64 	%fd1423, %fd1365, %fd1367, %fd1343;
	fma.rn.f64 	%fd1424, %fd1365, %fd1368, %fd1344;
	fma.rn.f64 	%fd1425, %fd1365, %fd1369, %fd1345;
	fma.rn.f64 	%fd1426, %fd1365, %fd1370, %fd1346;
	fma.rn.f64 	%fd1427, %fd1365, %fd1371, %fd1347;
	fma.rn.f64 	%fd1428, %fd1365, %fd1372, %fd1348;
	fma.rn.f64 	%fd1429, %fd1365, %fd1373, %fd1349;
	fma.rn.f64 	%fd1430, %fd1365, %fd1374, %fd1350;
	fma.rn.f64 	%fd1431, %fd1366, %fd1367, %fd1351;
	fma.rn.f64 	%fd1432, %fd1366, %fd1368, %fd1352;
	fma.rn.f64 	%fd1433, %fd1366, %fd1369, %fd1353;
	fma.rn.f64 	%fd1434, %fd1366, %fd1370, %fd1354;
	fma.rn.f64 	%fd1435, %fd1366, %fd1371, %fd1355;
	fma.rn.f64 	%fd1436, %fd1366, %fd1372, %fd1356;
	fma.rn.f64 	%fd1437, %fd1366, %fd1373, %fd1357;
	fma.rn.f64 	%fd1438, %fd1366, %fd1374, %fd1358;
	ld.shared.f64 	%fd1439, [%r341+120];
	ld.shared.f64 	%fd1440, [%r341+248];
	ld.shared.f64 	%fd1441, [%r341+376];
	ld.shared.f64 	%fd1442, [%r341+504];
	ld.shared.f64 	%fd1443, [%r341+632];
	ld.shared.f64 	%fd1444, [%r341+760];
	ld.shared.f64 	%fd1445, [%r341+888];
	ld.shared.f64 	%fd1446, [%r341+1016];
	ld.shared.f64 	%fd1447, [%r345+7680];
	ld.shared.f64 	%fd1448, [%r345+7688];
	ld.shared.f64 	%fd1449, [%r345+7696];
	ld.shared.f64 	%fd1450, [%r345+7704];
	ld.shared.f64 	%fd1451, [%r345+7712];
	ld.shared.f64 	%fd1452, [%r345+7720];
	ld.shared.f64 	%fd1453, [%r345+7728];
	ld.shared.f64 	%fd1454, [%r345+7736];
	fma.rn.f64 	%fd1916, %fd1439, %fd1447, %fd1375;
	fma.rn.f64 	%fd1915, %fd1439, %fd1448, %fd1376;
	fma.rn.f64 	%fd1914, %fd1439, %fd1449, %fd1377;
	fma.rn.f64 	%fd1913, %fd1439, %fd1450, %fd1378;
	fma.rn.f64 	%fd1912, %fd1439, %fd1451, %fd1379;
	fma.rn.f64 	%fd1911, %fd1439, %fd1452, %fd1380;
	fma.rn.f64 	%fd1910, %fd1439, %fd1453, %fd1381;
	fma.rn.f64 	%fd1909, %fd1439, %fd1454, %fd1382;
	fma.rn.f64 	%fd1908, %fd1440, %fd1447, %fd1383;
	fma.rn.f64 	%fd1907, %fd1440, %fd1448, %fd1384;
	fma.rn.f64 	%fd1906, %fd1440, %fd1449, %fd1385;
	fma.rn.f64 	%fd1905, %fd1440, %fd1450, %fd1386;
	fma.rn.f64 	%fd1904, %fd1440, %fd1451, %fd1387;
	fma.rn.f64 	%fd1903, %fd1440, %fd1452, %fd1388;
	fma.rn.f64 	%fd1902, %fd1440, %fd1453, %fd1389;
	fma.rn.f64 	%fd1901, %fd1440, %fd1454, %fd1390;
	fma.rn.f64 	%fd1900, %fd1441, %fd1447, %fd1391;
	fma.rn.f64 	%fd1899, %fd1441, %fd1448, %fd1392;
	fma.rn.f64 	%fd1898, %fd1441, %fd1449, %fd1393;
	fma.rn.f64 	%fd1897, %fd1441, %fd1450, %fd1394;
	fma.rn.f64 	%fd1896, %fd1441, %fd1451, %fd1395;
	fma.rn.f64 	%fd1895, %fd1441, %fd1452, %fd1396;
	fma.rn.f64 	%fd1894, %fd1441, %fd1453, %fd1397;
	fma.rn.f64 	%fd1893, %fd1441, %fd1454, %fd1398;
	fma.rn.f64 	%fd1892, %fd1442, %fd1447, %fd1399;
	fma.rn.f64 	%fd1891, %fd1442, %fd1448, %fd1400;
	fma.rn.f64 	%fd1890, %fd1442, %fd1449, %fd1401;
	fma.rn.f64 	%fd1889, %fd1442, %fd1450, %fd1402;
	fma.rn.f64 	%fd1888, %fd1442, %fd1451, %fd1403;
	fma.rn.f64 	%fd1887, %fd1442, %fd1452, %fd1404;
	fma.rn.f64 	%fd1886, %fd1442, %fd1453, %fd1405;
	fma.rn.f64 	%fd1885, %fd1442, %fd1454, %fd1406;
	fma.rn.f64 	%fd1884, %fd1443, %fd1447, %fd1407;
	fma.rn.f64 	%fd1883, %fd1443, %fd1448, %fd1408;
	fma.rn.f64 	%fd1882, %fd1443, %fd1449, %fd1409;
	fma.rn.f64 	%fd1881, %fd1443, %fd1450, %fd1410;
	fma.rn.f64 	%fd1880, %fd1443, %fd1451, %fd1411;
	fma.rn.f64 	%fd1879, %fd1443, %fd1452, %fd1412;
	fma.rn.f64 	%fd1878, %fd1443, %fd1453, %fd1413;
	fma.rn.f64 	%fd1877, %fd1443, %fd1454, %fd1414;
	fma.rn.f64 	%fd1876, %fd1444, %fd1447, %fd1415;
	fma.rn.f64 	%fd1875, %fd1444, %fd1448, %fd1416;
	fma.rn.f64 	%fd1874, %fd1444, %fd1449, %fd1417;
	fma.rn.f64 	%fd1873, %fd1444, %fd1450, %fd1418;
	fma.rn.f64 	%fd1872, %fd1444, %fd1451, %fd1419;
	fma.rn.f64 	%fd1871, %fd1444, %fd1452, %fd1420;
	fma.rn.f64 	%fd1870, %fd1444, %fd1453, %fd1421;
	fma.rn.f64 	%fd1869, %fd1444, %fd1454, %fd1422;
	fma.rn.f64 	%fd1868, %fd1445, %fd1447, %fd1423;
	fma.rn.f64 	%fd1867, %fd1445, %fd1448, %fd1424;
	fma.rn.f64 	%fd1866, %fd1445, %fd1449, %fd1425;
	fma.rn.f64 	%fd1865, %fd1445, %fd1450, %fd1426;
	fma.rn.f64 	%fd1864, %fd1445, %fd1451, %fd1427;
	fma.rn.f64 	%fd1863, %fd1445, %fd1452, %fd1428;
	fma.rn.f64 	%fd1862, %fd1445, %fd1453, %fd1429;
	fma.rn.f64 	%fd1861, %fd1445, %fd1454, %fd1430;
	fma.rn.f64 	%fd1860, %fd1446, %fd1447, %fd1431;
	fma.rn.f64 	%fd1859, %fd1446, %fd1448, %fd1432;
	fma.rn.f64 	%fd1858, %fd1446, %fd1449, %fd1433;
	fma.rn.f64 	%fd1857, %fd1446, %fd1450, %fd1434;
	fma.rn.f64 	%fd1856, %fd1446, %fd1451, %fd1435;
	fma.rn.f64 	%fd1855, %fd1446, %fd1452, %fd1436;
	fma.rn.f64 	%fd1854, %fd1446, %fd1453, %fd1437;
	fma.rn.f64 	%fd1853, %fd1446, %fd1454, %fd1438;
	bar.sync 	0;
	add.s32 	%r747, %r747, 1;
	add.s32 	%r346, %r746, 15;
	shr.u32 	%r347, %r346, 4;
	setp.ne.s32 	%p55, %r747, %r347;
	@%p55 bra 	$L__BB0_2;
$L__BB0_45:
	ld.param.u32 	%r646, [_Z15dgemm_4d_tensorILi64ELi64ELi16ELi8ELi8EEviiidPKdS1_dPd_param_0];
	mov.u32 	%r348, %ctaid.y;
	shl.b32 	%r349, %r348, 6;
	mov.u32 	%r350, %tid.x;
	and.b32  	%r351, %r350, 1016;
	add.s32 	%r352, %r349, %r351;
	setp.ge.s32 	%p56, %r352, %r646;
	@%p56 bra 	$L__BB0_62;
	ld.param.u32 	%r661, [_Z15dgemm_4d_tensorILi64ELi64ELi16ELi8ELi8EEviiidPKdS1_dPd_param_1];
	mov.u32 	%r353, %ctaid.x;
	shl.b32 	%r354, %r353, 6;
	mov.u32 	%r355, %tid.x;
	shl.b32 	%r356, %r355, 3;
	and.b32  	%r357, %r356, 56;
	or.b32  	%r358, %r354, %r357;
	setp.ge.s32 	%p57, %r358, %r661;
	@%p57 bra 	$L__BB0_48;
	ld.param.u64 	%rd569, [_Z15dgemm_4d_tensorILi64ELi64ELi16ELi8ELi8EEviiidPKdS1_dPd_param_7];
	ld.param.f64 	%fd1711, [_Z15dgemm_4d_tensorILi64ELi64ELi16ELi8ELi8EEviiidPKdS1_dPd_param_6];
	ld.param.f64 	%fd1647, [_Z15dgemm_4d_tensorILi64ELi64ELi16ELi8ELi8EEviiidPKdS1_dPd_param_3];
	mov.u32 	%r359, %tid.x;
	shl.b32 	%r360, %r359, 6;
	and.b32  	%r361, %r360, 65024;
	cvt.u64.u32 	%rd160, %r361;
	cvt.s64.s32 	%rd161, %r3;
	mov.u32 	%r362, %ctaid.y;
	cvt.u64.u32 	%rd162, %r362;
	mov.u32 	%r363, %ctaid.x;
	cvt.u64.u32 	%rd163, %r363;
	mad.lo.s64 	%rd164, %rd161, %rd162, %rd163;
	shl.b64 	%rd165, %rd164, 12;
	add.s64 	%rd166, %rd165, %rd160;
	shl.b32 	%r364, %r359, 3;
	and.b32  	%r365, %r364, 56;
	cvt.u64.u32 	%rd167, %r365;
	or.b64  	%rd168, %rd166, %rd167;
	cvta.to.global.u64 	%rd169, %rd569;
	shl.b64 	%rd170, %rd168, 3;
	add.s64 	%rd171, %rd169, %rd170;
	ld.global.f64 	%fd1455, [%rd171];
	mul.f64 	%fd1456, %fd1711, %fd1455;
	fma.rn.f64 	%fd1457, %fd1647, %fd1916, %fd1456;
	st.global.f64 	[%rd171], %fd1457;
$L__BB0_48:
	ld.param.u32 	%r662, [_Z15dgemm_4d_tensorILi64ELi64ELi16ELi8ELi8EEviiidPKdS1_dPd_param_1];
	mov.u32 	%r366, %ctaid.x;
	shl.b32 	%r367, %r366, 6;
	mov.u32 	%r368, %tid.x;
	shl.b32 	%r369, %r368, 3;
	and.b32  	%r370, %r369, 56;
	or.b32  	%r371, %r367, %r370;
	or.b32  	%r372, %r371, 1;
	setp.ge.s32 	%p58, %r372, %r662;
	@%p58 bra 	$L__BB0_50;
	ld.param.u64 	%rd570, [_Z15dgemm_4d_tensorILi64ELi64ELi16ELi8ELi8EEviiidPKdS1_dPd_param_7];
	ld.param.f64 	%fd1712, [_Z15dgemm_4d_tensorILi64ELi64ELi16ELi8ELi8EEviiidPKdS1_dPd_param_6];
	ld.param.f64 	%fd1648, [_Z15dgemm_4d_tensorILi64ELi64ELi16ELi8ELi8EEviiidPKdS1_dPd_param_3];
	mov.u32 	%r373, %tid.x;
	shl.b32 	%r374, %r373, 6;
	and.b32  	%r375, %r374, 65024;
	cvt.u64.u32 	%rd172, %r375;
	cvt.s64.s32 	%rd173, %r3;
	mov.u32 	%r376, %ctaid.y;
	cvt.u64.u32 	%rd174, %r376;
	mov.u32 	%r377, %ctaid.x;
	cvt.u64.u32 	%rd175, %r377;
	mad.lo.s64 	%rd176, %rd173, %rd174, %rd175;
	shl.b64 	%rd177, %rd176, 12;
	add.s64 	%rd178, %rd177, %rd172;
	shl.b32 	%r378, %r373, 3;
	and.b32  	%r379, %r378, 56;
	cvt.u64.u32 	%rd179, %r379;
	or.b64  	%rd180, %rd178, %rd179;
	cvta.to.global.u64 	%rd181, %rd570;
	shl.b64 	%rd182, %rd180, 3;
	add.s64 	%rd183, %rd181, %rd182;
	ld.global.f64 	%fd1458, [%rd183+8];
	mul.f64 	%fd1459, %fd1712, %fd1458;
	fma.rn.f64 	%fd1460, %fd1648, %fd1915, %fd1459;
	st.global.f64 	[%rd183+8], %fd1460;
$L__BB0_50:
	ld.param.u32 	%r663, [_Z15dgemm_4d_tensorILi64ELi64ELi16ELi8ELi8EEviiidPKdS1_dPd_param_1];
	mov.u32 	%r380, %ctaid.x;
	shl.b32 	%r381, %r380, 6;
	mov.u32 	%r382, %tid.x;
	shl.b32 	%r383, %r382, 3;
	and.b32  	%r384, %r383, 56;
	or.b32  	%r385, %r381, %r384;
	or.b32  	%r386, %r385, 2;
	setp.ge.s32 	%p59, %r386, %r663;
	@%p59 bra 	$L__BB0_52;
	ld.param.u64 	%rd571, [_Z15dgemm_4d_tensorILi64ELi64ELi16ELi8ELi8EEviiidPKdS1_dPd_param_7];
	ld.param.f64 	%fd1713, [_Z15dgemm_4d_tensorILi64ELi64ELi16ELi8ELi8EEviiidPKdS1_dPd_param_6];
	ld.param.f64 	%fd1649, [_Z15dgemm_4d_tensorILi64ELi64ELi16ELi8ELi8EEviiidPKdS1_dPd_param_3];
	mov.u32 	%r387, %tid.x;
	shl.b32 	%r388, %r387, 6;
	and.b32  	%r389, %r388, 65024;
	cvt.u64.u32 	%rd184, %r389;
	cvt.s64.s32 	%rd185, %r3;
	mov.u32 	%r390, %ctaid.y;
	cvt.u64.u32 	%rd186, %r390;
	mov.u32 	%r391, %ctaid.x;
	cvt.u64.u32 	%rd187, %r391;
	mad.lo.s64 	%rd188, %rd185, %rd186, %rd187;
	shl.b64 	%rd189, %rd188, 12;
	add.s64 	%rd190, %rd189, %rd184;
	shl.b32 	%r392, %r387, 3;
	and.b32  	%r393, %r392, 56;
	cvt.u64.u32 	%rd191, %r393;
	or.b64  	%rd192, %rd190, %rd191;
	cvta.to.global.u64 	%rd193, %rd571;
	shl.b64 	%rd194, %rd192, 3;
	add.s64 	%rd195, %rd193, %rd194;
	ld.global.f64 	%fd1461, [%rd195+16];
	mul.f64 	%fd1462, %fd1713, %fd1461;
	fma.rn.f64 	%fd1463, %fd1649, %fd1914, %fd1462;
	st.global.f64 	[%rd195+16], %fd1463;
$L__BB0_52:
	ld.param.u32 	%r664, [_Z15dgemm_4d_tensorILi64ELi64ELi16ELi8ELi8EEviiidPKdS1_dPd_param_1];
	mov.u32 	%r394, %ctaid.x;
	shl.b32 	%r395, %r394, 6;
	mov.u32 	%r396, %tid.x;
	shl.b32 	%r397, %r396, 3;
	and.b32  	%r398, %r397, 56;
	or.b32  	%r399, %r395, %r398;
	or.b32  	%r400, %r399, 3;
	setp.ge.s32 	%p60, %r400, %r664;
	@%p60 bra 	$L__BB0_54;
	ld.param.u64 	%rd572, [_Z15dgemm_4d_tensorILi64ELi64ELi16ELi8ELi8EEviiidPKdS1_dPd_param_7];
	ld.param.f64 	%fd1714, [_Z15dgemm_4d_tensorILi64ELi64ELi16ELi8ELi8EEviiidPKdS1_dPd_param_6];
	ld.param.f64 	%fd1650, [_Z15dgemm_4d_tensorILi64ELi64ELi16ELi8ELi8EEviiidPKdS1_dPd_param_3];
	mov.u32 	%r401, %tid.x;
	shl.b32 	%r402, %r401, 6;
	and.b32  	%r403, %r402, 65024;
	cvt.u64.u32 	%rd196, %r403;
	cvt.s64.s32 	%rd197, %r3;
	mov.u32 	%r404, %ctaid.y;
	cvt.u64.u32 	%rd198, %r404;
	mov.u32 	%r405, %ctaid.x;
	cvt.u64.u32 	%rd199, %r405;
	mad.lo.s64 	%rd200, %rd197, %rd198, %rd199;
	shl.b64 	%rd201, %rd200, 12;
	add.s64 	%rd202, %rd201, %rd196;
	shl.b32 	%r406, %r401, 3;
	and.b32  	%r407, %r406, 56;
	cvt.u64.u32 	%rd203, %r407;
	or.b64  	%rd204, %rd202, %rd203;
	cvta.to.global.u64 	%rd205, %rd572;
	shl.b64 	%rd206, %rd204, 3;
	add.s64 	%rd207, %rd205, %rd206;
	ld.global.f64 	%fd1464, [%rd207+24];
	mul.f64 	%fd1465, %fd1714, %fd1464;
	fma.rn.f64 	%fd1466, %fd1650, %fd1913, %fd1465;
	st.global.f64 	[%rd207+24], %fd1466;
$L__BB0_54:
	ld.param.u32 	%r665, [_Z15dgemm_4d_tensorILi64ELi64ELi16ELi8ELi8EEviiidPKdS1_dPd_param_1];
	mov.u32 	%r408, %ctaid.x;
	shl.b32 	%r409, %r408, 6;
	mov.u32 	%r410, %tid.x;
	shl.b32 	%r411, %r410, 3;
	and.b32  	%r412, %r411, 56;
	or.b32  	%r413, %r409, %r412;
	or.b32  	%r414, %r413, 4;
	setp.ge.s32 	%p61, %r414, %r665;
	@%p61 bra 	$L__BB0_56;
	ld.param.u64 	%rd573, [_Z15dgemm_4d_tensorILi64ELi64ELi16ELi8ELi8EEviiidPKdS1_dPd_param_7];
	ld.param.f64 	%fd1715, [_Z15dgemm_4d_tensorILi64ELi64ELi16ELi8ELi8EEviiidPKdS1_dPd_param_6];
	ld.param.f64 	%fd1651, [_Z15dgemm_4d_tensorILi64ELi64ELi16ELi8ELi8EEviiidPKdS1_dPd_param_3];
	mov.u32 	%r415, %tid.x;
	shl.b32 	%r416, %r415, 6;
	and.b32  	%r417, %r416, 65024;
	cvt.u64.u32 	%rd208, %r417;
	cvt.s64.s32 	%rd209, %r3;
	mov.u32 	%r418, %ctaid.y;
	cvt.u64.u32 	%rd210, %r418;
	mov.u32 	%r419, %ctaid.x;
	cvt.u64.u32 	%rd211, %r419;
	mad.lo.s64 	%rd212, %rd209, %rd210, %rd211;
	shl.b64 	%rd213, %rd212, 12;
	add.s64 	%rd214, %rd213, %rd208;
	shl.b32 	%r420, %r415, 3;
	and.b32  	%r421, %r420, 56;
	cvt.u64.u32 	%rd215, %r421;
	or.b64  	%rd216, %rd214, %rd215;
	cvta.to.global.u64 	%rd217, %rd573;
	shl.b64 	%rd218, %rd216, 3;
	add.s64 	%rd219, %rd217, %rd218;
	ld.global.f64 	%fd1467, [%rd219+32];
	mul.f64 	%fd1468, %fd1715, %fd1467;
	fma.rn.f64 	%fd1469, %fd1651, %fd1912, %fd1468;
	st.global.f64 	[%rd219+32], %fd1469;
$L__BB0_56:
	ld.param.u32 	%r666, [_Z15dgemm_4d_tensorILi64ELi64ELi16ELi8ELi8EEviiidPKdS1_dPd_param_1];
	mov.u32 	%r422, %ctaid.x;
	shl.b32 	%r423, %r422, 6;
	mov.u32 	%r424, %tid.x;
	shl.b32 	%r425, %r424, 3;
	and.b32  	%r426, %r425, 56;
	or.b32  	%r427, %r423, %r426;
	or.b32  	%r428, %r427, 5;
	setp.ge.s32 	%p62, %r428, %r666;
	@%p62 bra 	$L__BB0_58;
	ld.param.u64 	%rd574, [_Z15dgemm_4d_tensorILi64ELi64ELi16ELi8ELi8EEviiidPKdS1_dPd_param_7];
	ld.param.f64 	%fd1716, [_Z15dgemm_4d_tensorILi64ELi64ELi16ELi8ELi8EEviiidPKdS1_dPd_param_6];
	ld.param.f64 	%fd1652, [_Z15dgemm_4d_tensorILi64ELi64ELi16ELi8ELi8EEviiidPKdS1_dPd_param_3];
	mov.u32 	%r429, %tid.x;
	shl.b32 	%r430, %r429, 6;
	and.b32  	%r431, %r430, 65024;
	cvt.u64.u32 	%rd220, %r431;
	cvt.s64.s32 	%rd221, %r3;
	mov.u32 	%r432, %ctaid.y;
	cvt.u64.u32 	%rd222, %r432;
	mov.u32 	%r433, %ctaid.x;
	cvt.u64.u32 	%rd223, %r433;
	mad.lo.s64 	%rd224, %rd221, %rd222, %rd223;
	shl.b64 	%rd225, %rd224, 12;
	add.s64 	%rd226, %rd225, %rd220;
	shl.b32 	%r434, %r429, 3;
	and.b32  	%r435, %r434, 56;
	cvt.u64.u32 	%rd227, %r435;
	or.b64  	%rd228, %rd226, %rd227;
	cvta.to.global.u64 	%rd229, %rd574;
	shl.b64 	%rd230, %rd228, 3;
	add.s64 	%rd231, %rd229, %rd230;
	ld.global.f64 	%fd1470, [%rd231+40];
	mul.f64 	%fd1471, %fd1716, %fd1470;
	fma.rn.f64 	%fd1472, %fd1652, %fd1911, %fd1471;
	st.global.f64 	[%rd231+40], %fd1472;
$L__BB0_58:
	ld.param.u32 	%r667, [_Z15dgemm_4d_tensorILi64ELi64ELi16ELi8ELi8EEviiidPKdS1_dPd_param_1];
	mov.u32 	%r436, %ctaid.x;
	shl.b32 	%r437, %r436, 6;
	mov.u32 	%r438, %tid.x;
	shl.b32 	%r439, %r438, 3;
	and.b32  	%r440, %r439, 56;
	or.b32  	%r441, %r437, %r440;
	or.b32  	%r442, %r441, 6;
	setp.ge.s32 	%p63, %r442, %r667;
	@%p63 bra 	$L__BB0_60;
	ld.param.u64 	%rd575, [_Z15dgemm_4d_tensorILi64ELi64ELi16ELi8ELi8EEviiidPKdS1_dPd_param_7];
	ld.param.f64 	%fd1717, [_Z15dgemm_4d_tensorILi64ELi64ELi16ELi8ELi8EEviiidPKdS1_dPd_param_6];
	ld.param.f64 	%fd1653, [_Z15dgemm_4d_tensorILi64ELi64ELi16ELi8ELi8EEviiidPKdS1_dPd_param_3];
	mov.u32 	%r443, %tid.x;
	shl.b32 	%r444, %r443, 6;
	and.b32  	%r445, %r444, 65024;
	cvt.u64.u32 	%rd232, %r445;
	cvt.s64.s32 	%rd233, %r3;
	mov.u32 	%r446, %ctaid.y;
	cvt.u64.u32 	%rd234, %r446;
	mov.u32 	%r447, %ctaid.x;
	cvt.u64.u32 	%rd235, %r447;
	mad.lo.s64 	%rd236, %rd233, %rd234, %rd235;
	shl.b64 	%rd237, %rd236, 12;
	add.s64 	%rd238, %rd237, %rd232;
	shl.b32 	%r448, %r443, 3;
	and.b32  	%r449, %r448, 56;
	cvt.u64.u32 	%rd239, %r449;
	or.b64  	%rd240, %rd238, %rd239;
	cvta.to.global.u64 	%rd241, %rd575;
	shl.b64 	%rd242, %rd240, 3;
	add.s64 	%rd243, %rd241, %rd242;
	ld.global.f64 	%fd1473, [%rd243+48];
	mul.f64 	%fd1474, %fd1717, %fd1473;
	fma.rn.f64 	%fd1475, %fd1653, %fd1910, %fd1474;
	st.global.f64 	[%rd243+48], %fd1475;
$L__BB0_60:
	ld.param.u32 	%r668, [_Z15dgemm_4d_tensorILi64ELi64ELi16ELi8ELi8EEviiidPKdS1_dPd_param_1];
	mov.u32 	%r450, %ctaid.x;
	shl.b32 	%r451, %r450, 6;
	mov.u32 	%r452, %tid.x;
	shl.b32 	%r453, %r452, 3;
	and.b32  	%r454, %r453, 56;
	or.b32  	%r455, %r451, %r454;
	or.b32  	%r456, %r455, 7;
	setp.ge.s32 	%p64, %r456, %r668;
	@%p64 bra 	$L__BB0_62;
	ld.param.u64 	%rd576, [_Z15dgemm_4d_tensorILi64ELi64ELi16ELi8ELi8EEviiidPKdS1_dPd_param_7];
	ld.param.f64 	%fd1718, [_Z15dgemm_4d_tensorILi64ELi64ELi16ELi8ELi8EEviiidPKdS1_dPd_param_6];
	ld.param.f64 	%fd1654, [_Z15dgemm_4d_tensorILi64ELi64ELi16ELi8ELi8EEviiidPKdS1_dPd_param_3];
	mov.u32 	%r457, %tid.x;
	shl.b32 	%r458, %r457, 6;
	and.b32  	%r459, %r458, 65024;
	cvt.u64.u32 	%rd244, %r459;
	cvt.s64.s32 	%rd245, %r3;
	mov.u32 	%r460, %ctaid.y;
	cvt.u64.u32 	%rd246, %r460;
	mov.u32 	%r461, %ctaid.x;
	cvt.u64.u32 	%rd247, %r461;
	mad.lo.s64 	%rd248, %rd245, %rd246, %rd247;
	shl.b64 	%rd249, %rd248, 12;
	add.s64 	%rd250, %rd249, %rd244;
	shl.b32 	%r462, %r457, 3;
	and.b32  	%r463, %r462, 56;
	cvt.u64.u32 	%rd251, %r463;
	or.b64  	%rd252, %rd250, %rd251;
	cvta.to.global.u64 	%rd253, %rd576;
	shl.b64 	%rd254, %rd252, 3;
	add.s64 	%rd255, %rd253, %rd254;
	ld.global.f64 	%fd1476, [%rd255+56];
	mul.f64 	%fd1477, %fd1718, %fd1476;
	fma.rn.f64 	%fd1478, %fd1654, %fd1909, %fd1477;
	st.global.f64 	[%rd255+56], %fd1478;
$L__BB0_62:
	ld.param.u32 	%r647, [_Z15dgemm_4d_tensorILi64ELi64ELi16ELi8ELi8EEviiidPKdS1_dPd_param_0];
	mov.u32 	%r464, %ctaid.y;
	shl.b32 	%r465, %r464, 6;
	mov.u32 	%r466, %tid.x;
	and.b32  	%r467, %r466, 1016;
	add.s32 	%r468, %r465, %r467;
	or.b32  	%r469, %r468, 1;
	setp.ge.s32 	%p65, %r469, %r647;
	@%p65 bra 	$L__BB0_79;
	ld.param.u32 	%r669, [_Z15dgemm_4d_tensorILi64ELi64ELi16ELi8ELi8EEviiidPKdS1_dPd_param_1];
	mov.u32 	%r470, %ctaid.x;
	shl.b32 	%r471, %r470, 6;
	shl.b32 	%r473, %r466, 3;
	and.b32  	%r474, %r473, 56;
	or.b32  	%r475, %r471, %r474;
	setp.ge.s32 	%p66, %r475, %r669;
	@%p66 bra 	$L__BB0_65;
	ld.param.u64 	%rd577, [_Z15dgemm_4d_tensorILi64ELi64ELi16ELi8ELi8EEviiidPKdS1_dPd_param_7];
	ld.param.f64 	%fd1719, [_Z15dgemm_4d_tensorILi64ELi64ELi16ELi8ELi8EEviiidPKdS1_dPd_param_6];
	ld.param.f64 	%fd1655, [_Z15dgemm_4d_tensorILi64ELi64ELi16ELi8ELi8EEviiidPKdS1_dPd_param_3];
	mov.u32 	%r476, %tid.x;
	shl.b32 	%r477, %r476, 3;
	and.b32  	%r478, %r477, 56;
	cvt.u64.u32 	%rd256, %r478;
	shl.b32 	%r479, %r476, 6;
	and.b32  	%r480, %r479, 65024;
	or.b32  	%r481, %r480, 64;
	cvt.u64.u32 	%rd257, %r481;
	cvt.s64.s32 	%rd258, %r3;
	mov.u32 	%r482, %ctaid.y;
	cvt.u64.u32 	%rd259, %r482;
	mov.u32 	%r483, %ctaid.x;
	cvt.u64.u32 	%rd260, %r483;
	mad.lo.s64 	%rd261, %rd258, %rd259, %rd260;
	shl.b64 	%rd262, %rd261, 12;
	add.s64 	%rd263, %rd262, %rd257;
	or.b64  	%rd264, %rd263, %rd256;
	cvta.to.global.u64 	%rd265, %rd577;
	shl.b64 	%rd266, %rd264, 3;
	add.s64 	%rd267, %rd265, %rd266;
	ld.global.f64 	%fd1479, [%rd267];
	mul.f64 	%fd1480, %fd1719, %fd1479;
	fma.rn.f64 	%fd1481, %fd1655, %fd1908, %fd1480;
	st.global.f64 	[%rd267], %fd1481;
$L__BB0_65:
	ld.param.u32 	%r670, [_Z15dgemm_4d_tensorILi64ELi64ELi16ELi8ELi8EEviiidPKdS1_dPd_param_1];
	mov.u32 	%r484, %ctaid.x;
	shl.b32 	%r485, %r484, 6;
	mov.u32 	%r486, %tid.x;
	shl.b32 	%r487, %r486, 3;
	and.b32  	%r488, %r487, 56;
	or.b32  	%r489, %r485, %r488;
	or.b32  	%r490, %r489, 1;
	setp.ge.s32 	%p67, %r490, %r670;
	@%p67 bra 	$L__BB0_67;
	ld.param.u64 	%rd578, [_Z15dgemm_4d_tensorILi64ELi64ELi16ELi8ELi8EEviiidPKdS1_dPd_param_7];
	ld.param.f64 	%fd1720, [_Z15dgemm_4d_tensorILi64ELi64ELi16ELi8ELi8EEviiidPKdS1_dPd_param_6];
	ld.param.f64 	%fd1656, [_Z15dgemm_4d_tensorILi64ELi64ELi16ELi8ELi8EEviiidPKdS1_dPd_param_3];
	mov.u32 	%r491, %tid.x;
	shl.b32 	%r492, %r491, 3;
	and.b32  	%r493, %r492, 56;
	cvt.u64.u32 	%rd268, %r493;
	shl.b32 	%r494, %r491, 6;
	and.b32  	%r495, %r494, 65024;
	or.b32  	%r496, %r495, 64;
	cvt.u64.u32 	%rd269, %r496;
	cvt.s64.s32 	%rd270, %r3;
	mov.u32 	%r497, %ctaid.y;
	cvt.u64.u32 	%rd271, %r497;
	mov.u32 	%r498, %ctaid.x;
	cvt.u64.u32 	%rd272, %r498;
	mad.lo.s64 	%rd273, %rd270, %rd271, %rd272;
	shl.b64 	%rd274, %rd273, 12;
	add.s64 	%rd275, %rd274, %rd269;
	or.b64  	%rd276, %rd275, %rd268;
	cvta.to.global.u64 	%rd277, %rd578;
	shl.b64 	%rd278, %rd276, 3;
	add.s64 	%rd279, %rd277, %rd278;
	ld.global.f64 	%fd1482, [%rd279+8];
	mul.f64 	%fd1483, %fd1720, %fd1482;
	fma.rn.f64 	%fd1484, %fd1656, %fd1907, %fd1483;
	st.global.f64 	[%rd279+8], %fd1484;
$L__BB0_67:
	ld.param.u32 	%r671, [_Z15dgemm_4d_tensorILi64ELi64ELi16ELi8ELi8EEviiidPKdS1_dPd_param_1];
	mov.u32 	%r499, %ctaid.x;
	shl.b32 	%r500, %r499, 6;
	mov.u32 	%r501, %tid.x;
	shl.b32 	%r502, %r501, 3;
	and.b32  	%r503, %r502, 56;
	or.b32  	%r504, %r500, %r503;
	or.b32  	%r505, %r504, 2;
	setp.ge.s32 	%p68, %r505, %r671;
	@%p68 bra 	$L__BB0_69;
	ld.param.u64 	%rd579, [_Z15dgemm_4d_tensorILi64ELi64ELi16ELi8ELi8EEviiidPKdS1_dPd_param_7];
	ld.param.f64 	%fd1721, [_Z15dgemm_4d_tensorILi64ELi64ELi16ELi8ELi8EEviiidPKdS1_dPd_param_6];
	ld.param.f64 	%fd1657, [_Z15dgemm_4d_tensorILi64ELi64ELi16ELi8ELi8EEviiidPKdS1_dPd_param_3];
	mov.u32 	%r506, %tid.x;
	shl.b32 	%r507, %r506, 3;
	and.b32  	%r508, %r507, 56;
	cvt.u64.u32 	%rd280, %r508;
	shl.b32 	%r509, %r506, 6;
	and.b32  	%r510, %r509, 65024;
	or.b32  	%r511, %r510, 64;
	cvt.u64.u32 	%rd281, %r511;
	cvt.s64.s32 	%rd282, %r3;
	mov.u32 	%r512, %ctaid.y;
	cvt.u64.u32 	%rd283, %r512;
	mov.u32 	%r513, %ctaid.x;
	cvt.u64.u32 	%rd284, %r513;
	mad.lo.s64 	%rd285, %rd282, %rd283, %rd284;
	shl.b64 	%rd286, %rd285, 12;
	add.s64 	%rd287, %rd286, %rd281;
	or.b64  	%rd288, %rd287, %rd280;
	cvta.to.global.u64 	%rd289, %rd579;
	shl.b64 	%rd290, %rd288, 3;
	add.s64 	%rd291, %rd289, %rd290;
	ld.global.f64 	%fd1485, [%rd291+16];
	mul.f64 	%fd1486, %fd1721, %fd1485;
	fma.rn.f64 	%fd1487, %fd1657, %fd1906, %fd1486;
	st.global.f64 	[%rd291+16], %fd1487;
$L__BB0_69:
	ld.param.u32 	%r672, [_Z15dgemm_4d_tensorILi64ELi64ELi16ELi8ELi8EEviiidPKdS1_dPd_param_1];
	mov.u32 	%r516, %tid.x;
	shl.b32 	%r517, %r516, 3;
	and.b32  	%r35, %r517, 56;
	or.b32  	%r518, %r500, %r35;
	or.b32  	%r519, %r518, 3;
	setp.ge.s32 	%p69, %r519, %r672;
	@%p69 bra 	$L__BB0_71;
	ld.param.u64 	%rd580, [_Z15dgemm_4d_tensorILi64ELi64ELi16ELi8ELi8EEviiidPKdS1_dPd_param_7];
	ld.param.f64 	%fd1722, [_Z15dgemm_4d_tensorILi64ELi64ELi16ELi8ELi8EEviiidPKdS1_dPd_param_6];
	ld.param.f64 	%fd1658, [_Z15dgemm_4d_tensorILi64ELi64ELi16ELi8ELi8EEviiidPKdS1_dPd_param_3];
	cvt.u64.u32 	%rd292, %r35;
	shl.b32 	%r521, %r516, 6;
	and.b32  	%r522, %r521, 65024;
	or.b32  	%r523, %r522, 64;
	cvt.u64.u32 	%rd293, %r523;
	cvt.s64.s32 	%rd294, %r3;
	mov.u32 	%r524, %ctaid.y;
	cvt.u64.u32 	%rd295, %r524;
	mov.u32 	%r525, %ctaid.x;
	cvt.u64.u32 	%rd296, %r525;
	mad.lo.s64 	%rd297, %rd294, %rd295, %rd296;
	shl.b64 	%rd298, %rd297, 12;
	add.s64 	%rd299, %rd298, %rd293;
	or.b64  	%rd300, %rd299, %rd292;
	cvta.to.global.u64 	%rd301, %rd580;
	shl.b64 	%rd302, %rd300, 3;
	add.s64 	%rd303, %rd301, %rd302;
	ld.global.f64 	%fd1488, [%rd303+24];
	mul.f64 	%fd1489, %fd1722, %fd1488;
	fma.rn.f64 	%fd1490, %fd1658, %fd1905, %fd1489;
	st.global.f64 	[%rd303+24], %fd1490;
$L__BB0_71:
	ld.param.u64 	%rd581, [_Z15dgemm_4d_tensorILi64ELi64ELi16ELi8ELi8EEviiidPKdS1_dPd_param_7];
	ld.param.u32 	%r673, [_Z15dgemm_4d_tensorILi64ELi64ELi16ELi8ELi8EEviiidPKdS1_dPd_param_1];
	cvta.to.global.u64 	%rd1, %rd581;
	mov.u32 	%r526, %ctaid.x;
	shl.b32 	%r527, %r526, 6;
	or.b32  	%r528, %r527, %r35;
	add.s32 	%r529, %r528, 4;
	setp.ge.s32 	%p70, %r529, %r673;
	@%p70 bra 	$L__BB0_73;
	ld.param.f64 	%fd1723, [_Z15dgemm_4d_tensorILi64ELi64ELi16ELi8ELi8EEviiidPKdS1_dPd_param_6];
	ld.param.f64 	%fd1659, [_Z15dgemm_4d_tensorILi64ELi64ELi16ELi8ELi8EEviiidPKdS1_dPd_param_3];
	cvt.u64.u32 	%rd304, %r35;
	shl.b32 	%r531, %r516, 6;
	and.b32  	%r532, %r531, 65024;
	or.b32  	%r533, %r532, 64;
	cvt.u64.u32 	%rd305, %r533;
	cvt.s64.s32 	%rd306, %r3;
	mov.u32 	%r534, %ctaid.y;
	cvt.u64.u32 	%rd307, %r534;
	cvt.u64.u32 	%rd308, %r526;
	mad.lo.s64 	%rd309, %rd306, %rd307, %rd308;
	shl.b64 	%rd310, %rd309, 12;
	add.s64 	%rd311, %rd310, %rd305;
	or.b64  	%rd312, %rd311, %rd304;
	shl.b64 	%rd313, %rd312, 3;
	add.s64 	%rd314, %rd1, %rd313;
	ld.global.f64 	%fd1491, [%rd314+32];
	mul.f64 	%fd1492, %fd1723, %fd1491;
	fma.rn.f64 	%fd1493, %fd1659, %fd1904, %fd1492;
	st.global.f64 	[%rd314+32], %fd1493;
$L__BB0_73:
	ld.param.u32 	%r674, [_Z15dgemm_4d_tensorILi64ELi64ELi16ELi8ELi8EEviiidPKdS1_dPd_param_1];
	add.s32 	%r539, %r528, 5;
	setp.ge.s32 	%p71, %r539, %r674;
	@%p71 bra 	$L__BB0_75;
	ld.param.f64 	%fd1724, [_Z15dgemm_4d_tensorILi64ELi64ELi16ELi8ELi8EEviiidPKdS1_dPd_param_6];
	ld.param.f64 	%fd1660, [_Z15dgemm_4d_tensorILi64ELi64ELi16ELi8ELi8EEviiidPKdS1_dPd_param_3];
	cvt.u64.u32 	%rd315, %r35;
	shl.b32 	%r541, %r516, 6;
	and.b32  	%r542, %r541, 65024;
	or.b32  	%r543, %r542, 64;
	cvt.u64.u32 	%rd316, %r543;
	cvt.s64.s32 	%rd317, %r3;
	mov.u32 	%r544, %ctaid.y;
	cvt.u64.u32 	%rd318, %r544;
	cvt.u64.u32 	%rd319, %r526;
	mad.lo.s64 	%rd320, %rd317, %rd318, %rd319;
	shl.b64 	%rd321, %rd320, 12;
	add.s64 	%rd322, %rd321, %rd316;
	or.b64  	%rd323, %rd322, %rd315;
	shl.b64 	%rd324, %rd323, 3;
	add.s64 	%rd325, %rd1, %rd324;
	ld.global.f64 	%fd1494, [%rd325+40];
	mul.f64 	%fd1495, %fd1724, %fd1494;
	fma.rn.f64 	%fd1496, %fd1660, %fd1903, %fd1495;
	st.global.f64 	[%rd325+40], %fd1496;
$L__BB0_75:
	ld.param.u32 	%r675, [_Z15dgemm_4d_tensorILi64ELi64ELi16ELi8ELi8EEviiidPKdS1_dPd_param_1];
	add.s32 	%r549, %r528, 6;
	setp.ge.s32 	%p72, %r549, %r675;
	@%p72 bra 	$L__BB0_77;
	ld.param.f64 	%fd1725, [_Z15dgemm_4d_tensorILi64ELi64ELi16ELi8ELi8EEviiidPKdS1_dPd_param_6];
	ld.param.f64 	%fd1661, [_Z15dgemm_4d_tensorILi64ELi64ELi16ELi8ELi8EEviiidPKdS1_dPd_param_3];
	cvt.u64.u32 	%rd326, %r35;
	shl.b32 	%r551, %r516, 6;
	and.b32  	%r552, %r551, 65024;
	or.b32  	%r553, %r552, 64;
	cvt.u64.u32 	%rd327, %r553;
	cvt.s64.s32 	%rd328, %r3;
	mov.u32 	%r554, %ctaid.y;
	cvt.u64.u32 	%rd329, %r554;
	cvt.u64.u32 	%rd330, %r526;
	mad.lo.s64 	%rd331, %rd328, %rd329, %rd330;
	shl.b64 	%rd332, %rd331, 12;
	add.s64 	%rd333, %rd332, %rd327;
	or.b64  	%rd334, %rd333, %rd326;
	shl.b64 	%rd335, %rd334, 3;
	add.s64 	%rd336, %rd1, %rd335;
	ld.global.f64 	%fd1497, [%rd336+48];
	mul.f64 	%fd1498, %fd1725, %fd1497;
	fma.rn.f64 	%fd1499, %fd1661, %fd1902, %fd1498;
	st.global.f64 	[%rd336+48], %fd1499;
$L__BB0_77:
	ld.param.u32 	%r676, [_Z15dgemm_4d_tensorILi64ELi64ELi16ELi8ELi8EEviiidPKdS1_dPd_param_1];
	add.s32 	%r559, %r528, 7;
	setp.ge.s32 	%p73, %r559, %r676;
	@%p73 bra 	$L__BB0_79;
	ld.param.f64 	%fd1726, [_Z15dgemm_4d_tensorILi64ELi64ELi16ELi8ELi8EEviiidPKdS1_dPd_param_6];
	ld.param.f64 	%fd1662, [_Z15dgemm_4d_tensorILi64ELi64ELi16ELi8ELi8EEviiidPKdS1_dPd_param_3];
	cvt.u64.u32 	%rd337, %r35;
	shl.b32 	%r561, %r516, 6;
	and.b32  	%r562, %r561, 65024;
	or.b32  	%r563, %r562, 64;
	cvt.u64.u32 	%rd338, %r563;
	cvt.s64.s32 	%rd339, %r3;
	mov.u32 	%r564, %ctaid.y;
	cvt.u64.u32 	%rd340, %r564;
	cvt.u64.u32 	%rd341, %r526;
	mad.lo.s64 	%rd342, %rd339, %rd340, %rd341;
	shl.b64 	%rd343, %rd342, 12;
	add.s64 	%rd344, %rd343, %rd338;
	or.b64  	%rd345, %rd344, %rd337;
	shl.b64 	%rd346, %rd345, 3;
	add.s64 	%rd347, %rd1, %rd346;
	ld.global.f64 	%fd1500, [%rd347+56];
	mul.f64 	%fd1501, %fd1726, %fd1500;
	fma.rn.f64 	%fd1502, %fd1662, %fd1901, %fd1501;
	st.global.f64 	[%rd347+56], %fd1502;
$L__BB0_79:
	ld.param.u64 	%rd582, [_Z15dgemm_4d_tensorILi64ELi64ELi16ELi8ELi8EEviiidPKdS1_dPd_param_7];
	ld.param.u32 	%r648, [_Z15dgemm_4d_tensorILi64ELi64ELi16ELi8ELi8EEviiidPKdS1_dPd_param_0];
	mov.u32 	%r566, %tid.x;
	shl.b32 	%r567, %r566, 3;
	and.b32  	%r36, %r567, 56;
	cvta.to.global.u64 	%rd2, %rd582;
	mov.u32 	%r568, %ctaid.y;
	shl.b32 	%r569, %r568, 6;
	and.b32  	%r570, %r566, 1016;
	add.s32 	%r37, %r569, %r570;
	or.b32  	%r571, %r37, 2;
	setp.ge.s32 	%p74, %r571, %r648;
	@%p74 bra 	$L__BB0_96;
	ld.param.u32 	%r677, [_Z15dgemm_4d_tensorILi64ELi64ELi16ELi8ELi8EEviiidPKdS1_dPd_param_1];
	shl.b32 	%r573, %r566, 6;
	and.b32  	%r574, %r573, 65024;
	or.b32  	%r575, %r574, 128;
	cvt.u64.u32 	%rd348, %r575;
	cvt.s64.s32 	%rd349, %r3;
	cvt.u64.u32 	%rd350, %r568;
	mov.u32 	%r577, %ctaid.x;
	cvt.u64.u32 	%rd351, %r577;
	mad.lo.s64 	%rd352, %rd349, %rd350, %rd351;
	shl.b64 	%rd353, %rd352, 12;
	add.s64 	%rd3, %rd353, %rd348;
	shl.b32 	%r578, %r577, 6;
	or.b32  	%r38, %r578, %r36;
	setp.ge.s32 	%p75, %r38, %r677;
	@%p75 bra 	$L__BB0_82;
	ld.param.f64 	%fd1727, [_Z15dgemm_4d_tensorILi64ELi64ELi16ELi8ELi8EEviiidPKdS1_dPd_param_6];
	ld.param.f64 	%fd1663, [_Z15dgemm_4d_tensorILi64ELi64ELi16ELi8ELi8EEviiidPKdS1_dPd_param_3];
	cvt.u64.u32 	%rd354, %r36;
	add.s64 	%rd355, %rd3, %rd354;
	shl.b64 	%rd356, %rd355, 3;
	add.s64 	%rd357, %rd2, %rd356;
	ld.global.f64 	%fd1503, [%rd357];
	mul.f64 	%fd1504, %fd1727, %fd1503;
	fma.rn.f64 	%fd1505, %fd1663, %fd1900, %fd1504;
	st.global.f64 	[%rd357], %fd1505;
$L__BB0_82:
	ld.param.u32 	%r678, [_Z15dgemm_4d_tensorILi64ELi64ELi16ELi8ELi8EEviiidPKdS1_dPd_param_1];
	add.s32 	%r579, %r38, 1;
	setp.ge.s32 	%p76, %r579, %r678;
	@%p76 bra 	$L__BB0_84;
	ld.param.f64 	%fd1728, [_Z15dgemm_4d_tensorILi64ELi64ELi16ELi8ELi8EEviiidPKdS1_dPd_param_6];
	ld.param.f64 	%fd1664, [_Z15dgemm_4d_tensorILi64ELi64ELi16ELi8ELi8EEviiidPKdS1_dPd_param_3];
	cvt.u64.u32 	%rd358, %r36;
	add.s64 	%rd359, %rd3, %rd358;
	shl.b64 	%rd360, %rd359, 3;
	add.s64 	%rd361, %rd2, %rd360;
	ld.global.f64 	%fd1506, [%rd361+8];
	mul.f64 	%fd1507, %fd1728, %fd1506;
	fma.rn.f64 	%fd1508, %fd1664, %fd1899, %fd1507;
	st.global.f64 	[%rd361+8], %fd1508;
$L__BB0_84:
	ld.param.u32 	%r679, [_Z15dgemm_4d_tensorILi64ELi64ELi16ELi8ELi8EEviiidPKdS1_dPd_param_1];
	add.s32 	%r580, %r38, 2;
	setp.ge.s32 	%p77, %r580, %r679;
	@%p77 bra 	$L__BB0_86;
	ld.param.f64 	%fd1729, [_Z15dgemm_4d_tensorILi64ELi64ELi16ELi8ELi8EEviiidPKdS1_dPd_param_6];
	ld.param.f64 	%fd1665, [_Z15dgemm_4d_tensorILi64ELi64ELi16ELi8ELi8EEviiidPKdS1_dPd_param_3];
	cvt.u64.u32 	%rd362, %r36;
	add.s64 	%rd363, %rd3, %rd362;
	shl.b64 	%rd364, %rd363, 3;
	add.s64 	%rd365, %rd2, %rd364;
	ld.global.f64 	%fd1509, [%rd365+16];
	mul.f64 	%fd1510, %fd1729, %fd1509;
	fma.rn.f64 	%fd1511, %fd1665, %fd1898, %fd1510;
	st.global.f64 	[%rd365+16], %fd1511;
$L__BB0_86:
	ld.param.u32 	%r680, [_Z15dgemm_4d_tensorILi64ELi64ELi16ELi8ELi8EEviiidPKdS1_dPd_param_1];
	add.s32 	%r581, %r38, 3;
	setp.ge.s32 	%p78, %r581, %r680;
	@%p78 bra 	$L__BB0_88;
	ld.param.f64 	%fd1730, [_Z15dgemm_4d_tensorILi64ELi64ELi16ELi8ELi8EEviiidPKdS1_dPd_param_6];
	ld.param.f64 	%fd1666, [_Z15dgemm_4d_tensorILi64ELi64ELi16ELi8ELi8EEviiidPKdS1_dPd_param_3];
	cvt.u64.u32 	%rd366, %r36;
	add.s64 	%rd367, %rd3, %rd366;
	shl.b64 	%rd368, %rd367, 3;
	add.s64 	%rd369, %rd2, %rd368;
	ld.global.f64 	%fd1512, [%rd369+24];
	mul.f64 	%fd1513, %fd1730, %fd1512;
	fma.rn.f64 	%fd1514, %fd1666, %fd1897, %fd1513;
	st.global.f64 	[%rd369+24], %fd1514;
$L__BB0_88:
	ld.param.u32 	%r681, [_Z15dgemm_4d_tensorILi64ELi64ELi16ELi8ELi8EEviiidPKdS1_dPd_param_1];
	add.s32 	%r582, %r38, 4;
	setp.ge.s32 	%p79, %r582, %r681;
	@%p79 bra 	$L__BB0_90;
	ld.param.f64 	%fd1731, [_Z15dgemm_4d_tensorILi64ELi64ELi16ELi8ELi8EEviiidPKdS1_dPd_param_6];
	ld.param.f64 	%fd1667, [_Z15dgemm_4d_tensorILi64ELi64ELi16ELi8ELi8EEviiidPKdS1_dPd_param_3];
	cvt.u64.u32 	%rd370, %r36;
	add.s64 	%rd371, %rd3, %rd370;
	shl.b64 	%rd372, %rd371, 3;
	add.s64 	%rd373, %rd2, %rd372;
	ld.global.f64 	%fd1515, [%rd373+32];
	mul.f64 	%fd1516, %fd1731, %fd1515;
	fma.rn.f64 	%fd1517, %fd1667, %fd1896, %fd1516;
	st.global.f64 	[%rd373+32], %fd1517;
$L__BB0_90:
	ld.param.u32 	%r682, [_Z15dgemm_4d_tensorILi64ELi64ELi16ELi8ELi8EEviiidPKdS1_dPd_param_1];
	add.s32 	%r583, %r38, 5;
	setp.ge.s32 	%p80, %r583, %r682;
	@%p80 bra 	$L__BB0_92;
	ld.param.f64 	%fd1732, [_Z15dgemm_4d_tensorILi64ELi64ELi16ELi8ELi8EEviiidPKdS1_dPd_param_6];
	ld.param.f64 	%fd1668, [_Z15dgemm_4d_tensorILi64ELi64ELi16ELi8ELi8EEviiidPKdS1_dPd_param_3];
	cvt.u64.u32 	%rd374, %r36;
	add.s64 	%rd375, %rd3, %rd374;
	shl.b64 	%rd376, %rd375, 3;
	add.s64 	%rd377, %rd2, %rd376;
	ld.global.f64 	%fd1518, [%rd377+40];
	mul.f64 	%fd1519, %fd1732, %fd1518;
	fma.rn.f64 	%fd1520, %fd1668, %fd1895, %fd1519;
	st.global.f64 	[%rd377+40], %fd1520;
$L__BB0_92:
	ld.param.u32 	%r683, [_Z15dgemm_4d_tensorILi64ELi64ELi16ELi8ELi8EEviiidPKdS1_dPd_param_1];
	add.s32 	%r584, %r38, 6;
	setp.ge.s32 	%p81, %r584, %r683;
	@%p81 bra 	$L__BB0_94;
	ld.param.f64 	%fd1733, [_Z15dgemm_4d_tensorILi64ELi64ELi16ELi8ELi8EEviiidPKdS1_dPd_param_6];
	ld.param.f64 	%fd1669, [_Z15dgemm_4d_tensorILi64ELi64ELi16ELi8ELi8EEviiidPKdS1_dPd_param_3];
	cvt.u64.u32 	%rd378, %r36;
	add.s64 	%rd379, %rd3, %rd378;
	shl.b64 	%rd380, %rd379, 3;
	add.s64 	%rd381, %rd2, %rd380;
	ld.global.f64 	%fd1521, [%rd381+48];
	mul.f64 	%fd1522, %fd1733, %fd1521;
	fma.rn.f64 	%fd1523, %fd1669, %fd1894, %fd1522;
	st.global.f64 	[%rd381+48], %fd1523;
$L__BB0_94:
	ld.param.u32 	%r684, [_Z15dgemm_4d_tensorILi64ELi64ELi16ELi8ELi8EEviiidPKdS1_dPd_param_1];
	add.s32 	%r585, %r38, 7;
	setp.ge.s32 	%p82, %r585, %r684;
	@%p82 bra 	$L__BB0_96;
	ld.param.f64 	%fd1734, [_Z15dgemm_4d_tensorILi64ELi64ELi16ELi8ELi8EEviiidPKdS1_dPd_param_6];
	ld.param.f64 	%fd1670, [_Z15dgemm_4d_tensorILi64ELi64ELi16ELi8ELi8EEviiidPKdS1_dPd_param_3];
	cvt.u64.u32 	%rd382, %r36;
	add.s64 	%rd383, %rd3, %rd382;
	shl.b64 	%rd384, %rd383, 3;
	add.s64 	%rd385, %rd2, %rd384;
	ld.global.f64 	%fd1524, [%rd385+56];
	mul.f64 	%fd1525, %fd1734, %fd1524;
	fma.rn.f64 	%fd1526, %fd1670, %fd1893, %fd1525;
	st.global.f64 	[%rd385+56], %fd1526;
$L__BB0_96:
	ld.param.u32 	%r649, [_Z15dgemm_4d_tensorILi64ELi64ELi16ELi8ELi8EEviiidPKdS1_dPd_param_0];
	cvt.s64.s32 	%rd386, %r3;
	cvt.u64.u32 	%rd387, %r568;
	mov.u32 	%r587, %ctaid.x;
	cvt.u64.u32 	%rd388, %r587;
	mad.lo.s64 	%rd389, %rd386, %rd387, %rd388;
	shl.b64 	%rd4, %rd389, 12;
	shl.b32 	%r39, %r587, 6;
	add.s32 	%r589, %r37, 3;
	setp.ge.s32 	%p83, %r589, %r649;
	@%p83 bra 	$L__BB0_113;
	ld.param.u32 	%r685, [_Z15dgemm_4d_tensorILi64ELi64ELi16ELi8ELi8EEviiidPKdS1_dPd_param_1];
	shl.b32 	%r590, %r570, 6;
	add.s32 	%r591, %r590, 192;
	cvt.u64.u32 	%rd390, %r591;
	add.s64 	%rd5, %rd4, %rd390;
	add.s32 	%r41, %r39, %r36;
	setp.ge.s32 	%p84, %r41, %r685;
	@%p84 bra 	$L__BB0_99;
	ld.param.f64 	%fd1735, [_Z15dgemm_4d_tensorILi64ELi64ELi16ELi8ELi8EEviiidPKdS1_dPd_param_6];
	ld.param.f64 	%fd1671, [_Z15dgemm_4d_tensorILi64ELi64ELi16ELi8ELi8EEviiidPKdS1_dPd_param_3];
	cvt.u64.u32 	%rd391, %r36;
	add.s64 	%rd392, %rd5, %rd391;
	shl.b64 	%rd393, %rd392, 3;
	add.s64 	%rd394, %rd2, %rd393;
	ld.global.f64 	%fd1527, [%rd394];
	mul.f64 	%fd1528, %fd1735, %fd1527;
	fma.rn.f64 	%fd1529, %fd1671, %fd1892, %fd1528;
	st.global.f64 	[%rd394], %fd1529;
$L__BB0_99:
	ld.param.u32 	%r686, [_Z15dgemm_4d_tensorILi64ELi64ELi16ELi8ELi8EEviiidPKdS1_dPd_param_1];
	add.s32 	%r592, %r41, 1;
	setp.ge.s32 	%p85, %r592, %r686;
	@%p85 bra 	$L__BB0_101;
	ld.param.f64 	%fd1736, [_Z15dgemm_4d_tensorILi64ELi64ELi16ELi8ELi8EEviiidPKdS1_dPd_param_6];
	ld.param.f64 	%fd1672, [_Z15dgemm_4d_tensorILi64ELi64ELi16ELi8ELi8EEviiidPKdS1_dPd_param_3];
	cvt.u64.u32 	%rd395, %r36;
	add.s64 	%rd396, %rd5, %rd395;
	shl.b64 	%rd397, %rd396, 3;
	add.s64 	%rd398, %rd2, %rd397;
	ld.global.f64 	%fd1530, [%rd398+8];
	mul.f64 	%fd1531, %fd1736, %fd1530;
	fma.rn.f64 	%fd1532, %fd1672, %fd1891, %fd1531;
	st.global.f64 	[%rd398+8], %fd1532;
$L__BB0_101:
	ld.param.u32 	%r687, [_Z15dgemm_4d_tensorILi64ELi64ELi16ELi8ELi8EEviiidPKdS1_dPd_param_1];
	add.s32 	%r593, %r41, 2;
	setp.ge.s32 	%p86, %r593, %r687;
	@%p86 bra 	$L__BB0_103;
	ld.param.f64 	%fd1737, [_Z15dgemm_4d_tensorILi64ELi64ELi16ELi8ELi8EEviiidPKdS1_dPd_param_6];
	ld.param.f64 	%fd1673, [_Z15dgemm_4d_tensorILi64ELi64ELi16ELi8ELi8EEviiidPKdS1_dPd_param_3];
	cvt.u64.u32 	%rd399, %r36;
	add.s64 	%rd400, %rd5, %rd399;
	shl.b64 	%rd401, %rd400, 3;
	add.s64 	%rd402, %rd2, %rd401;
	ld.global.f64 	%fd1533, [%rd402+16];
	mul.f64 	%fd1534, %fd1737, %fd1533;
	fma.rn.f64 	%fd1535, %fd1673, %fd1890, %fd1534;
	st.global.f64 	[%rd402+16], %fd1535;
$L__BB0_103:
	ld.param.u32 	%r688, [_Z15dgemm_4d_tensorILi64ELi64ELi16ELi8ELi8EEviiidPKdS1_dPd_param_1];
	add.s32 	%r594, %r41, 3;
	setp.ge.s32 	%p87, %r594, %r688;
	@%p87 bra 	$L__BB0_105;
	ld.param.f64 	%fd1738, [_Z15dgemm_4d_tensorILi64ELi64ELi16ELi8ELi8EEviiidPKdS1_dPd_param_6];
	ld.param.f64 	%fd1674, [_Z15dgemm_4d_tensorILi64ELi64ELi16ELi8ELi8EEviiidPKdS1_dPd_param_3];
	cvt.u64.u32 	%rd403, %r36;
	add.s64 	%rd404, %rd5, %rd403;
	shl.b64 	%rd405, %rd404, 3;
	add.s64 	%rd406, %rd2, %rd405;
	ld.global.f64 	%fd1536, [%rd406+24];
	mul.f64 	%fd1537, %fd1738, %fd1536;
	fma.rn.f64 	%fd1538, %fd1674, %fd1889, %fd1537;
	st.global.f64 	[%rd406+24], %fd1538;
$L__BB0_105:
	ld.param.u32 	%r689, [_Z15dgemm_4d_tensorILi64ELi64ELi16ELi8ELi8EEviiidPKdS1_dPd_param_1];
	add.s32 	%r595, %r41, 4;
	setp.ge.s32 	%p88, %r595, %r689;
	@%p88 bra 	$L__BB0_107;
	ld.param.f64 	%fd1739, [_Z15dgemm_4d_tensorILi64ELi64ELi16ELi8ELi8EEviiidPKdS1_dPd_param_6];
	ld.param.f64 	%fd1675, [_Z15dgemm_4d_tensorILi64ELi64ELi16ELi8ELi8EEviiidPKdS1_dPd_param_3];
	cvt.u64.u32 	%rd407, %r36;
	add.s64 	%rd408, %rd5, %rd407;
	shl.b64 	%rd409, %rd408, 3;
	add.s64 	%rd410, %rd2, %rd409;
	ld.global.f64 	%fd1539, [%rd410+32];
	mul.f64 	%fd1540, %fd1739, %fd1539;
	fma.rn.f64 	%fd1541, %fd1675, %fd1888, %fd1540;
	st.global.f64 	[%rd410+32], %fd1541;
$L__BB0_107:
	ld.param.u32 	%r690, [_Z15dgemm_4d_tensorILi64ELi64ELi16ELi8ELi8EEviiidPKdS1_dPd_param_1];
	add.s32 	%r596, %r41, 5;
	setp.ge.s32 	%p89, %r596, %r690;
	@%p89 bra 	$L__BB0_109;
	ld.param.f64 	%fd1740, [_Z15dgemm_4d_tensorILi64ELi64ELi16ELi8ELi8EEviiidPKdS1_dPd_param_6];
	ld.param.f64 	%fd1676, [_Z15dgemm_4d_tensorILi64ELi64ELi16ELi8ELi8EEviiidPKdS1_dPd_param_3];
	cvt.u64.u32 	%rd411, %r36;
	add.s64 	%rd412, %rd5, %rd411;
	shl.b64 	%rd413, %rd412, 3;
	add.s64 	%rd414, %rd2, %rd413;
	ld.global.f64 	%fd1542, [%rd414+40];
	mul.f64 	%fd1543, %fd1740, %fd1542;
	fma.rn.f64 	%fd1544, %fd1676, %fd1887, %fd1543;
	st.global.f64 	[%rd414+40], %fd1544;
$L__BB0_109:
	ld.param.u32 	%r691, [_Z15dgemm_4d_tensorILi64ELi64ELi16ELi8ELi8EEviiidPKdS1_dPd_param_1];
	add.s32 	%r597, %r41, 6;
	setp.ge.s32 	%p90, %r597, %r691;
	@%p90 bra 	$L__BB0_111;
	ld.param.f64 	%fd1741, [_Z15dgemm_4d_tensorILi64ELi64ELi16ELi8ELi8EEviiidPKdS1_dPd_param_6];
	ld.param.f64 	%fd1677, [_Z15dgemm_4d_tensorILi64ELi64ELi16ELi8ELi8EEviiidPKdS1_dPd_param_3];
	cvt.u64.u32 	%rd415, %r36;
	add.s64 	%rd416, %rd5, %rd415;
	shl.b64 	%rd417, %rd416, 3;
	add.s64 	%rd418, %rd2, %rd417;
	ld.global.f64 	%fd1545, [%rd418+48];
	mul.f64 	%fd1546, %fd1741, %fd1545;
	fma.rn.f64 	%fd1547, %fd1677, %fd1886, %fd1546;
	st.global.f64 	[%rd418+48], %fd1547;
$L__BB0_111:
	ld.param.u32 	%r692, [_Z15dgemm_4d_tensorILi64ELi64ELi16ELi8ELi8EEviiidPKdS1_dPd_param_1];
	add.s32 	%r598, %r41, 7;
	setp.ge.s32 	%p91, %r598, %r692;
	@%p91 bra 	$L__BB0_113;
	ld.param.f64 	%fd1742, [_Z15dgemm_4d_tensorILi64ELi64ELi16ELi8ELi8EEviiidPKdS1_dPd_param_6];
	ld.param.f64 	%fd1678, [_Z15dgemm_4d_tensorILi64ELi64ELi16ELi8ELi8EEviiidPKdS1_dPd_param_3];
	cvt.u64.u32 	%rd419, %r36;
	add.s64 	%rd420, %rd5, %rd419;
	shl.b64 	%rd421, %rd420, 3;
	add.s64 	%rd422, %rd2, %rd421;
	ld.global.f64 	%fd1548, [%rd422+56];
	mul.f64 	%fd1549, %fd1742, %fd1548;
	fma.rn.f64 	%fd1550, %fd1678, %fd1885, %fd1549;
	st.global.f64 	[%rd422+56], %fd1550;
$L__BB0_113:
	ld.param.u32 	%r650, [_Z15dgemm_4d_tensorILi64ELi64ELi16ELi8ELi8EEviiidPKdS1_dPd_param_0];
	add.s32 	%r599, %r37, 4;
	setp.ge.s32 	%p92, %r599, %r650;
	@%p92 bra 	$L__BB0_130;
	ld.param.u32 	%r693, [_Z15dgemm_4d_tensorILi64ELi64ELi16ELi8ELi8EEviiidPKdS1_dPd_param_1];
	shl.b32 	%r600, %r570, 6;
	add.s32 	%r601, %r600, 256;
	cvt.u64.u32 	%rd423, %r601;
	add.s64 	%rd6, %rd4, %rd423;
	add.s32 	%r42, %r39, %r36;
	setp.ge.s32 	%p93, %r42, %r693;
	@%p93 bra 	$L__BB0_116;
	ld.param.f64 	%fd1743, [_Z15dgemm_4d_tensorILi64ELi64ELi16ELi8ELi8EEviiidPKdS1_dPd_param_6];
	ld.param.f64 	%fd1679, [_Z15dgemm_4d_tensorILi64ELi64ELi16ELi8ELi8EEviiidPKdS1_dPd_param_3];
	cvt.u64.u32 	%rd424, %r36;
	add.s64 	%rd425, %rd6, %rd424;
	shl.b64 	%rd426, %rd425, 3;
	add.s64 	%rd427, %rd2, %rd426;
	ld.global.f64 	%fd1551, [%rd427];
	mul.f64 	%fd1552, %fd1743, %fd1551;
	fma.rn.f64 	%fd1553, %fd1679, %fd1884, %fd1552;
	st.global.f64 	[%rd427], %fd1553;
$L__BB0_116:
	ld.param.u32 	%r694, [_Z15dgemm_4d_tensorILi64ELi64ELi16ELi8ELi8EEviiidPKdS1_dPd_param_1];
	add.s32 	%r602, %r42, 1;
	setp.ge.s32 	%p94, %r602, %r694;
	@%p94 bra 	$L__BB0_118;
	ld.param.f64 	%fd1744, [_Z15dgemm_4d_tensorILi64ELi64ELi16ELi8ELi8EEviiidPKdS1_dPd_param_6];
	ld.param.f64 	%fd1680, [_Z15dgemm_4d_tensorILi64ELi64ELi16ELi8ELi8EEviiidPKdS1_dPd_param_3];
	cvt.u64.u32 	%rd428, %r36;
	add.s64 	%rd429, %rd6, %rd428;
	shl.b64 	%rd430, %rd429, 3;
	add.s64 	%rd431, %rd2, %rd430;
	ld.global.f64 	%fd1554, [%rd431+8];
	mul.f64 	%fd1555, %fd1744, %fd1554;
	fma.rn.f64 	%fd1556, %fd1680, %fd1883, %fd1555;
	st.global.f64 	[%rd431+8], %fd1556;
$L__BB0_118:
	ld.param.u32 	%r695, [_Z15dgemm_4d_tensorILi64ELi64ELi16ELi8ELi8EEviiidPKdS1_dPd_param_1];
	add.s32 	%r603, %r42, 2;
	setp.ge.s32 	%p95, %r603, %r695;
	@%p95 bra 	$L__BB0_120;
	ld.param.f64 	%fd1745, [_Z15dgemm_4d_tensorILi64ELi64ELi16ELi8ELi8EEviiidPKdS1_dPd_param_6];
	ld.param.f64 	%fd1681, [_Z15dgemm_4d_tensorILi64ELi64ELi16ELi8ELi8EEviiidPKdS1_dPd_param_3];
	cvt.u64.u32 	%rd432, %r36;
	add.s64 	%rd433, %rd6, %rd432;
	shl.b64 	%rd434, %rd433, 3;
	add.s64 	%rd435, %rd2, %rd434;
	ld.global.f64 	%fd1557, [%rd435+16];
	mul.f64 	%fd1558, %fd1745, %fd1557;
	fma.rn.f64 	%fd1559, %fd1681, %fd1882, %fd1558;
	st.global.f64 	[%rd435+16], %fd1559;
$L__BB0_120:
	ld.param.u32 	%r696, [_Z15dgemm_4d_tensorILi64ELi64ELi16ELi8ELi8EEviiidPKdS1_dPd_param_1];
	add.s32 	%r604, %r42, 3;
	setp.ge.s32 	%p96, %r604, %r696;
	@%p96 bra 	$L__BB0_122;
	ld.param.f64 	%fd1746, [_Z15dgemm_4d_tensorILi64ELi64ELi16ELi8ELi8EEviiidPKdS1_dPd_param_6];
	ld.param.f64 	%fd1682, [_Z15dgemm_4d_tensorILi64ELi64ELi16ELi8ELi8EEviiidPKdS1_dPd_param_3];
	cvt.u64.u32 	%rd436, %r36;
	add.s64 	%rd437, %rd6, %rd436;
	shl.b64 	%rd438, %rd437, 3;
	add.s64 	%rd439, %rd2, %rd438;
	ld.global.f64 	%fd1560, [%rd439+24];
	mul.f64 	%fd1561, %fd1746, %fd1560;
	fma.rn.f64 	%fd1562, %fd1682, %fd1881, %fd1561;
	st.global.f64 	[%rd439+24], %fd1562;
$L__BB0_122:
	ld.param.u32 	%r697, [_Z15dgemm_4d_tensorILi64ELi64ELi16ELi8ELi8EEviiidPKdS1_dPd_param_1];
	add.s32 	%r605, %r42, 4;
	setp.ge.s32 	%p97, %r605, %r697;
	@%p97 bra 	$L__BB0_124;
	ld.param.f64 	%fd1747, [_Z15dgemm_4d_tensorILi64ELi64ELi16ELi8ELi8EEviiidPKdS1_dPd_param_6];
	ld.param.f64 	%fd1683, [_Z15dgemm_4d_tensorILi64ELi64ELi16ELi8ELi8EEviiidPKdS1_dPd_param_3];
	cvt.u64.u32 	%rd440, %r36;
	add.s64 	%rd441, %rd6, %rd440;
	shl.b64 	%rd442, %rd441, 3;
	add.s64 	%rd443, %rd2, %rd442;
	ld.global.f64 	%fd1563, [%rd443+32];
	mul.f64 	%fd1564, %fd1747, %fd1563;
	fma.rn.f64 	%fd1565, %fd1683, %fd1880, %fd1564;
	st.global.f64 	[%rd443+32], %fd1565;
$L__BB0_124:
	ld.param.u32 	%r698, [_Z15dgemm_4d_tensorILi64ELi64ELi16ELi8ELi8EEviiidPKdS1_dPd_param_1];
	add.s32 	%r606, %r42, 5;
	setp.ge.s32 	%p98, %r606, %r698;
	@%p98 bra 	$L__BB0_126;
	ld.param.f64 	%fd1748, [_Z15dgemm_4d_tensorILi64ELi64ELi16ELi8ELi8EEviiidPKdS1_dPd_param_6];
	ld.param.f64 	%fd1684, [_Z15dgemm_4d_tensorILi64ELi64ELi16ELi8ELi8EEviiidPKdS1_dPd_param_3];
	cvt.u64.u32 	%rd444, %r36;
	add.s64 	%rd445, %rd6, %rd444;
	shl.b64 	%rd446, %rd445, 3;
	add.s64 	%rd447, %rd2, %rd446;
	ld.global.f64 	%fd1566, [%rd447+40];
	mul.f64 	%fd1567, %fd1748, %fd1566;
	fma.rn.f64 	%fd1568, %fd1684, %fd1879, %fd1567;
	st.global.f64 	[%rd447+40], %fd1568;
$L__BB0_126:
	ld.param.u32 	%r699, [_Z15dgemm_4d_tensorILi64ELi64ELi16ELi8ELi8EEviiidPKdS1_dPd_param_1];
	add.s32 	%r607, %r42, 6;
	setp.ge.s32 	%p99, %r607, %r699;
	@%p99 bra 	$L__BB0_128;
	ld.param.f64 	%fd1749, [_Z15dgemm_4d_tensorILi64ELi64ELi16ELi8ELi8EEviiidPKdS1_dPd_param_6];
	ld.param.f64 	%fd1685, [_Z15dgemm_4d_tensorILi64ELi64ELi16ELi8ELi8EEviiidPKdS1_dPd_param_3];
	cvt.u64.u32 	%rd448, %r36;
	add.s64 	%rd449, %rd6, %rd448;
	shl.b64 	%rd450, %rd449, 3;
	add.s64 	%rd451, %rd2, %rd450;
	ld.global.f64 	%fd1569, [%rd451+48];
	mul.f64 	%fd1570, %fd1749, %fd1569;
	fma.rn.f64 	%fd1571, %fd1685, %fd1878, %fd1570;
	st.global.f64 	[%rd451+48], %fd1571;
$L__BB0_128:
	ld.param.u32 	%r700, [_Z15dgemm_4d_tensorILi64ELi64ELi16ELi8ELi8EEviiidPKdS1_dPd_param_1];
	add.s32 	%r608, %r42, 7;
	setp.ge.s32 	%p100, %r608, %r700;
	@%p100 bra 	$L__BB0_130;
	ld.param.f64 	%fd1750, [_Z15dgemm_4d_tensorILi64ELi64ELi16ELi8ELi8EEviiidPKdS1_dPd_param_6];
	ld.param.f64 	%fd1686, [_Z15dgemm_4d_tensorILi64ELi64ELi16ELi8ELi8EEviiidPKdS1_dPd_param_3];
	cvt.u64.u32 	%rd452, %r36;
	add.s64 	%rd453, %rd6, %rd452;
	shl.b64 	%rd454, %rd453, 3;
	add.s64 	%rd455, %rd2, %rd454;
	ld.global.f64 	%fd1572, [%rd455+56];
	mul.f64 	%fd1573, %fd1750, %fd1572;
	fma.rn.f64 	%fd1574, %fd1686, %fd1877, %fd1573;
	st.global.f64 	[%rd455+56], %fd1574;
$L__BB0_130:
	ld.param.u32 	%r651, [_Z15dgemm_4d_tensorILi64ELi64ELi16ELi8ELi8EEviiidPKdS1_dPd_param_0];
	add.s32 	%r609, %r37, 5;
	setp.ge.s32 	%p101, %r609, %r651;
	@%p101 bra 	$L__BB0_147;
	ld.param.u32 	%r701, [_Z15dgemm_4d_tensorILi64ELi64ELi16ELi8ELi8EEviiidPKdS1_dPd_param_1];
	shl.b32 	%r610, %r570, 6;
	add.s32 	%r611, %r610, 320;
	cvt.u64.u32 	%rd456, %r611;
	add.s64 	%rd7, %rd4, %rd456;
	add.s32 	%r43, %r39, %r36;
	setp.ge.s32 	%p102, %r43, %r701;
	@%p102 bra 	$L__BB0_133;
	ld.param.f64 	%fd1751, [_Z15dgemm_4d_tensorILi64ELi64ELi16ELi8ELi8EEviiidPKdS1_dPd_param_6];
	ld.param.f64 	%fd1687, [_Z15dgemm_4d_tensorILi64ELi64ELi16ELi8ELi8EEviiidPKdS1_dPd_param_3];
	cvt.u64.u32 	%rd457, %r36;
	add.s64 	%rd458, %rd7, %rd457;
	shl.b64 	%rd459, %rd458, 3;
	add.s64 	%rd460, %rd2, %rd459;
	ld.global.f64 	%fd1575, [%rd460];
	mul.f64 	%fd1576, %fd1751, %fd1575;
	fma.rn.f64 	%fd1577, %fd1687, %fd1876, %fd1576;
	st.global.f64 	[%rd460], %fd1577;
$L__BB0_133:
	ld.param.u32 	%r702, [_Z15dgemm_4d_tensorILi64ELi64ELi16ELi8ELi8EEviiidPKdS1_dPd_param_1];
	add.s32 	%r612, %r43, 1;
	setp.ge.s32 	%p103, %r612, %r702;
	@%p103 bra 	$L__BB0_135;
	ld.param.f64 	%fd1752, [_Z15dgemm_4d_tensorILi64ELi64ELi16ELi8ELi8EEviiidPKdS1_dPd_param_6];
	ld.param.f64 	%fd1688, [_Z15dgemm_4d_tensorILi64ELi64ELi16ELi8ELi8EEviiidPKdS1_dPd_param_3];
	cvt.u64.u32 	%rd461, %r36;
	add.s64 	%rd462, %rd7, %rd461;
	shl.b64 	%rd463, %rd462, 3;
	add.s64 	%rd464, %rd2, %rd463;
	ld.global.f64 	%fd1578, [%rd464+8];
	mul.f64 	%fd1579, %fd1752, %fd1578;
	fma.rn.f64 	%fd1580, %fd1688, %fd1875, %fd1579;
	st.global.f64 	[%rd464+8], %fd1580;
$L__BB0_135:
	ld.param.u32 	%r703, [_Z15dgemm_4d_tensorILi64ELi64ELi16ELi8ELi8EEviiidPKdS1_dPd_param_1];
	add.s32 	%r613, %r43, 2;
	setp.ge.s32 	%p104, %r613, %r703;
	@%p104 bra 	$L__BB0_137;
	ld.param.f64 	%fd1753, [_Z15dgemm_4d_tensorILi64ELi64ELi16ELi8ELi8EEviiidPKdS1_dPd_param_6];
	ld.param.f64 	%fd1689, [_Z15dgemm_4d_tensorILi64ELi64ELi16ELi8ELi8EEviiidPKdS1_dPd_param_3];
	cvt.u64.u32 	%rd465, %r36;
	add.s64 	%rd466, %rd7, %rd465;
	shl.b64 	%rd467, %rd466, 3;
	add.s64 	%rd468, %rd2, %rd467;
	ld.global.f64 	%fd1581, [%rd468+16];
	mul.f64 	%fd1582, %fd1753, %fd1581;
	fma.rn.f64 	%fd1583, %fd1689, %fd1874, %fd1582;
	st.global.f64 	[%rd468+16], %fd1583;
$L__BB0_137:
	ld.param.u32 	%r704, [_Z15dgemm_4d_tensorILi64ELi64ELi16ELi8ELi8EEviiidPKdS1_dPd_param_1];
	add.s32 	%r614, %r43, 3;
	setp.ge.s32 	%p105, %r614, %r704;
	@%p105 bra 	$L__BB0_139;
	ld.param.f64 	%fd1754, [_Z15dgemm_4d_tensorILi64ELi64ELi16ELi8ELi8EEviiidPKdS1_dPd_param_6];
	ld.param.f64 	%fd1690, [_Z15dgemm_4d_tensorILi64ELi64ELi16ELi8ELi8EEviiidPKdS1_dPd_param_3];
	cvt.u64.u32 	%rd469, %r36;
	add.s64 	%rd470, %rd7, %rd469;
	shl.b64 	%rd471, %rd470, 3;
	add.s64 	%rd472, %rd2, %rd471;
	ld.global.f64 	%fd1584, [%rd472+24];
	mul.f64 	%fd1585, %fd1754, %fd1584;
	fma.rn.f64 	%fd1586, %fd1690, %fd1873, %fd1585;
	st.global.f64 	[%rd472+24], %fd1586;
$L__BB0_139:
	ld.param.u32 	%r705, [_Z15dgemm_4d_tensorILi64ELi64ELi16ELi8ELi8EEviiidPKdS1_dPd_param_1];
	add.s32 	%r615, %r43, 4;
	setp.ge.s32 	%p106, %r615, %r705;
	@%p106 bra 	$L__BB0_141;
	ld.param.f64 	%fd1755, [_Z15dgemm_4d_tensorILi64ELi64ELi16ELi8ELi8EEviiidPKdS1_dPd_param_6];
	ld.param.f64 	%fd1691, [_Z15dgemm_4d_tensorILi64ELi64ELi16ELi8ELi8EEviiidPKdS1_dPd_param_3];
	cvt.u64.u32 	%rd473, %r36;
	add.s64 	%rd474, %rd7, %rd473;
	shl.b64 	%rd475, %rd474, 3;
	add.s64 	%rd476, %rd2, %rd475;
	ld.global.f64 	%fd1587, [%rd476+32];
	mul.f64 	%fd1588, %fd1755, %fd1587;
	fma.rn.f64 	%fd1589, %fd1691, %fd1872, %fd1588;
	st.global.f64 	[%rd476+32], %fd1589;
$L__BB0_141:
	ld.param.u32 	%r706, [_Z15dgemm_4d_tensorILi64ELi64ELi16ELi8ELi8EEviiidPKdS1_dPd_param_1];
	add.s32 	%r616, %r43, 5;
	setp.ge.s32 	%p107, %r616, %r706;
	@%p107 bra 	$L__BB0_143;
	ld.param.f64 	%fd1756, [_Z15dgemm_4d_tensorILi64ELi64ELi16ELi8ELi8EEviiidPKdS1_dPd_param_6];
	ld.param.f64 	%fd1692, [_Z15dgemm_4d_tensorILi64ELi64ELi16ELi8ELi8EEviiidPKdS1_dPd_param_3];
	cvt.u64.u32 	%rd477, %r36;
	add.s64 	%rd478, %rd7, %rd477;
	shl.b64 	%rd479, %rd478, 3;
	add.s64 	%rd480, %rd2, %rd479;
	ld.global.f64 	%fd1590, [%rd480+40];
	mul.f64 	%fd1591, %fd1756, %fd1590;
	fma.rn.f64 	%fd1592, %fd1692, %fd1871, %fd1591;
	st.global.f64 	[%rd480+40], %fd1592;
$L__BB0_143:
	ld.param.u32 	%r707, [_Z15dgemm_4d_tensorILi64ELi64ELi16ELi8ELi8EEviiidPKdS1_dPd_param_1];
	add.s32 	%r617, %r43, 6;
	setp.ge.s32 	%p108, %r617, %r707;
	@%p108 bra 	$L__BB0_145;
	ld.param.f64 	%fd1757, [_Z15dgemm_4d_tensorILi64ELi64ELi16ELi8ELi8EEviiidPKdS1_dPd_param_6];
	ld.param.f64 	%fd1693, [_Z15dgemm_4d_tensorILi64ELi64ELi16ELi8ELi8EEviiidPKdS1_dPd_param_3];
	cvt.u64.u32 	%rd481, %r36;
	add.s64 	%rd482, %rd7, %rd481;
	shl.b64 	%rd483, %rd482, 3;
	add.s64 	%rd484, %rd2, %rd483;
	ld.global.f64 	%fd1593, [%rd484+48];
	mul.f64 	%fd1594, %fd1757, %fd1593;
	fma.rn.f64 	%fd1595, %fd1693, %fd1870, %fd1594;
	st.global.f64 	[%rd484+48], %fd1595;
$L__BB0_145:
	ld.param.u32 	%r708, [_Z15dgemm_4d_tensorILi64ELi64ELi16ELi8ELi8EEviiidPKdS1_dPd_param_1];
	add.s32 	%r618, %r43, 7;
	setp.ge.s32 	%p109, %r618, %r708;
	@%p109 bra 	$L__BB0_147;
	ld.param.f64 	%fd1758, [_Z15dgemm_4d_tensorILi64ELi64ELi16ELi8ELi8EEviiidPKdS1_dPd_param_6];
	ld.param.f64 	%fd1694, [_Z15dgemm_4d_tensorILi64ELi64ELi16ELi8ELi8EEviiidPKdS1_dPd_param_3];
	cvt.u64.u32 	%rd485, %r36;
	add.s64 	%rd486, %rd7, %rd485;
	shl.b64 	%rd487, %rd486, 3;
	add.s64 	%rd488, %rd2, %rd487;
	ld.global.f64 	%fd1596, [%rd488+56];
	mul.f64 	%fd1597, %fd1758, %fd1596;
	fma.rn.f64 	%fd1598, %fd1694, %fd1869, %fd1597;
	st.global.f64 	[%rd488+56], %fd1598;
$L__BB0_147:
	ld.param.u32 	%r652, [_Z15dgemm_4d_tensorILi64ELi64ELi16ELi8ELi8EEviiidPKdS1_dPd_param_0];
	add.s32 	%r619, %r37, 6;
	setp.ge.s32 	%p110, %r619, %r652;
	@%p110 bra 	$L__BB0_164;
	ld.param.u32 	%r709, [_Z15dgemm_4d_tensorILi64ELi64ELi16ELi8ELi8EEviiidPKdS1_dPd_param_1];
	shl.b32 	%r620, %r570, 6;
	add.s32 	%r621, %r620, 384;
	cvt.u64.u32 	%rd489, %r621;
	add.s64 	%rd8, %rd4, %rd489;
	add.s32 	%r44, %r39, %r36;
	setp.ge.s32 	%p111, %r44, %r709;
	@%p111 bra 	$L__BB0_150;
	ld.param.f64 	%fd1759, [_Z15dgemm_4d_tensorILi64ELi64ELi16ELi8ELi8EEviiidPKdS1_dPd_param_6];
	ld.param.f64 	%fd1695, [_Z15dgemm_4d_tensorILi64ELi64ELi16ELi8ELi8EEviiidPKdS1_dPd_param_3];
	cvt.u64.u32 	%rd490, %r36;
	add.s64 	%rd491, %rd8, %rd490;
	shl.b64 	%rd492, %rd491, 3;
	add.s64 	%rd493, %rd2, %rd492;
	ld.global.f64 	%fd1599, [%rd493];
	mul.f64 	%fd1600, %fd1759, %fd1599;
	fma.rn.f64 	%fd1601, %fd1695, %fd1868, %fd1600;
	st.global.f64 	[%rd493], %fd1601;
$L__BB0_150:
	ld.param.u32 	%r710, [_Z15dgemm_4d_tensorILi64ELi64ELi16ELi8ELi8EEviiidPKdS1_dPd_param_1];
	add.s32 	%r622, %r44, 1;
	setp.ge.s32 	%p112, %r622, %r710;
	@%p112 bra 	$L__BB0_152;
	ld.param.f64 	%fd1760, [_Z15dgemm_4d_tensorILi64ELi64ELi16ELi8ELi8EEviiidPKdS1_dPd_param_6];
	ld.param.f64 	%fd1696, [_Z15dgemm_4d_tensorILi64ELi64ELi16ELi8ELi8EEviiidPKdS1_dPd_param_3];
	cvt.u64.u32 	%rd494, %r36;
	add.s64 	%rd495, %rd8, %rd494;
	shl.b64 	%rd496, %rd495, 3;
	add.s64 	%rd497, %rd2, %rd496;
	ld.global.f64 	%fd1602, [%rd497+8];
	mul.f64 	%fd1603, %fd1760, %fd1602;
	fma.rn.f64 	%fd1604, %fd1696, %fd1867, %fd1603;
	st.global.f64 	[%rd497+8], %fd1604;
$L__BB0_152:
	ld.param.u32 	%r711, [_Z15dgemm_4d_tensorILi64ELi64ELi16ELi8ELi8EEviiidPKdS1_dPd_param_1];
	add.s32 	%r623, %r44, 2;
	setp.ge.s32 	%p113, %r623, %r711;
	@%p113 bra 	$L__BB0_154;
	ld.param.f64 	%fd1761, [_Z15dgemm_4d_tensorILi64ELi64ELi16ELi8ELi8EEviiidPKdS1_dPd_param_6];
	ld.param.f64 	%fd1697, [_Z15dgemm_4d_tensorILi64ELi64ELi16ELi8ELi8EEviiidPKdS1_dPd_param_3];
	cvt.u64.u32 	%rd498, %r36;
	add.s64 	%rd499, %rd8, %rd498;
	shl.b64 	%rd500, %rd499, 3;
	add.s64 	%rd501, %rd2, %rd500;
	ld.global.f64 	%fd1605, [%rd501+16];
	mul.f64 	%fd1606, %fd1761, %fd1605;
	fma.rn.f64 	%fd1607, %fd1697, %fd1866, %fd1606;
	st.global.f64 	[%rd501+16], %fd1607;
$L__BB0_154:
	ld.param.u32 	%r712, [_Z15dgemm_4d_tensorILi64ELi64ELi16ELi8ELi8EEviiidPKdS1_dPd_param_1];
	add.s32 	%r624, %r44, 3;
	setp.ge.s32 	%p114, %r624, %r712;
	@%p114 bra 	$L__BB0_156;
	ld.param.f64 	%fd1762, [_Z15dgemm_4d_tensorILi64ELi64ELi16ELi8ELi8EEviiidPKdS1_dPd_param_6];
	ld.param.f64 	%fd1698, [_Z15dgemm_4d_tensorILi64ELi64ELi16ELi8ELi8EEviiidPKdS1_dPd_param_3];
	cvt.u64.u32 	%rd502, %r36;
	add.s64 	%rd503, %rd8, %rd502;
	shl.b64 	%rd504, %rd503, 3;
	add.s64 	%rd505, %rd2, %rd504;
	ld.global.f64 	%fd1608, [%rd505+24];
	mul.f64 	%fd1609, %fd1762, %fd1608;
	fma.rn.f64 	%fd1610, %fd1698, %fd1865, %fd1609;
	st.global.f64 	[%rd505+24], %fd1610;
$L__BB0_156:
	ld.param.u32 	%r713, [_Z15dgemm_4d_tensorILi64ELi64ELi16ELi8ELi8EEviiidPKdS1_dPd_param_1];
	add.s32 	%r625, %r44, 4;
	setp.ge.s32 	%p115, %r625, %r713;
	@%p115 bra 	$L__BB0_158;
	ld.param.f64 	%fd1763, [_Z15dgemm_4d_tensorILi64ELi64ELi16ELi8ELi8EEviiidPKdS1_dPd_param_6];
	ld.param.f64 	%fd1699, [_Z15dgemm_4d_tensorILi64ELi64ELi16ELi8ELi8EEviiidPKdS1_dPd_param_3];
	cvt.u64.u32 	%rd506, %r36;
	add.s64 	%rd507, %rd8, %rd506;
	shl.b64 	%rd508, %rd507, 3;
	add.s64 	%rd509, %rd2, %rd508;
	ld.global.f64 	%fd1611, [%rd509+32];
	mul.f64 	%fd1612, %fd1763, %fd1611;
	fma.rn.f64 	%fd1613, %fd1699, %fd1864, %fd1612;
	st.global.f64 	[%rd509+32], %fd1613;
$L__BB0_158:
	ld.param.u32 	%r714, [_Z15dgemm_4d_tensorILi64ELi64ELi16ELi8ELi8EEviiidPKdS1_dPd_param_1];
	add.s32 	%r626, %r44, 5;
	setp.ge.s32 	%p116, %r626, %r714;
	@%p116 bra 	$L__BB0_160;
	ld.param.f64 	%fd1764, [_Z15dgemm_4d_tensorILi64ELi64ELi16ELi8ELi8EEviiidPKdS1_dPd_param_6];
	ld.param.f64 	%fd1700, [_Z15dgemm_4d_tensorILi64ELi64ELi16ELi8ELi8EEviiidPKdS1_dPd_param_3];
	cvt.u64.u32 	%rd510, %r36;
	add.s64 	%rd511, %rd8, %rd510;
	shl.b64 	%rd512, %rd511, 3;
	add.s64 	%rd513, %rd2, %rd512;
	ld.global.f64 	%fd1614, [%rd513+40];
	mul.f64 	%fd1615, %fd1764, %fd1614;
	fma.rn.f64 	%fd1616, %fd1700, %fd1863, %fd1615;
	st.global.f64 	[%rd513+40], %fd1616;
$L__BB0_160:
	ld.param.u32 	%r715, [_Z15dgemm_4d_tensorILi64ELi64ELi16ELi8ELi8EEviiidPKdS1_dPd_param_1];
	add.s32 	%r627, %r44, 6;
	setp.ge.s32 	%p117, %r627, %r715;
	@%p117 bra 	$L__BB0_162;
	ld.param.f64 	%fd1765, [_Z15dgemm_4d_tensorILi64ELi64ELi16ELi8ELi8EEviiidPKdS1_dPd_param_6];
	ld.param.f64 	%fd1701, [_Z15dgemm_4d_tensorILi64ELi64ELi16ELi8ELi8EEviiidPKdS1_dPd_param_3];
	cvt.u64.u32 	%rd514, %r36;
	add.s64 	%rd515, %rd8, %rd514;
	shl.b64 	%rd516, %rd515, 3;
	add.s64 	%rd517, %rd2, %rd516;
	ld.global.f64 	%fd1617, [%rd517+48];
	mul.f64 	%fd1618, %fd1765, %fd1617;
	fma.rn.f64 	%fd1619, %fd1701, %fd1862, %fd1618;
	st.global.f64 	[%rd517+48], %fd1619;
$L__BB0_162:
	ld.param.u32 	%r716, [_Z15dgemm_4d_tensorILi64ELi64ELi16ELi8ELi8EEviiidPKdS1_dPd_param_1];
	add.s32 	%r628, %r44, 7;
	setp.ge.s32 	%p118, %r628, %r716;
	@%p118 bra 	$L__BB0_164;
	ld.param.f64 	%fd1766, [_Z15dgemm_4d_tensorILi64ELi64ELi16ELi8ELi8EEviiidPKdS1_dPd_param_6];
	ld.param.f64 	%fd1702, [_Z15dgemm_4d_tensorILi64ELi64ELi16ELi8ELi8EEviiidPKdS1_dPd_param_3];
	cvt.u64.u32 	%rd518, %r36;
	add.s64 	%rd519, %rd8, %rd518;
	shl.b64 	%rd520, %rd519, 3;
	add.s64 	%rd521, %rd2, %rd520;
	ld.global.f64 	%fd1620, [%rd521+56];
	mul.f64 	%fd1621, %fd1766, %fd1620;
	fma.rn.f64 	%fd1622, %fd1702, %fd1861, %fd1621;
	st.global.f64 	[%rd521+56], %fd1622;
$L__BB0_164:
	ld.param.u32 	%r653, [_Z15dgemm_4d_tensorILi64ELi64ELi16ELi8ELi8EEviiidPKdS1_dPd_param_0];
	add.s32 	%r629, %r37, 7;
	setp.ge.s32 	%p119, %r629, %r653;
	@%p119 bra 	$L__BB0_181;
	ld.param.u32 	%r717, [_Z15dgemm_4d_tensorILi64ELi64ELi16ELi8ELi8EEviiidPKdS1_dPd_param_1];
	shl.b32 	%r630, %r570, 6;
	add.s32 	%r631, %r630, 448;
	cvt.u64.u32 	%rd522, %r631;
	add.s64 	%rd9, %rd4, %rd522;
	add.s32 	%r45, %r39, %r36;
	setp.ge.s32 	%p120, %r45, %r717;
	@%p120 bra 	$L__BB0_167;
	ld.param.f64 	%fd1767, [_Z15dgemm_4d_tensorILi64ELi64ELi16ELi8ELi8EEviiidPKdS1_dPd_param_6];
	ld.param.f64 	%fd1703, [_Z15dgemm_4d_tensorILi64ELi64ELi16ELi8ELi8EEviiidPKdS1_dPd_param_3];
	cvt.u64.u32 	%rd523, %r36;
	add.s64 	%rd524, %rd9, %rd523;
	shl.b64 	%rd525, %rd524, 3;
	add.s64 	%rd526, %rd2, %rd525;
	ld.global.f64 	%fd1623, [%rd526];
	mul.f64 	%fd1624, %fd1767, %fd1623;
	fma.rn.f64 	%fd1625, %fd1703, %fd1860, %fd1624;
	st.global.f64 	[%rd526], %fd1625;
$L__BB0_167:
	ld.param.u32 	%r718, [_Z15dgemm_4d_tensorILi64ELi64ELi16ELi8ELi8EEviiidPKdS1_dPd_param_1];
	add.s32 	%r632, %r45, 1;
	setp.ge.s32 	%p121, %r632, %r718;
	@%p121 bra 	$L__BB0_169;
	ld.param.f64 	%fd1768, [_Z15dgemm_4d_tensorILi64ELi64ELi16ELi8ELi8EEviiidPKdS1_dPd_param_6];
	ld.param.f64 	%fd1704, [_Z15dgemm_4d_tensorILi64ELi64ELi16ELi8ELi8EEviiidPKdS1_dPd_param_3];
	cvt.u64.u32 	%rd527, %r36;
	add.s64 	%rd528, %rd9, %rd527;
	shl.b64 	%rd529, %rd528, 3;
	add.s64 	%rd530, %rd2, %rd529;
	ld.global.f64 	%fd1626, [%rd530+8];
	mul.f64 	%fd1627, %fd1768, %fd1626;
	fma.rn.f64 	%fd1628, %fd1704, %fd1859, %fd1627;
	st.global.f64 	[%rd530+8], %fd1628;
$L__BB0_169:
	ld.param.u32 	%r719, [_Z15dgemm_4d_tensorILi64ELi64ELi16ELi8ELi8EEviiidPKdS1_dPd_param_1];
	add.s32 	%r633, %r45, 2;
	setp.ge.s32 	%p122, %r633, %r719;
	@%p122 bra 	$L__BB0_171;
	ld.param.f64 	%fd1769, [_Z15dgemm_4d_tensorILi64ELi64ELi16ELi8ELi8EEviiidPKdS1_dPd_param_6];
	ld.param.f64 	%fd1705, [_Z15dgemm_4d_tensorILi64ELi64ELi16ELi8ELi8EEviiidPKdS1_dPd_param_3];
	cvt.u64.u32 	%rd531, %r36;
	add.s64 	%rd532, %rd9, %rd531;
	shl.b64 	%rd533, %rd532, 3;
	add.s64 	%rd534, %rd2, %rd533;
	ld.global.f64 	%fd1629, [%rd534+16];
	mul.f64 	%fd1630, %fd1769, %fd1629;
	fma.rn.f64 	%fd1631, %fd1705, %fd1858, %fd1630;
	st.global.f64 	[%rd534+16], %fd1631;
$L__BB0_171:
	ld.param.u32 	%r720, [_Z15dgemm_4d_tensorILi64ELi64ELi16ELi8ELi8EEviiidPKdS1_dPd_param_1];
	add.s32 	%r634, %r45, 3;
	setp.ge.s32 	%p123, %r634, %r720;
	@%p123 bra 	$L__BB0_173;
	ld.param.f64 	%fd1770, [_Z15dgemm_4d_tensorILi64ELi64ELi16ELi8ELi8EEviiidPKdS1_dPd_param_6];
	ld.param.f64 	%fd1706, [_Z15dgemm_4d_tensorILi64ELi64ELi16ELi8ELi8EEviiidPKdS1_dPd_param_3];
	cvt.u64.u32 	%rd535, %r36;
	add.s64 	%rd536, %rd9, %rd535;
	shl.b64 	%rd537, %rd536, 3;
	add.s64 	%rd538, %rd2, %rd537;
	ld.global.f64 	%fd1632, [%rd538+24];
	mul.f64 	%fd1633, %fd1770, %fd1632;
	fma.rn.f64 	%fd1634, %fd1706, %fd1857, %fd1633;
	st.global.f64 	[%rd538+24], %fd1634;
$L__BB0_173:
	ld.param.u32 	%r721, [_Z15dgemm_4d_tensorILi64ELi64ELi16ELi8ELi8EEviiidPKdS1_dPd_param_1];
	add.s32 	%r635, %r45, 4;
	setp.ge.s32 	%p124, %r635, %r721;
	@%p124 bra 	$L__BB0_175;
	ld.param.f64 	%fd1771, [_Z15dgemm_4d_tensorILi64ELi64ELi16ELi8ELi8EEviiidPKdS1_dPd_param_6];
	ld.param.f64 	%fd1707, [_Z15dgemm_4d_tensorILi64ELi64ELi16ELi8ELi8EEviiidPKdS1_dPd_param_3];
	cvt.u64.u32 	%rd539, %r36;
	add.s64 	%rd540, %rd9, %rd539;
	shl.b64 	%rd541, %rd540, 3;
	add.s64 	%rd542, %rd2, %rd541;
	ld.global.f64 	%fd1635, [%rd542+32];
	mul.f64 	%fd1636, %fd1771, %fd1635;
	fma.rn.f64 	%fd1637, %fd1707, %fd1856, %fd1636;
	st.global.f64 	[%rd542+32], %fd1637;
$L__BB0_175:
	ld.param.u32 	%r722, [_Z15dgemm_4d_tensorILi64ELi64ELi16ELi8ELi8EEviiidPKdS1_dPd_param_1];
	add.s32 	%r636, %r45, 5;
	setp.ge.s32 	%p125, %r636, %r722;
	@%p125 bra 	$L__BB0_177;
	ld.param.f64 	%fd1772, [_Z15dgemm_4d_tensorILi64ELi64ELi16ELi8ELi8EEviiidPKdS1_dPd_param_6];
	ld.param.f64 	%fd1708, [_Z15dgemm_4d_tensorILi64ELi64ELi16ELi8ELi8EEviiidPKdS1_dPd_param_3];
	cvt.u64.u32 	%rd543, %r36;
	add.s64 	%rd544, %rd9, %rd543;
	shl.b64 	%rd545, %rd544, 3;
	add.s64 	%rd546, %rd2, %rd545;
	ld.global.f64 	%fd1638, [%rd546+40];
	mul.f64 	%fd1639, %fd1772, %fd1638;
	fma.rn.f64 	%fd1640, %fd1708, %fd1855, %fd1639;
	st.global.f64 	[%rd546+40], %fd1640;
$L__BB0_177:
	ld.param.u32 	%r723, [_Z15dgemm_4d_tensorILi64ELi64ELi16ELi8ELi8EEviiidPKdS1_dPd_param_1];
	add.s32 	%r637, %r45, 6;
	setp.ge.s32 	%p126, %r637, %r723;
	@%p126 bra 	$L__BB0_179;
	ld.param.f64 	%fd1773, [_Z15dgemm_4d_tensorILi64ELi64ELi16ELi8ELi8EEviiidPKdS1_dPd_param_6];
	ld.param.f64 	%fd1709, [_Z15dgemm_4d_tensorILi64ELi64ELi16ELi8ELi8EEviiidPKdS1_dPd_param_3];
	cvt.u64.u32 	%rd547, %r36;
	add.s64 	%rd548, %rd9, %rd547;
	shl.b64 	%rd549, %rd548, 3;
	add.s64 	%rd550, %rd2, %rd549;
	ld.global.f64 	%fd1641, [%rd550+48];
	mul.f64 	%fd1642, %fd1773, %fd1641;
	fma.rn.f64 	%fd1643, %fd1709, %fd1854, %fd1642;
	st.global.f64 	[%rd550+48], %fd1643;
$L__BB0_179:
	ld.param.u32 	%r724, [_Z15dgemm_4d_tensorILi64ELi64ELi16ELi8ELi8EEviiidPKdS1_dPd_param_1];
	add.s32 	%r638, %r45, 7;
	setp.ge.s32 	%p127, %r638, %r724;
	@%p127 bra 	$L__BB0_181;
	ld.param.f64 	%fd1774, [_Z15dgemm_4d_tensorILi64ELi64ELi16ELi8ELi8EEviiidPKdS1_dPd_param_6];
	ld.param.f64 	%fd1710, [_Z15dgemm_4d_tensorILi64ELi64ELi16ELi8ELi8EEviiidPKdS1_dPd_param_3];
	cvt.u64.u32 	%rd551, %r36;
	add.s64 	%rd552, %rd9, %rd551;
	shl.b64 	%rd553, %rd552, 3;
	add.s64 	%rd554, %rd2, %rd553;
	ld.global.f64 	%fd1644, [%rd554+56];
	mul.f64 	%fd1645, %fd1774, %fd1644;
	fma.rn.f64 	%fd1646, %fd1710, %fd1853, %fd1645;
	st.global.f64 	[%rd554+56], %fd1646;
$L__BB0_181:
	ret;

}


// ===== COMPILED SASS (sm_100) =====

	.target	sm_100

	.elftype	@"ET_EXEC"


//--------------------- .note.nv.tkinfo           --------------------------
	.section	.note.nv.tkinfo,"",@"SHT_NOTE"
	.sectionflags	@"SHF_NOTE_NV_TKINFO"
	.tkinfo
        /*0018*/ 	.word	0x00000002
        /*0030*/ 	.string	""
        /*0030*/ 	.string	"ptxas"
        /*0030*/ 	.string	"Cuda compilation tools, release 13.0, V13.0.88"
        /*0030*/ 	.string	"Build cuda_13.0.r13.0/compiler.36424714_0"
        /*0030*/ 	.string	"-arch sm_100 -m 64 "



//--------------------- .note.nv.cuinfo           --------------------------
	.section	.note.nv.cuinfo,"",@"SHT_NOTE"
	.sectionflags	@"SHF_NOTE_NV_CUINFO"
        /*0018*/ 	.short	0x0002
        /*001a*/ 	.short	0x0064
        /*001c*/ 	.short	0x0082
	.zero		2


//--------------------- .nv.info                  --------------------------
	.section	.nv.info,"",@"SHT_CUDA_INFO"
	.align	4


	//----- nvinfo : EIATTR_REGCOUNT
	.align		4
        /*0000*/ 	.byte	0x04, 0x2f
        /*0002*/ 	.short	(.L_1 - .L_0)
	.align		4
.L_0:
        /*0004*/ 	.word	index@(_Z15dgemm_4d_tensorILi64ELi64ELi16ELi8ELi8EEviiidPKdS1_dPd)
        /*0008*/ 	.word	0x000000c6


	//----- nvinfo : EIATTR_FRAME_SIZE
	.align		4
.L_1:
        /*000c*/ 	.byte	0x04, 0x11
        /*000e*/ 	.short	(.L_3 - .L_2)
	.align		4
.L_2:
        /*0010*/ 	.word	index@(_Z15dgemm_4d_tensorILi64ELi64ELi16ELi8ELi8EEviiidPKdS1_dPd)
        /*0014*/ 	.word	0x00000000


	//----- nvinfo : EIATTR_MIN_STACK_SIZE
	.align		4
.L_3:
        /*0018*/ 	.byte	0x04, 0x12
        /*001a*/ 	.short	(.L_5 - .L_4)
	.align		4
.L_4:
        /*001c*/ 	.word	index@(_Z15dgemm_4d_tensorILi64ELi64ELi16ELi8ELi8EEviiidPKdS1_dPd)
        /*0020*/ 	.word	0x00000000
.L_5:


//--------------------- .nv.compat                --------------------------
	.section	.nv.compat,"",@"SHT_CUDA_COMPAT_INFO"
	.align	4
        /*0000*/ 	.byte	0x02, 0x09, 0x00, 0x00, 0x02, 0x02, 0x01, 0x00, 0x02, 0x05, 0x05, 0x00, 0x03, 0x07, 0x01, 0x01
        /*0010*/ 	.byte	0x02, 0x03, 0x00, 0x00, 0x02, 0x06, 0x01, 0x00, 0x04, 0x0b, 0x08, 0x00, 0x01, 0x00, 0x00, 0x00
        /*0020*/ 	.byte	0x00, 0x00, 0x00, 0x00


//--------------------- .nv.info._Z15dgemm_4d_tensorILi64ELi64ELi16ELi8ELi8EEviiidPKdS1_dPd --------------------------
	.section	.nv.info._Z15dgemm_4d_tensorILi64ELi64ELi16ELi8ELi8EEviiidPKdS1_dPd,"",@"SHT_CUDA_INFO"
	.sectionflags	@""
	.align	4


	//----- nvinfo : EIATTR_CUDA_API_VERSION
	.align		4
        /*0000*/ 	.byte	0x04, 0x37
        /*0002*/ 	.short	(.L_7 - .L_6)
.L_6:
        /*0004*/ 	.word	0x00000082


	//----- nvinfo : EIATTR_KPARAM_INFO
	.align		4
.L_7:
        /*0008*/ 	.byte	0x04, 0x17
        /*000a*/ 	.short	(.L_9 - .L_8)
.L_8:
        /*000c*/ 	.word	0x00000000
        /*0010*/ 	.short	0x0007
        /*0012*/ 	.short	0x0030
        /*0014*/ 	.byte	0x00, 0xf5, 0x21, 0x00


	//----- nvinfo : EIATTR_KPARAM_INFO
	.align		4
.L_9:
        /*0018*/ 	.byte	0x04, 0x17
        /*001a*/ 	.short	(.L_11 - .L_10)
.L_10:
        /*001c*/ 	.word	0x00000000
        /*0020*/ 	.short	0x0006
        /*0022*/ 	.short	0x0028
        /*0024*/ 	.byte	0x00, 0xf0, 0x21, 0x00


	//----- nvinfo : EIATTR_KPARAM_INFO
	.align		4
.L_11:
        /*0028*/ 	.byte	0x04, 0x17
        /*002a*/ 	.short	(.L_13 - .L_12)
.L_12:
        /*002c*/ 	.word	0x00000000
        /*0030*/ 	.short	0x0005
        /*0032*/ 	.short	0x0020
        /*0034*/ 	.byte	0x00, 0xf5, 0x21, 0x00


	//----- nvinfo : EIATTR_KPARAM_INFO
	.align		4
.L_13:
        /*0038*/ 	.byte	0x04, 0x17
        /*003a*/ 	.short	(.L_15 - .L_14)
.L_14:
        /*003c*/ 	.word	0x00000000
        /*0040*/ 	.short	0x0004
        /*0042*/ 	.short	0x0018
        /*0044*/ 	.byte	0x00, 0xf5, 0x21, 0x00


	//----- nvinfo : EIATTR_KPARAM_INFO
	.align		4
.L_15:
        /*0048*/ 	.byte	0x04, 0x17
        /*004a*/ 	.short	(.L_17 - .L_16)
.L_16:
        /*004c*/ 	.word	0x00000000
        /*0050*/ 	.short	0x0003
        /*0052*/ 	.short	0x0010
        /*0054*/ 	.byte	0x00, 0xf0, 0x21, 0x00


	//----- nvinfo : EIATTR_KPARAM_INFO
	.align		4
.L_17:
        /*0058*/ 	.byte	0x04, 0x17
        /*005a*/ 	.short	(.L_19 - .L_18)
.L_18:
        /*005c*/ 	.word	0x00000000
        /*0060*/ 	.short	0x0002
        /*0062*/ 	.short	0x0008
        /*0064*/ 	.byte	0x00, 0xf0, 0x11, 0x00


	//----- nvinfo : EIATTR_KPARAM_INFO
	.align		4
.L_19:
        /*0068*/ 	.byte	0x04, 0x17
        /*006a*/ 	.short	(.L_21 - .L_20)
.L_20:
        /*006c*/ 	.word	0x00000000
        /*0070*/ 	.short	0x0001
        /*0072*/ 	.short	0x0004
        /*0074*/ 	.byte	0x00, 0xf0, 0x11, 0x00


	//----- nvinfo : EIATTR_KPARAM_INFO
	.align		4
.L_21:
        /*0078*/ 	.byte	0x04, 0x17
        /*007a*/ 	.short	(.L_23 - .L_22)
.L_22:
        /*007c*/ 	.word	0x00000000
        /*0080*/ 	.short	0x0000
        /*0082*/ 	.short	0x0000
        /*0084*/ 	.byte	0x00, 0xf0, 0x11, 0x00


	//----- nvinfo : EIATTR_SPARSE_MMA_MASK
	.align		4
.L_23:
        /*0088*/ 	.byte	0x03, 0x50
        /*008a*/ 	.short	0x0000


	//----- nvinfo : EIATTR_MAXREG_COUNT
	.align		4
        /*008c*/ 	.byte	0x03, 0x1b
        /*008e*/ 	.short	0x00ff


	//----- nvinfo : EIATTR_NUM_BARRIERS
	.align		4
        /*0090*/ 	.byte	0x02, 0x4c
        /*0092*/ 	.byte	0x01
	.zero		1


	//----- nvinfo : EIATTR_MERCURY_ISA_VERSION
	.align		4
        /*0094*/ 	.byte	0x03, 0x5f
        /*0096*/ 	.short	0x0101


	//----- nvinfo : EIATTR_INT_WARP_WIDE_INSTR_OFFSETS
	.align		4
        /*0098*/ 	.byte	0x04, 0x31
        /*009a*/ 	.short	(.L_25 - .L_24)


	//   ....[0]....
.L_24:
        /*009c*/ 	.word	0x00006b30


	//   ....[1]....
        /*00a0*/ 	.word	0x00006c60


	//   ....[2]....
        /*00a4*/ 	.word	0x00006dc0


	//   ....[3]....
        /*00a8*/ 	.word	0x00006f20


	//   ....[4]....
        /*00ac*/ 	.word	0x00007080


	//   ....[5]....
        /*00b0*/ 	.word	0x000071e0


	//   ....[6]....
        /*00b4*/ 	.word	0x00007340


	//   ....[7]....
        /*00b8*/ 	.word	0x000074a0


	//----- nvinfo : EIATTR_VRC_CTA_INIT_COUNT
	.align		4
.L_25:
        /*00bc*/ 	.byte	0x02, 0x4a
	.zero		1
	.zero		1


	//----- nvinfo : EIATTR_EXIT_INSTR_OFFSETS
	.align		4
        /*00c0*/ 	.byte	0x04, 0x1c
        /*00c2*/ 	.short	(.L_27 - .L_26)


	//   ....[0]....
.L_26:
        /*00c4*/ 	.word	0x0000a7f0


	//   ....[1]....
        /*00c8*/ 	.word	0x0000ae40


	//   ....[2]....
        /*00cc*/ 	.word	0x0000af00


	//----- nvinfo : EIATTR_CRS_STACK_SIZE
	.align		4
.L_27:
        /*00d0*/ 	.byte	0x04, 0x1e
        /*00d2*/ 	.short	(.L_29 - .L_28)
.L_28:
        /*00d4*/ 	.word	0x00000000


	//----- nvinfo : EIATTR_CBANK_PARAM_SIZE
	.align		4
.L_29:
        /*00d8*/ 	.byte	0x03, 0x19
        /*00da*/ 	.short	0x0038


	//----- nvinfo : EIATTR_PARAM_CBANK
	.align		4
        /*00dc*/ 	.byte	0x04, 0x0a
        /*00de*/ 	.short	(.L_31 - .L_30)
	.align		4
.L_30:
        /*00e0*/ 	.word	index@(.nv.constant0._Z15dgemm_4d_tensorILi64ELi64ELi16ELi8ELi8EEviiidPKdS1_dPd)
        /*00e4*/ 	.short	0x0380
        /*00e6*/ 	.short	0x0038


	//----- nvinfo : EIATTR_SW_WAR
	.align		4
.L_31:
        /*00e8*/ 	.byte	0x04, 0x36
        /*00ea*/ 	.short	(.L_33 - .L_32)
.L_32:
        /*00ec*/ 	.word	0x00000008
.L_33:


//--------------------- .nv.callgraph             --------------------------
	.section	.nv.callgraph,"",@"SHT_CUDA_CALLGRAPH"
	.align	4
	.sectionentsize	8
	.align		4
        /*0000*/ 	.word	0x00000000
	.align		4
        /*0004*/ 	.word	0xffffffff
	.align		4
        /*0008*/ 	.word	0x00000000
	.align		4
        /*000c*/ 	.word	0xfffffffe
	.align		4
        /*0010*/ 	.word	0x00000000
	.align		4
        /*0014*/ 	.word	0xfffffffd
	.align		4
        /*0018*/ 	.word	0x00000000
	.align		4
        /*001c*/ 	.word	0xfffffffc


//--------------------- .text._Z15dgemm_4d_tensorILi64ELi64ELi16ELi8ELi8EEviiidPKdS1_dPd --------------------------
	.section	.text._Z15dgemm_4d_tensorILi64ELi64ELi16ELi8ELi8EEviiidPKdS1_dPd,"ax",@progbits
	.align	128
        .global         _Z15dgemm_4d_tensorILi64ELi64ELi16ELi8ELi8EEviiidPKdS1_dPd
        .type           _Z15dgemm_4d_tensorILi64ELi64ELi16ELi8ELi8EEviiidPKdS1_dPd,@function
        .size           _Z15dgemm_4d_tensorILi64ELi64ELi16ELi8ELi8EEviiidPKdS1_dPd,(.L_x_43 - _Z15dgemm_4d_tensorILi64ELi64ELi16ELi8ELi8EEviiidPKdS1_dPd)
        .other          _Z15dgemm_4d_tensorILi64ELi64ELi16ELi8ELi8EEviiidPKdS1_dPd,@"STO_CUDA_ENTRY STV_DEFAULT"
_Z15dgemm_4d_tensorILi64ELi64ELi16ELi8ELi8EEviiidPKdS1_dPd:
.text._Z15dgemm_4d_tensorILi64ELi64ELi16ELi8ELi8EEviiidPKdS1_dPd:
[----:B------:R-:W-:Y:S01]  /*0000*/  LDC R1, c[0x0][0x37c] ;  /* 0x0000df00ff017b82 */ /* 0x000fe20000000800 */
[----:B------:R-:W0:Y:S01]  /*0010*/  LDCU UR7, c[0x0][0x388] ;  /* 0x00007100ff0777ac */ /* 0x000e220008000800 */
[----:B------:R-:W1:Y:S01]  /*0020*/  S2R R0, SR_TID.X ;  /* 0x0000000000007919 */ /* 0x000e620000002100 */
[----:B------:R-:W-:Y:S02]  /*0030*/  CS2R R128, SRZ ;  /* 0x0000000000807805 */ /* 0x000fe4000001ff00 */
[----:B------:R-:W-:Y:S01]  /*0040*/  CS2R R130, SRZ ;  /* 0x0000000000827805 */ /* 0x000fe2000001ff00 */
[----:B------:R-:W2:Y:S01]  /*0050*/  LDCU UR4, c[0x0][0x384] ;  /* 0x00007080ff0477ac */ /* 0x000ea20008000800 */
[----:B------:R-:W-:Y:S02]  /*0060*/  CS2R R56, SRZ ;  /* 0x0000000000387805 */ /* 0x000fe4000001ff00 */
[----:B------:R-:W-:Y:S02]  /*0070*/  CS2R R70, SRZ ;  /* 0x0000000000467805 */ /* 0x000fe4000001ff00 */
[----:B------:R-:W-:-:S02]  /*0080*/  CS2R R114, SRZ ;  /* 0x0000000000727805 */ /* 0x000fc4000001ff00 */
[----:B------:R-:W-:Y:S02]  /*0090*/  CS2R R96, SRZ ;  /* 0x0000000000607805 */ /* 0x000fe4000001ff00 */
[----:B------:R-:W-:Y:S02]  /*00a0*/  CS2R R82, SRZ ;  /* 0x0000000000527805 */ /* 0x000fe4000001ff00 */
[----:B------:R-:W-:Y:S02]  /*00b0*/  CS2R R72, SRZ ;  /* 0x0000000000487805 */ /* 0x000fe4000001ff00 */
[----:B------:R-:W-:Y:S02]  /*00c0*/  CS2R R136, SRZ ;  /* 0x0000000000887805 */ /* 0x000fe4000001ff00 */
[----:B------:R-:W-:Y:S02]  /*00d0*/  CS2R R134, SRZ ;  /* 0x0000000000867805 */ /* 0x000fe4000001ff00 */
[----:B------:R-:W-:-:S02]  /*00e0*/  CS2R R54, SRZ ;  /* 0x0000000000367805 */ /* 0x000fc4000001ff00 */
[----:B------:R-:W-:Y:S02]  /*00f0*/  CS2R R164, SRZ ;  /* 0x0000000000a47805 */ /* 0x000fe4000001ff00 */
[----:B------:R-:W-:Y:S02]  /*0100*/  CS2R R150, SRZ ;  /* 0x0000000000967805 */ /* 0x000fe4000001ff00 */
[----:B------:R-:W-:Y:S02]  /*0110*/  CS2R R44, SRZ ;  /* 0x00000000002c7805 */ /* 0x000fe4000001ff00 */
[----:B------:R-:W-:Y:S01]  /*0120*/  CS2R R46, SRZ ;  /* 0x00000000002e7805 */ /* 0x000fe2000001ff00 */
[----:B0-----:R-:W-:Y:S01]  /*0130*/  UISETP.GE.AND UP0, UPT, UR7, 0x1, UPT ;  /* 0x000000010700788c */ /* 0x001fe2000bf06270 */
[----:B------:R-:W-:Y:S02]  /*0140*/  CS2R R132, SRZ ;  /* 0x0000000000847805 */ /* 0x000fe4000001ff00 */
[----:B------:R-:W-:-:S02]  /*0150*/  CS2R R50, SRZ ;  /* 0x0000000000327805 */ /* 0x000fc4000001ff00 */
[----:B------:R-:W-:Y:S01]  /*0160*/  CS2R R48, SRZ ;  /* 0x0000000000307805 */ /* 0x000fe2000001ff00 */
[----:B--2---:R-:W-:Y:S01]  /*0170*/  UIADD3 UR4, UPT, UPT, UR4, 0x3f, URZ ;  /* 0x0000003f04047890 */ /* 0x004fe2000fffe0ff */
[----:B------:R-:W-:Y:S02]  /*0180*/  CS2R R58, SRZ ;  /* 0x00000000003a7805 */ /* 0x000fe4000001ff00 */
[----:B------:R-:W-:Y:S02]  /*0190*/  CS2R R166, SRZ ;  /* 0x0000000000a67805 */ /* 0x000fe4000001ff00 */
[----:B------:R-:W-:Y:S01]  /*01a0*/  CS2R R154, SRZ ;  /* 0x00000000009a7805 */ /* 0x000fe2000001ff00 */
[----:B------:R-:W-:Y:S01]  /*01b0*/  USHF.R.S32.HI UR5, URZ, 0x1f, UR4 ;  /* 0x0000001fff057899 */ /* 0x000fe20008011404 */
[----:B------:R-:W-:Y:S02]  /*01c0*/  CS2R R118, SRZ ;  /* 0x0000000000767805 */ /* 0x000fe4000001ff00 */
[----:B------:R-:W-:-:S02]  /*01d0*/  CS2R R116, SRZ ;  /* 0x0000000000747805 */ /* 0x000fc4000001ff00 */
[----:B------:R-:W-:Y:S01]  /*01e0*/  CS2R R74, SRZ ;  /* 0x00000000004a7805 */ /* 0x000fe2000001ff00 */
[----:B------:R-:W-:Y:S01]  /*01f0*/  ULEA.HI UR4, UR5, UR4, URZ, 0x6 ;  /* 0x0000000405047291 */ /* 0x000fe2000f8f30ff */
        /* <DEDUP_REMOVED lines=39> */
[----:B------:R-:W-:Y:S01]  /*0470*/  CS2R R120, SRZ ;  /* 0x0000000000787805 */ /* 0x000fe2000001ff00 */
[----:B------:R-:W0:Y:S01]  /*0480*/  LDCU.64 UR8, c[0x0][0x358] ;  /* 0x00006b00ff0877ac */ /* 0x000e220008000a00 */
[----:B------:R-:W2:Y:S01]  /*0490*/  LDCU UR6, c[0x0][0x360] ;  /* 0x00006c00ff0677ac */ /* 0x000ea20008000800 */
[----:B------:R-:W-:Y:S01]  /*04a0*/  USHF.R.S32.HI UR4, URZ, 0x6, UR4 ;  /* 0x00000006ff047899 */ /* 0x000fe20008011404 */
[----:B-1----:R-:W-:Y:S11]  /*04b0*/  BRA.U !UP0, `(.L_x_0) ;  /* 0x00000065085c7547 */ /* 0x002ff6000b800000 */
[----:B--2---:R-:W1:Y:S01]  /*04c0*/  I2F.U32.RP R4, UR6 ;  /* 0x0000000600047d06 */ /* 0x004e620008209000 */
[----:B------:R-:W-:Y:S01]  /*04d0*/  VIADD R0, R0, UR6 ;  /* 0x0000000600007c36 */ /* 0x000fe20008000000 */
[----:B------:R-:W-:Y:S02]  /*04e0*/  ISETP.NE.U32.AND P2, PT, RZ, UR6, PT ;  /* 0x00000006ff007c0c */ /* 0x000fe4000bf45070 */
[----:B------:R-:W-:Y:S01]  /*04f0*/  CS2R R128, SRZ ;  /* 0x0000000000807805 */ /* 0x000fe2000001ff00 */
[----:B------:R-:W-:Y:S01]  /*0500*/  USHF.R.S32.HI UR10, URZ, 0x1f, UR4 ;  /* 0x0000001fff0a7899 */ /* 0x000fe20008011404 */
[C---:B------:R-:W-:Y:S02]  /*0510*/  ISETP.GE.U32.AND P0, PT, R0.reuse, 0x400, PT ;  /* 0x000004000000780c */ /* 0x040fe40003f06070 */
[----:B------:R-:W-:Y:S02]  /*0520*/  VIMNMX.U32 R5, PT, PT, R0, 0x400, !PT ;  /* 0x0000040000057848 */ /* 0x000fe40007fe0000 */
[----:B------:R-:W-:-:S04]  /*0530*/  SEL R8, RZ, 0x1, P0 ;  /* 0x00000001ff087807 */ /* 0x000fc80000000000 */
[----:B------:R-:W-:Y:S01]  /*0540*/  IADD3 R5, PT, PT, R5, -R0, -R8 ;  /* 0x8000000005057210 */ /* 0x000fe20007ffe808 */
[----:B-1----:R-:W1:Y:S02]  /*0550*/  MUFU.RCP R4, R4 ;  /* 0x0000000400047308 */ /* 0x002e640000001000 */
[----:B-1----:R-:W-:-:S06]  /*0560*/  VIADD R2, R4, 0xffffffe ;  /* 0x0ffffffe04027836 */ /* 0x002fcc0000000000 */
[----:B------:R1:W2:Y:S02]  /*0570*/  F2I.FTZ.U32.TRUNC.NTZ R3, R2 ;  /* 0x0000000200037305 */ /* 0x0002a4000021f000 */
[----:B-1----:R-:W-:Y:S02]  /*0580*/  IMAD.MOV.U32 R2, RZ, RZ, RZ ;  /* 0x000000ffff027224 */ /* 0x002fe400078e00ff */
[----:B--2---:R-:W-:-:S04]  /*0590*/  IMAD.MOV R9, RZ, RZ, -R3 ;  /* 0x000000ffff097224 */ /* 0x004fc800078e0a03 */
[----:B------:R-:W-:-:S04]  /*05a0*/  IMAD R9, R9, UR6, RZ ;  /* 0x0000000609097c24 */ /* 0x000fc8000f8e02ff */
[----:B------:R-:W-:-:S06]  /*05b0*/  IMAD.HI.U32 R4, R3, R9, R2 ;  /* 0x0000000903047227 */ /* 0x000fcc00078e0002 */
[----:B------:R-:W-:-:S04]  /*05c0*/  IMAD.HI.U32 R3, R4, R5, RZ ;  /* 0x0000000504037227 */ /* 0x000fc800078e00ff */
[----:B------:R-:W-:Y:S02]  /*05d0*/  IMAD.MOV R0, RZ, RZ, -R3 ;  /* 0x000000ffff007224 */ /* 0x000fe400078e0a03 */
[----:B------:R-:W-:Y:S02]  /*05e0*/  IMAD.MOV.U32 R4, RZ, RZ, RZ ;  /* 0x000000ffff047224 */ /* 0x000fe400078e00ff */
[----:B------:R-:W-:-:S05]  /*05f0*/  IMAD R5, R0, UR6, R5 ;  /* 0x0000000600057c24 */ /* 0x000fca000f8e0205 */
[----:B------:R-:W-:-:S13]  /*0600*/  ISETP.GE.U32.AND P0, PT, R5, UR6, PT ;  /* 0x0000000605007c0c */ /* 0x000fda000bf06070 */
[----:B------:R-:W-:Y:S02]  /*0610*/  @P0 VIADD R5, R5, -UR6 ;  /* 0x8000000605050c36 */ /* 0x000fe40008000000 */
[----:B------:R-:W-:-:S03]  /*0620*/  @P0 VIADD R3, R3, 0x1 ;  /* 0x0000000103030836 */ /* 0x000fc60000000000 */
[----:B------:R-:W-:-:S13]  /*0630*/  ISETP.GE.U32.AND P1, PT, R5, UR6, PT ;  /* 0x0000000605007c0c */ /* 0x000fda000bf26070 */
[----:B------:R-:W-:Y:S01]  /*0640*/  @P1 VIADD R3, R3, 0x1 ;  /* 0x0000000103031836 */ /* 0x000fe20000000000 */
[----:B------:R-:W-:-:S05]  /*0650*/  @!P2 LOP3.LUT R3, RZ, UR6, RZ, 0x33, !PT ;  /* 0x00000006ff03ac12 */ /* 0x000fca000f8e33ff */
[----:B------:R-:W-:-:S07]  /*0660*/  IMAD.IADD R2, R8, 0x1, R3 ;  /* 0x0000000108027824 */ /* 0x000fce00078e0203 */
.L_x_11:
[----:B------:R-:W1:Y:S01]  /*0670*/  S2R R24, SR_TID.X ;  /* 0x0000000000187919 */ /* 0x000e620000002100 */
[----:B------:R-:W-:Y:S01]  /*0680*/  LOP3.LUT R15, R2, 0x3, RZ, 0xc0, !PT ;  /* 0x00000003020f7812 */ /* 0x000fe200078ec0ff */
[----:B------:R-:W-:Y:S03]  /*0690*/  BSSY.RECONVERGENT B0, `(.L_x_1) ;  /* 0x0000061000007945 */ /* 0x000fe60003800200 */
[----:B------:R-:W-:Y:S01]  /*06a0*/  ISETP.NE.AND P0, PT, R15, 0x3, PT ;  /* 0x000000030f00780c */ /* 0x000fe20003f05270 */
[----:B-1----:R-:W-:-:S12]  /*06b0*/  IMAD.MOV.U32 R3, RZ, RZ, R24 ;  /* 0x000000ffff037224 */ /* 0x002fd800078e0018 */
[----:B------:R-:W-:Y:S05]  /*06c0*/  @!P0 BRA `(.L_x_2) ;  /* 0x0000000400748947 */ /* 0x000fea0003800000 */
[----:B------:R-:W1:Y:S01]  /*06d0*/  S2R R13, SR_CTAID.Y ;  /* 0x00000000000d7919 */ /* 0x000e620000002600 */
[----:B------:R-:W2:Y:S01]  /*06e0*/  LDC R26, c[0x0][0x388] ;  /* 0x0000e200ff1a7b82 */ /* 0x000ea20000000800 */
[----:B------:R-:W-:Y:S02]  /*06f0*/  LOP3.LUT R5, R24, 0xf, RZ, 0xc0, !PT ;  /* 0x0000000f18057812 */ /* 0x000fe400078ec0ff */
[----:B------:R-:W-:-:S03]  /*0700*/  SHF.R.U32.HI R0, RZ, 0x4, R24 ;  /* 0x00000004ff007819 */ /* 0x000fc60000011618 */
[----:B------:R-:W-:Y:S02]  /*0710*/  IMAD R5, R4, 0x10, R5 ;  /* 0x0000001004057824 */ /* 0x000fe400078e0205 */
[----:B------:R-:W3:Y:S03]  /*0720*/  LDC R14, c[0x0][0x380] ;  /* 0x0000e000ff0e7b82 */ /* 0x000ee60000000800 */
[----:B--2---:R-:W-:Y:S01]  /*0730*/  ISETP.GE.AND P0, PT, R5, R26, PT ;  /* 0x0000001a0500720c */ /* 0x004fe20003f06270 */
[----:B-1----:R-:W-:-:S05]  /*0740*/  IMAD.SHL.U32 R3, R13, 0x40, RZ ;  /* 0x000000400d037824 */ /* 0x002fca00078e00ff */
[----:B------:R-:W-:-:S04]  /*0750*/  LOP3.LUT R0, R3, R0, RZ, 0xfc, !PT ;  /* 0x0000000003007212 */ /* 0x000fc800078efcff */
[----:B---3--:R-:W-:Y:S01]  /*0760*/  ISETP.GE.OR P0, PT, R0, R14, P0 ;  /* 0x0000000e0000720c */ /* 0x008fe20000706670 */
[----:B------:R-:W-:-:S12]  /*0770*/  VIADD R0, R26, 0xf ;  /* 0x0000000f1a007836 */ /* 0x000fd80000000000 */
[----:B------:R-:W1:Y:S01]  /*0780*/  @!P0 LDC.64 R18, c[0x0][0x398] ;  /* 0x0000e600ff128b82 */ /* 0x000e620000000a00 */
[----:B------:R-:W-:Y:S01]  /*0790*/  @!P0 SHF.R.U32.HI R9, RZ, 0x4, R0 ;  /* 0x00000004ff098819 */ /* 0x000fe20000011600 */
[----:B------:R-:W-:Y:S02]  /*07a0*/  @!P0 IMAD.MOV.U32 R5, RZ, RZ, RZ ;  /* 0x000000ffff058224 */ /* 0x000fe400078e00ff */
[----:B------:R-:W-:-:S04]  /*07b0*/  @!P0 IMAD.WIDE.U32 R10, R24, 0x8, RZ ;  /* 0x00000008180a8825 */ /* 0x000fc800078e00ff */
[----:B------:R-:W-:-:S04]  /*07c0*/  @!P0 IMAD.WIDE.U32 R8, R9, R13, R4 ;  /* 0x0000000d09088225 */ /* 0x000fc800078e0004 */
[C---:B------:R-:W-:Y:S01]  /*07d0*/  @!P0 IMAD.SHL.U32 R3, R8.reuse, 0x2000, RZ ;  /* 0x0000200008038824 */ /* 0x040fe200078e00ff */
[----:B------:R-:W-:-:S04]  /*07e0*/  @!P0 SHF.L.U64.HI R9, R8, 0xd, R9 ;  /* 0x0000000d08098819 */ /* 0x000fc80000010209 */
[----:B------:R-:W-:Y:S02]  /*07f0*/  @!P0 LOP3.LUT R3, R3, R10, RZ, 0xfc, !PT ;  /* 0x0000000a03038212 */ /* 0x000fe400078efcff */
[----:B------:R-:W-:Y:S02]  /*0800*/  @!P0 LOP3.LUT R8, R9, R11, RZ, 0xfc, !PT ;  /* 0x0000000b09088212 */ /* 0x000fe400078efcff */
[----:B-1----:R-:W-:-:S05]  /*0810*/  @!P0 IADD3 R10, P1, PT, R3, R18, RZ ;  /* 0x00000012030a8210 */ /* 0x002fca0007f3e0ff */
[----:B------:R-:W-:Y:S01]  /*0820*/  @!P0 IMAD.X R11, R8, 0x1, R19, P1 ;  /* 0x00000001080b8824 */ /* 0x000fe200008e0613 */
[----:B------:R-:W-:-:S06]  /*0830*/  CS2R R8, SRZ ;  /* 0x0000000000087805 */ /* 0x000fcc000001ff00 */
[----:B0-----:R-:W2:Y:S01]  /*0840*/  @!P0 LDG.E.64 R8, desc[UR8][R10.64] ;  /* 0x000000080a088981 */ /* 0x001ea2000c1e1b00 */
[----:B------:R-:W-:Y:S01]  /*0850*/  MOV R3, 0x400 ;  /* 0x0000040000037802 */ /* 0x000fe20000000f00 */
[----:B------:R-:W0:Y:S01]  /*0860*/  LDCU UR5, c[0x0][0x360] ;  /* 0x00006c00ff0577ac */ /* 0x000e220008000800 */
[----:B------:R-:W-:Y:S01]  /*0870*/  LOP3.LUT P0, RZ, R2, 0x3, RZ, 0xc0, !PT ;  /* 0x0000000302ff7812 */ /* 0x000fe2000780c0ff */
[----:B------:R-:W1:Y:S02]  /*0880*/  S2R R12, SR_CgaCtaId ;  /* 0x00000000000c7919 */ /* 0x000e640000008800 */
[----:B-1----:R-:W-:Y:S01]  /*0890*/  LEA R12, R12, R3, 0x18 ;  /* 0x000000030c0c7211 */ /* 0x002fe200078ec0ff */
[----:B0-----:R-:W-:-:S04]  /*08a0*/  VIADD R3, R24, UR5 ;  /* 0x0000000518037c36 */ /* 0x001fc80008000000 */
[----:B------:R-:W-:-:S05]  /*08b0*/  IMAD R5, R24, 0x8, R12 ;  /* 0x0000000818057824 */ /* 0x000fca00078e020c */
[----:B--2---:R1:W-:Y:S01]  /*08c0*/  STS.64 [R5], R8 ;  /* 0x0000000805007388 */ /* 0x0043e20000000a00 */
[----:B------:R-:W-:Y:S05]  /*08d0*/  @!P0 BRA `(.L_x_2) ;  /* 0x0000000000f08947 */ /* 0x000fea0003800000 */
[----:B------:R-:W0:Y:S02]  /*08e0*/  LDCU UR5, c[0x0][0x360] ;  /* 0x00006c00ff0577ac */ /* 0x000e240008000800 */
[----:B0-----:R-:W-:-:S05]  /*08f0*/  VIADD R3, R24, UR5 ;  /* 0x0000000518037c36 */ /* 0x001fca0008000000 */
[----:B-1----:R-:W-:Y:S02]  /*0900*/  LOP3.LUT R5, R3, 0xf, RZ, 0xc0, !PT ;  /* 0x0000000f03057812 */ /* 0x002fe400078ec0ff */
[----:B------:R-:W-:-:S03]  /*0910*/  SHF.R.U32.HI R3, RZ, 0x4, R3 ;  /* 0x00000004ff037819 */ /* 0x000fc60000011603 */
[----:B------:R-:W-:Y:S02]  /*0920*/  IMAD R5, R4, 0x10, R5 ;  /* 0x0000001004057824 */ /* 0x000fe400078e0205 */
[----:B------:R-:W-:-:S03]  /*0930*/  IMAD R3, R13, 0x40, R3 ;  /* 0x000000400d037824 */ /* 0x000fc600078e0203 */
[----:B------:R-:W-:-:S04]  /*0940*/  ISETP.GE.AND P0, PT, R5, R26, PT ;  /* 0x0000001a0500720c */ /* 0x000fc80003f06270 */
[----:B------:R-:W-:-:S13]  /*0950*/  ISETP.GE.OR P0, PT, R3, R14, P0 ;  /* 0x0000000e0300720c */ /* 0x000fda0000706670 */
[----:B------:R-:W0:Y:S01]  /*0960*/  @!P0 LDC R3, c[0x0][0x360] ;  /* 0x0000d800ff038b82 */ /* 0x000e220000000800 */
[----:B------:R-:W-:Y:S01]  /*0970*/  @!P0 SHF.R.U32.HI R8, RZ, 0x4, R0 ;  /* 0x00000004ff088819 */ /* 0x000fe20000011600 */
[----:B------:R-:W-:-:S04]  /*0980*/  @!P0 IMAD.MOV.U32 R5, RZ, RZ, RZ ;  /* 0x000000ffff058224 */ /* 0x000fc800078e00ff */
[----:B------:R-:W-:Y:S02]  /*0990*/  @!P0 IMAD.WIDE.U32 R8, R8, R13, R4 ;  /* 0x0000000d08088225 */ /* 0x000fe400078e0004 */
[----:B------:R-:W1:Y:S02]  /*09a0*/  @!P0 LDC.64 R18, c[0x0][0x398] ;  /* 0x0000e600ff128b82 */ /* 0x000e640000000a00 */
[C---:B------:R-:W-:Y:S01]  /*09b0*/  @!P0 IMAD.SHL.U32 R10, R8.reuse, 0x2000, RZ ;  /* 0x00002000080a8824 */ /* 0x040fe200078e00ff */
[----:B------:R-:W-:Y:S01]  /*09c0*/  @!P0 SHF.L.U64.HI R8, R8, 0xd, R9 ;  /* 0x0000000d08088819 */ /* 0x000fe20000010209 */
[----:B0-----:R-:W-:-:S04]  /*09d0*/  @!P0 IMAD.IADD R3, R24, 0x1, R3 ;  /* 0x0000000118038824 */ /* 0x001fc800078e0203 */
[----:B------:R-:W-:-:S05]  /*09e0*/  @!P0 IMAD.SHL.U32 R3, R3, 0x8, RZ ;  /* 0x0000000803038824 */ /* 0x000fca00078e00ff */
[----:B------:R-:W-:-:S04]  /*09f0*/  @!P0 LOP3.LUT R3, R10, 0x1ff8, R3, 0xf8, !PT ;  /* 0x00001ff80a038812 */ /* 0x000fc800078ef803 */
[----:B-1----:R-:W-:-:S05]  /*0a00*/  @!P0 IADD3 R10, P1, PT, R3, R18, RZ ;  /* 0x00000012030a8210 */ /* 0x002fca0007f3e0ff */
[----:B------:R-:W-:Y:S01]  /*0a10*/  @!P0 IMAD.X R11, R8, 0x1, R19, P1 ;  /* 0x00000001080b8824 */ /* 0x000fe200008e0613 */
[----:B------:R-:W-:-:S06]  /*0a20*/  CS2R R8, SRZ ;  /* 0x0000000000087805 */ /* 0x000fcc000001ff00 */
[----:B------:R-:W2:Y:S01]  /*0a30*/  @!P0 LDG.E.64 R8, desc[UR8][R10.64] ;  /* 0x000000080a088981 */ /* 0x000ea2000c1e1b00 */
[----:B------:R-:W0:Y:S01]  /*0a40*/  LDCU UR5, c[0x0][0x360] ;  /* 0x00006c00ff0577ac */ /* 0x000e220008000800 */
[----:B------:R-:W-:Y:S01]  /*0a50*/  ISETP.NE.AND P0, PT, R15, 0x1, PT ;  /* 0x000000010f00780c */ /* 0x000fe20003f05270 */
[----:B0-----:R-:W-:-:S04]  /*0a60*/  VIADD R3, R24, UR5 ;  /* 0x0000000518037c36 */ /* 0x001fc80008000000 */
[C---:B------:R-:W-:Y:S02]  /*0a70*/  IMAD.SHL.U32 R5, R3.reuse, 0x8, RZ ;  /* 0x0000000803057824 */ /* 0x040fe400078e00ff */
[----:B------:R-:W-:-:S03]  /*0a80*/  VIADD R3, R3, UR5 ;  /* 0x0000000503037c36 */ /* 0x000fc60008000000 */
[----:B------:R-:W-:-:S05]  /*0a90*/  LOP3.LUT R5, R5, 0x1ff8, RZ, 0xc0, !PT ;  /* 0x00001ff805057812 */ /* 0x000fca00078ec0ff */
[----:B------:R-:W-:-:S05]  /*0aa0*/  IMAD.IADD R5, R12, 0x1, R5 ;  /* 0x000000010c057824 */ /* 0x000fca00078e0205 */
[----:B--2---:R2:W-:Y:S01]  /*0ab0*/  STS.64 [R5], R8 ;  /* 0x0000000805007388 */ /* 0x0045e20000000a00 */
[----:B------:R-:W-:Y:S05]  /*0ac0*/  @!P0 BRA `(.L_x_2) ;  /* 0x0000000000748947 */ /* 0x000fea0003800000 */
[----:B------:R-:W0:Y:S02]  /*0ad0*/  LDC R3, c[0x0][0x360] ;  /* 0x0000d800ff037b82 */ /* 0x000e240000000800 */
[----:B0-----:R-:W-:-:S04]  /*0ae0*/  IADD3 R3, PT, PT, R3, R24, R3 ;  /* 0x0000001803037210 */ /* 0x001fc80007ffe003 */
[----:B--2---:R-:W-:Y:S02]  /*0af0*/  LOP3.LUT R5, R3, 0xf, RZ, 0xc0, !PT ;  /* 0x0000000f03057812 */ /* 0x004fe400078ec0ff */
        /* <DEDUP_REMOVED lines=11> */
[----:B------:R-:W-:Y:S02]  /*0bb0*/  @!P0 SHF.L.U64.HI R8, R8, 0xd, R9 ;  /* 0x0000000d08088819 */ /* 0x000fe40000010209 */
[----:B0-----:R-:W-:-:S05]  /*0bc0*/  @!P0 IADD3 R0, PT, PT, R3, R24, R3 ;  /* 0x0000001803008210 */ /* 0x001fca0007ffe003 */
[----:B------:R-:W-:-:S05]  /*0bd0*/  @!P0 IMAD.SHL.U32 R0, R0, 0x8, RZ ;  /* 0x0000000800008824 */ /* 0x000fca00078e00ff */
[----:B------:R-:W-:-:S04]  /*0be0*/  @!P0 LOP3.LUT R11, R11, 0x1ff8, R0, 0xf8, !PT ;  /* 0x00001ff80b0b8812 */ /* 0x000fc800078ef800 */
[----:B-1----:R-:W-:-:S05]  /*0bf0*/  @!P0 IADD3 R10, P1, PT, R11, R14, RZ ;  /* 0x0000000e0b0a8210 */ /* 0x002fca0007f3e0ff */
[----:B------:R-:W-:Y:S01]  /*0c00*/  @!P0 IMAD.X R11, R8, 0x1, R15, P1 ;  /* 0x00000001080b8824 */ /* 0x000fe200008e060f */
[----:B------:R-:W-:-:S06]  /*0c10*/  CS2R R8, SRZ ;  /* 0x0000000000087805 */ /* 0x000fcc000001ff00 */
[----:B------:R-:W2:Y:S01]  /*0c20*/  @!P0 LDG.E.64 R8, desc[UR8][R10.64] ;  /* 0x000000080a088981 */ /* 0x000ea2000c1e1b00 */
[----:B------:R-:W0:Y:S02]  /*0c30*/  LDC R14, c[0x0][0x360] ;  /* 0x0000d800ff0e7b82 */ /* 0x000e240000000800 */
[----:B0-----:R-:W-:-:S05]  /*0c40*/  IADD3 R3, PT, PT, R14, R24, R14 ;  /* 0x000000180e037210 */ /* 0x001fca0007ffe00e */
[C---:B------:R-:W-:Y:S02]  /*0c50*/  IMAD.SHL.U32 R0, R3.reuse, 0x8, RZ ;  /* 0x0000000803007824 */ /* 0x040fe400078e00ff */
[----:B------:R-:W-:-:S03]  /*0c60*/  IMAD.IADD R3, R3, 0x1, R14 ;  /* 0x0000000103037824 */ /* 0x000fc600078e020e */
[----:B------:R-:W-:-:S05]  /*0c70*/  LOP3.LUT R5, R0, 0x1ff8, RZ, 0xc0, !PT ;  /* 0x00001ff800057812 */ /* 0x000fca00078ec0ff */
[----:B------:R-:W-:-:S05]  /*0c80*/  IMAD.IADD R5, R12, 0x1, R5 ;  /* 0x000000010c057824 */ /* 0x000fca00078e0205 */
[----:B--2---:R3:W-:Y:S02]  /*0c90*/  STS.64 [R5], R8 ;  /* 0x0000000805007388 */ /* 0x0047e40000000a00 */
.L_x_2:
[----:B0-----:R-:W-:Y:S05]  /*0ca0*/  BSYNC.RECONVERGENT B0 ;  /* 0x0000000000007941 */ /* 0x001fea0003800200 */
.L_x_1:
[----:B------:R-:W0:Y:S01]  /*0cb0*/  S2R R0, SR_TID.X ;  /* 0x0000000000007919 */ /* 0x000e220000002100 */
[C---:B------:R-:W-:Y:S01]  /*0cc0*/  ISETP.GE.U32.AND P4, PT, R2.reuse, 0x3, PT ;  /* 0x000000030200780c */ /* 0x040fe20003f86070 */
[----:B------:R-:W4:Y:S01]  /*0cd0*/  LDCU UR11, c[0x0][0x380] ;  /* 0x00007000ff0b77ac */ /* 0x000f220008000800 */
[----:B------:R-:W-:Y:S01]  /*0ce0*/  LOP3.LUT R42, R2, 0x3, RZ, 0xc0, !PT ;  /* 0x00000003022a7812 */ /* 0x000fe200078ec0ff */
[----:B------:R-:W-:Y:S03]  /*0cf0*/  BSSY.RECONVERGENT B0, `(.L_x_3) ;  /* 0x0000070000007945 */ /* 0x000fe60003800200 */
[----:B------:R-:W-:-:S07]  /*0d00*/  ISETP.NE.AND P5, PT, R42, 0x3, PT ;  /* 0x000000032a00780c */ /* 0x000fce0003fa5270 */
[----:B------:R-:W-:Y:S06]  /*0d10*/  @!P4 BRA `(.L_x_4) ;  /* 0x0000000400b4c947 */ /* 0x000fec0003800000 */
[----:B------:R-:W5:Y:S01]  /*0d20*/  LDCU UR5, c[0x0][0x388] ;  /* 0x00007100ff0577ac */ /* 0x000f620008000800 */
[----:B------:R-:W4:Y:S01]  /*0d30*/  LDC R38, c[0x0][0x360] ;  /* 0x0000d800ff267b82 */ /* 0x000f220000000800 */
[----:B-123--:R-:W-:-:S07]  /*0d40*/  IMAD.MOV.U32 R5, RZ, RZ, RZ ;  /* 0x000000ffff057224 */ /* 0x00efce00078e00ff */
[----:B------:R-:W1:Y:S01]  /*0d50*/  S2UR UR6, SR_CTAID.Y ;  /* 0x00000000000679c3 */ /* 0x000e620000002600 */
[----:B-----5:R-:W-:-:S04]  /*0d60*/  UIADD3 UR5, UPT, UPT, UR5, 0xf, URZ ;  /* 0x0000000f05057890 */ /* 0x020fc8000fffe0ff */
[----:B------:R-:W-:Y:S01]  /*0d70*/  USHF.R.U32.HI UR5, URZ, 0x4, UR5 ;  /* 0x00000004ff057899 */ /* 0x000fe20008011605 */
[C-C-:B----4-:R-:W-:Y:S02]  /*0d80*/  IMAD R30, R38.reuse, 0x2, R3.reuse ;  /* 0x00000002261e7824 */ /* 0x150fe400078e0203 */
[----:B------:R-:W-:Y:S02]  /*0d90*/  IMAD R31, R38, 0x3, R3 ;  /* 0x00000003261f7824 */ /* 0x000fe400078e0203 */
[----:B------:R-:W-:Y:S02]  /*0da0*/  IMAD.IADD R38, R3, 0x1, R38 ;  /* 0x0000000103267824 */ /* 0x000fe400078e0226 */
[----:B------:R-:W-:Y:S02]  /*0db0*/  IMAD.U32 R69, RZ, RZ, UR5 ;  /* 0x00000005ff457e24 */ /* 0x000fe4000f8e00ff */
[----:B-1----:R-:W-:-:S07]  /*0dc0*/  IMAD.U32 R43, RZ, RZ, UR6 ;  /* 0x00000006ff2b7e24 */ /* 0x002fce000f8e00ff */
.L_x_5:
[----:B------:R-:W1:Y:S01]  /*0dd0*/  S2UR UR5, SR_CTAID.Y ;  /* 0x00000000000579c3 */ /* 0x000e620000002600 */
[----:B0-----:R-:W-:Y:S02]  /*0de0*/  SHF.R.U32.HI R8, RZ, 0x4, R3 ;  /* 0x00000004ff087819 */ /* 0x001fe40000011603 */
[----:B------:R-:W-:Y:S02]  /*0df0*/  LOP3.LUT R9, R3, 0xf, RZ, 0xc0, !PT ;  /* 0x0000000f03097812 */ /* 0x000fe400078ec0ff */
[----:B------:R-:W-:Y:S01]  /*0e00*/  LOP3.LUT R11, R38, 0xf, RZ, 0xc0, !PT ;  /* 0x0000000f260b7812 */ /* 0x000fe200078ec0ff */
[----:B------:R-:W-:Y:S01]  /*0e10*/  IMAD R8, R43, 0x40, R8 ;  /* 0x000000402b087824 */ /* 0x000fe200078e0208 */
[----:B------:R-:W-:Y:S01]  /*0e20*/  SHF.R.U32.HI R10, RZ, 0x4, R38 ;  /* 0x00000004ff0a7819 */ /* 0x000fe20000011626 */
[----:B------:R-:W2:Y:S01]  /*0e30*/  LDC R12, c[0x0][0x388] ;  /* 0x0000e200ff0c7b82 */ /* 0x000ea20000000800 */
[----:B------:R-:W-:Y:S01]  /*0e40*/  IMAD R9, R4, 0x10, R9 ;  /* 0x0000001004097824 */ /* 0x000fe200078e0209 */
[----:B------:R-:W-:Y:S01]  /*0e50*/  LOP3.LUT R13, R30, 0xf, RZ, 0xc0, !PT ;  /* 0x0000000f1e0d7812 */ /* 0x000fe200078ec0ff */
[----:B------:R-:W-:-:S04]  /*0e60*/  IMAD R11, R4, 0x10, R11 ;  /* 0x00000010040b7824 */ /* 0x000fc800078e020b */
[----:B------:R-:W-:Y:S02]  /*0e70*/  IMAD R13, R4, 0x10, R13 ;  /* 0x00000010040d7824 */ /* 0x000fe400078e020d */
[----:B-1----:R-:W-:-:S04]  /*0e80*/  IMAD.U32 R43, RZ, RZ, UR5 ;  /* 0x00000005ff2b7e24 */ /* 0x002fc8000f8e00ff */
[----:B------:R-:W-:Y:S01]  /*0e90*/  IMAD R10, R43, 0x40, R10 ;  /* 0x000000402b0a7824 */ /* 0x000fe200078e020a */
[-C--:B--2---:R-:W-:Y:S02]  /*0ea0*/  ISETP.GE.AND P1, PT, R9, R12.reuse, PT ;  /* 0x0000000c0900720c */ /* 0x084fe40003f26270 */
[-C--:B------:R-:W-:Y:S02]  /*0eb0*/  ISETP.GE.AND P0, PT, R11, R12.reuse, PT ;  /* 0x0000000c0b00720c */ /* 0x080fe40003f06270 */
[----:B------:R-:W-:Y:S02]  /*0ec0*/  SHF.R.U32.HI R9, RZ, 0x4, R30 ;  /* 0x00000004ff097819 */ /* 0x000fe4000001161e */
[----:B------:R-:W-:Y:S02]  /*0ed0*/  LOP3.LUT R11, R31, 0xf, RZ, 0xc0, !PT ;  /* 0x0000000f1f0b7812 */ /* 0x000fe400078ec0ff */
[----:B------:R-:W-:Y:S01]  /*0ee0*/  ISETP.GE.OR P0, PT, R10, UR11, P0 ;  /* 0x0000000b0a007c0c */ /* 0x000fe20008706670 */
[----:B------:R-:W-:Y:S01]  /*0ef0*/  IMAD R9, R43, 0x40, R9 ;  /* 0x000000402b097824 */ /* 0x000fe200078e0209 */
[----:B------:R-:W-:Y:S01]  /*0f00*/  ISETP.GE.OR P1, PT, R8, UR11, P1 ;  /* 0x0000000b08007c0c */ /* 0x000fe20008f26670 */
[----:B------:R-:W-:Y:S01]  /*0f10*/  IMAD R11, R4, 0x10, R11 ;  /* 0x00000010040b7824 */ /* 0x000fe200078e020b */
[----:B------:R-:W-:-:S02]  /*0f20*/  ISETP.GE.AND P2, PT, R13, R12, PT ;  /* 0x0000000c0d00720c */ /* 0x000fc40003f46270 */
[----:B------:R-:W-:Y:S02]  /*0f30*/  SHF.R.U32.HI R8, RZ, 0x4, R31 ;  /* 0x00000004ff087819 */ /* 0x000fe4000001161f */
[----:B------:R-:W-:Y:S02]  /*0f40*/  ISETP.GE.OR P2, PT, R9, UR11, P2 ;  /* 0x0000000b09007c0c */ /* 0x000fe40009746670 */
[----:B------:R-:W-:Y:S01]  /*0f50*/  ISETP.GE.AND P3, PT, R11, R12, PT ;  /* 0x0000000c0b00720c */ /* 0x000fe20003f66270 */
[----:B------:R-:W-:Y:S02]  /*0f60*/  IMAD R8, R43, 0x40, R8 ;  /* 0x000000402b087824 */ /* 0x000fe400078e0208 */
[----:B------:R-:W-:Y:S01]  /*0f70*/  @!P0 VIADD R10, R12, 0xf ;  /* 0x0000000f0c0a8836 */ /* 0x000fe20000000000 */
[----:B------:R-:W1:Y:S02]  /*0f80*/  @!P0 LDC.64 R24, c[0x0][0x398] ;  /* 0x0000e600ff188b82 */ /* 0x000e640000000a00 */
[----:B------:R-:W-:Y:S01]  /*0f90*/  ISETP.GE.OR P3, PT, R8, UR11, P3 ;  /* 0x0000000b08007c0c */ /* 0x000fe20009f66670 */
[----:B------:R-:W-:Y:S01]  /*0fa0*/  @!P1 IMAD.WIDE.U32 R8, R69, UR5, R4 ;  /* 0x0000000545089c25 */ /* 0x000fe2000f8e0004 */
[----:B------:R-:W-:-:S03]  /*0fb0*/  @!P0 SHF.R.U32.HI R69, RZ, 0x4, R10 ;  /* 0x00000004ff458819 */ /* 0x000fc6000001160a */
[----:B------:R-:W-:Y:S01]  /*0fc0*/  @!P2 VIADD R13, R12, 0xf ;  /* 0x0000000f0c0da836 */ /* 0x000fe20000000000 */
[----:B------:R-:W2:Y:S01]  /*0fd0*/  @!P1 LDC.64 R18, c[0x0][0x398] ;  /* 0x0000e600ff129b82 */ /* 0x000ea20000000a00 */
[----:B------:R-:W-:-:S03]  /*0fe0*/  @!P0 IMAD.WIDE.U32 R10, R69, R43, R4 ;  /* 0x0000002b450a8225 */ /* 0x000fc600078e0004 */
[----:B------:R-:W-:Y:S01]  /*0ff0*/  @!P2 SHF.R.U32.HI R69, RZ, 0x4, R13 ;  /* 0x00000004ff45a819 */ /* 0x000fe2000001160d */
[----:B------:R-:W-:Y:S01]  /*1000*/  @!P1 IMAD.SHL.U32 R14, R8, 0x400, RZ ;  /* 0x00000400080e9824 */ /* 0x000fe200078e00ff */
[----:B------:R-:W-:Y:S01]  /*1010*/  @!P0 SHF.L.U64.HI R28, R10, 0xa, R11 ;  /* 0x0000000a0a1c8819 */ /* 0x000fe2000001020b */
[----:B------:R-:W-:Y:S01]  /*1020*/  @!P3 VIADD R15, R12, 0xf ;  /* 0x0000000f0c0fb836 */ /* 0x000fe20000000000 */
[----:B------:R-:W3:Y:S01]  /*1030*/  @!P2 LDC.64 R40, c[0x0][0x398] ;  /* 0x0000e600ff28ab82 */ /* 0x000ee20000000a00 */
[-C--:B------:R-:W-:Y:S01]  /*1040*/  @!P2 IMAD.WIDE.U32 R12, R69, R43.reuse, R4 ;  /* 0x0000002b450ca225 */ /* 0x080fe200078e0004 */
[----:B------:R-:W-:Y:S02]  /*1050*/  @!P1 LOP3.LUT R14, R14, 0x3f0, R3, 0xf8, !PT ;  /* 0x000003f00e0e9812 */ /* 0x000fe400078ef803 */
[----:B------:R-:W-:Y:S01]  /*1060*/  @!P3 SHF.R.U32.HI R69, RZ, 0x4, R15 ;  /* 0x00000004ff45b819 */ /* 0x000fe2000001160f */
[----:B------:R-:W-:Y:S01]  /*1070*/  @!P0 IMAD.SHL.U32 R11, R10, 0x400, RZ ;  /* 0x000004000a0b8824 */ /* 0x000fe200078e00ff */
[----:B------:R-:W-:Y:S01]  /*1080*/  @!P1 SHF.L.U64.HI R15, R8, 0xa, R9 ;  /* 0x0000000a080f9819 */ /* 0x000fe20000010209 */
[----:B------:R-:W-:Y:S01]  /*1090*/  @!P2 IMAD.SHL.U32 R29, R12, 0x400, RZ ;  /* 0x000004000c1da824 */ /* 0x000fe200078e00ff */
[----:B------:R-:W4:Y:S01]  /*10a0*/  @!P3 LDC.64 R76, c[0x0][0x398] ;  /* 0x0000e600ff4cbb82 */ /* 0x000f220000000a00 */
[----:B------:R-:W-:Y:S01]  /*10b0*/  @!P3 IMAD.WIDE.U32 R8, R69, R43, R4 ;  /* 0x0000002b4508b225 */ /* 0x000fe200078e0004 */
[----:B------:R-:W-:-:S02]  /*10c0*/  @!P1 LOP3.LUT R14, R14, 0xf, R3, 0xf8, !PT ;  /* 0x0000000f0e0e9812 */ /* 0x000fc400078ef803 */
[----:B------:R-:W-:Y:S01]  /*10d0*/  @!P2 SHF.L.U64.HI R27, R12, 0xa, R13 ;  /* 0x0000000a0c1ba819 */ /* 0x000fe2000001020d */
[----:B------:R-:W-:Y:S01]  /*10e0*/  @!P3 IMAD.SHL.U32 R12, R8, 0x400, RZ ;  /* 0x00000400080cb824 */ /* 0x000fe200078e00ff */
[----:B------:R-:W-:Y:S02]  /*10f0*/  @!P0 LOP3.LUT R13, R11, 0x3f0, R38, 0xf8, !PT ;  /* 0x000003f00b0d8812 */ /* 0x000fe400078ef826 */
[----:B--2---:R-:W-:Y:S02]  /*1100*/  @!P1 LEA R18, P6, R14, R18, 0x3 ;  /* 0x000000120e129211 */ /* 0x004fe400078c18ff */
[----:B------:R-:W-:Y:S02]  /*1110*/  @!P3 SHF.L.U64.HI R39, R8, 0xa, R9 ;  /* 0x0000000a0827b819 */ /* 0x000fe40000010209 */
[----:B------:R-:W-:Y:S02]  /*1120*/  CS2R R8, SRZ ;  /* 0x0000000000087805 */ /* 0x000fe4000001ff00 */
[----:B------:R-:W-:-:S02]  /*1130*/  @!P2 LOP3.LUT R11, R29, 0x3f0, R30, 0xf8, !PT ;  /* 0x000003f01d0ba812 */ /* 0x000fc400078ef81e */
[----:B------:R-:W-:Y:S02]  /*1140*/  @!P0 LOP3.LUT R13, R13, 0xf, R38, 0xf8, !PT ;  /* 0x0000000f0d0d8812 */ /* 0x000fe400078ef826 */
[----:B------:R-:W-:Y:S02]  /*1150*/  @!P3 LOP3.LUT R12, R12, 0x3f0, R31, 0xf8, !PT ;  /* 0x000003f00c0cb812 */ /* 0x000fe400078ef81f */
[----:B------:R-:W-:Y:S02]  /*1160*/  @!P1 LEA.HI.X R19, R14, R19, R15, 0x3, P6 ;  /* 0x000000130e139211 */ /* 0x000fe400030f1c0f */
[----:B------:R-:W-:Y:S02]  /*1170*/  @!P2 LOP3.LUT R10, R11, 0xf, R30, 0xf8, !PT ;  /* 0x0000000f0b0aa812 */ /* 0x000fe400078ef81e */
[----:B-1----:R-:W-:Y:S01]  /*1180*/  @!P0 LEA R24, P6, R13, R24, 0x3 ;  /* 0x000000180d188211 */ /* 0x002fe200078c18ff */
[----:B------:R1:W2:Y:S01]  /*1190*/  @!P1 LDG.E.64 R8, desc[UR8][R18.64] ;  /* 0x0000000812089981 */ /* 0x0002a2000c1e1b00 */
[----:B------:R-:W-:-:S02]  /*11a0*/  @!P3 LOP3.LUT R12, R12, 0xf, R31, 0xf8, !PT ;  /* 0x0000000f0c0cb812 */ /* 0x000fc400078ef81f */
[----:B---3--:R-:W-:Y:S02]  /*11b0*/  @!P2 LEA R26, P1, R10, R40, 0x3 ;  /* 0x000000280a1aa211 */ /* 0x008fe400078218ff */
[----:B------:R-:W-:Y:S02]  /*11c0*/  @!P0 LEA.HI.X R25, R13, R25, R28, 0x3, P6 ;  /* 0x000000190d198211 */ /* 0x000fe400030f1c1c */
[----:B----4-:R-:W-:Y:S02]  /*11d0*/  @!P3 LEA R28, P6, R12, R76, 0x3 ;  /* 0x0000004c0c1cb211 */ /* 0x010fe400078c18ff */
[----:B------:R-:W-:Y:S02]  /*11e0*/  @!P2 LEA.HI.X R27, R10, R41, R27, 0x3, P1 ;  /* 0x000000290a1ba211 */ /* 0x000fe400008f1c1b */
[----:B------:R-:W-:Y:S02]  /*11f0*/  CS2R R10, SRZ ;  /* 0x00000000000a7805 */ /* 0x000fe4000001ff00 */
[----:B------:R-:W-:-:S02]  /*1200*/  @!P3 LEA.HI.X R29, R12, R77, R39, 0x3, P6 ;  /* 0x0000004d0c1db211 */ /* 0x000fc400030f1c27 */
[----:B------:R-:W-:Y:S02]  /*1210*/  CS2R R12, SRZ ;  /* 0x00000000000c7805 */ /* 0x000fe4000001ff00 */
[----:B------:R-:W-:Y:S01]  /*1220*/  CS2R R14, SRZ ;  /* 0x00000000000e7805 */ /* 0x000fe2000001ff00 */
[----:B------:R3:W4:Y:S04]  /*1230*/  @!P0 LDG.E.64 R10, desc[UR8][R24.64] ;  /* 0x00000008180a8981 */ /* 0x000728000c1e1b00 */
[----:B------:R5:W4:Y:S04]  /*1240*/  @!P2 LDG.E.64 R12, desc[UR8][R26.64] ;  /* 0x000000081a0ca981 */ /* 0x000b28000c1e1b00 */
[----:B------:R-:W4:Y:S01]  /*1250*/  @!P3 LDG.E.64 R14, desc[UR8][R28.64] ;  /* 0x000000081c0eb981 */ /* 0x000f22000c1e1b00 */
[----:B------:R-:W0:Y:S01]  /*1260*/  LDCU UR7, c[0x0][0x360] ;  /* 0x00006c00ff0777ac */ /* 0x000e220008000800 */
[----:B------:R-:W0:Y:S08]  /*1270*/  LDC R40, c[0x0][0x360] ;  /* 0x0000d800ff287b82 */ /* 0x000e300000000800 */
[----:B------:R-:W5:Y:S08]  /*1280*/  LDC R41, c[0x0][0x360] ;  /* 0x0000d800ff297b82 */ /* 0x000f700000000800 */
[----:B------:R-:W5:Y:S01]  /*1290*/  S2UR UR6, SR_CgaCtaId ;  /* 0x00000000000679c3 */ /* 0x000f620000008800 */
[----:B-1----:R-:W-:Y:S01]  /*12a0*/  IMAD.SHL.U32 R18, R3, 0x8, RZ ;  /* 0x0000000803127824 */ /* 0x002fe200078e00ff */
[----:B------:R-:W-:Y:S01]  /*12b0*/  UMOV UR5, 0x400 ;  /* 0x0000040000057882 */ /* 0x000fe20000000000 */
[----:B0-----:R-:W-:Y:S01]  /*12c0*/  IADD3 R40, PT, PT, R40, UR7, R3 ;  /* 0x0000000728287c10 */ /* 0x001fe2000fffe003 */
[----:B------:R-:W-:-:S02]  /*12d0*/  IMAD.SHL.U32 R39, R38, 0x8, RZ ;  /* 0x0000000826277824 */ /* 0x000fc400078e00ff */
[----:B---3--:R-:W-:Y:S01]  /*12e0*/  IMAD.SHL.U32 R24, R30, 0x8, RZ ;  /* 0x000000081e187824 */ /* 0x008fe200078e00ff */
[----:B-----5:R-:W-:Y:S01]  /*12f0*/  IADD3 R3, PT, PT, R41, R40, R41 ;  /* 0x0000002829037210 */ /* 0x020fe20007ffe029 */
[----:B------:R-:W-:-:S03]  /*1300*/  IMAD.SHL.U32 R26, R31, 0x8, RZ ;  /* 0x000000081f1a7824 */ /* 0x000fc600078e00ff */
[----:B------:R-:W-:Y:S01]  /*1310*/  ISETP.GE.U32.AND P0, PT, R3, 0x400, PT ;  /* 0x000004000300780c */ /* 0x000fe20003f06070 */
[----:B------:R-:W-:Y:S01]  /*1320*/  ULEA UR5, UR6, UR5, 0x18 ;  /* 0x0000000506057291 */ /* 0x000fe2000f8ec0ff */
[----:B------:R-:W-:Y:S02]  /*1330*/  LOP3.LUT R19, R18, 0x1ff8, RZ, 0xc0, !PT ;  /* 0x00001ff812137812 */ /* 0x000fe400078ec0ff */
[----:B------:R-:W-:Y:S02]  /*1340*/  LOP3.LUT R39, R39, 0x1ff8, RZ, 0xc0, !PT ;  /* 0x00001ff827277812 */ /* 0x000fe400078ec0ff */
[----:B------:R-:W-:Y:S02]  /*1350*/  LOP3.LUT R25, R24, 0x1ff8, RZ, 0xc0, !PT ;  /* 0x00001ff818197812 */ /* 0x000fe400078ec0ff */
[----:B------:R-:W-:Y:S01]  /*1360*/  LOP3.LUT R27, R26, 0x1ff8, RZ, 0xc0, !PT ;  /* 0x00001ff81a1b7812 */ /* 0x000fe200078ec0ff */
[C---:B------:R-:W-:Y:S02]  /*1370*/  IMAD R38, R41.reuse, 0x4, R38 ;  /* 0x0000000429267824 */ /* 0x040fe400078e0226 */
[----:B------:R-:W-:-:S02]  /*1380*/  IMAD R30, R41, 0x4, R30 ;  /* 0x00000004291e7824 */ /* 0x000fc400078e021e */
[----:B------:R-:W-:Y:S01]  /*1390*/  IMAD R31, R41, 0x4, R31 ;  /* 0x00000004291f7824 */ /* 0x000fe200078e021f */
[----:B--2---:R0:W-:Y:S04]  /*13a0*/  STS.64 [R19+UR5], R8 ;  /* 0x0000000813007988 */ /* 0x0041e80008000a05 */
[----:B----4-:R0:W-:Y:S04]  /*13b0*/  STS.64 [R39+UR5], R10 ;  /* 0x0000000a27007988 */ /* 0x0101e80008000a05 */
[----:B------:R0:W-:Y:S04]  /*13c0*/  STS.64 [R25+UR5], R12 ;  /* 0x0000000c19007988 */ /* 0x0001e80008000a05 */
[----:B------:R0:W-:Y:S01]  /*13d0*/  STS.64 [R27+UR5], R14 ;  /* 0x0000000e1b007988 */ /* 0x0001e20008000a05 */
[----:B------:R-:W-:Y:S05]  /*13e0*/  @!P0 BRA `(.L_x_5) ;  /* 0xfffffff800788947 */ /* 0x000fea000383ffff */
.L_x_4:
[----:B----4-:R-:W-:Y:S05]  /*13f0*/  BSYNC.RECONVERGENT B0 ;  /* 0x0000000000007941 */ /* 0x010fea0003800200 */
.L_x_3:
[----:B------:R-:W-:Y:S01]  /*1400*/  BSSY.RECONVERGENT B0, `(.L_x_6) ;  /* 0x0000061000007945 */ /* 0x000fe20003800200 */
[----:B0-----:R-:W-:-:S03]  /*1410*/  IMAD.MOV.U32 R3, RZ, RZ, R0 ;  /* 0x000000ffff037224 */ /* 0x001fc600078e0000 */
[----:B------:R-:W-:Y:S05]  /*1420*/  @!P5 BRA `(.L_x_7) ;  /* 0x000000040078d947 */ /* 0x000fea0003800000 */
[----:B------:R-:W0:Y:S01]  /*1430*/  S2R R10, SR_CTAID.X ;  /* 0x00000000000a7919 */ /* 0x000e220000002500 */
[----:B------:R-:W4:Y:S01]  /*1440*/  LDC R18, c[0x0][0x384] ;  /* 0x0000e100ff127b82 */ /* 0x000f220000000800 */
[----:B------:R-:W-:Y:S01]  /*1450*/  LOP3.LUT R3, R0, 0x3f, RZ, 0xc0, !PT ;  /* 0x0000003f00037812 */ /* 0x000fe200078ec0ff */
[----:B-123--:R-:W-:Y:S01]  /*1460*/  IMAD.SHL.U32 R8, R4, 0x10, RZ ;  /* 0x0000001004087824 */ /* 0x00efe200078e00ff */
[----:B------:R-:W-:-:S04]  /*1470*/  SHF.R.U32.HI R5, RZ, 0x6, R0 ;  /* 0x00000006ff057819 */ /* 0x000fc80000011600 */
[----:B------:R-:W-:Y:S01]  /*1480*/  LOP3.LUT R5, R8, R5, RZ, 0xfc, !PT ;  /* 0x0000000508057212 */ /* 0x000fe200078efcff */
[----:B------:R-:W1:Y:S01]  /*1490*/  LDC R24, c[0x0][0x388] ;  /* 0x0000e200ff187b82 */ /* 0x000e620000000800 */
[----:B0-----:R-:W-:-:S05]  /*14a0*/  IMAD R3, R10, 0x40, R3 ;  /* 0x000000400a037824 */ /* 0x001fca00078e0203 */
[----:B----4-:R-:W-:-:S04]  /*14b0*/  ISETP.GE.AND P0, PT, R3, R18, PT ;  /* 0x000000120300720c */ /* 0x010fc80003f06270 */
[----:B-1----:R-:W-:-:S13]  /*14c0*/  ISETP.GE.OR P0, PT, R5, R24, P0 ;  /* 0x000000180500720c */ /* 0x002fda0000706670 */
[----:B------:R-:W0:Y:S01]  /*14d0*/  @!P0 LDC.64 R14, c[0x0][0x3a0] ;  /* 0x0000e800ff0e8b82 */ /* 0x000e220000000a00 */
[----:B------:R-:W-:Y:S02]  /*14e0*/  @!P0 IMAD.MOV.U32 R11, RZ, RZ, RZ ;  /* 0x000000ffff0b8224 */ /* 0x000fe400078e00ff */
[----:B------:R-:W-:-:S04]  /*14f0*/  @!P0 IMAD.WIDE.U32 R12, R0, 0x8, RZ ;  /* 0x00000008000c8825 */ /* 0x000fc800078e00ff */
[----:B------:R-:W-:-:S04]  /*1500*/  @!P0 IMAD.WIDE.U32 R8, R4, UR4, R10 ;  /* 0x0000000404088c25 */ /* 0x000fc8000f8e000a */
[----:B------:R-:W-:Y:S02]  /*1510*/  @!P0 IMAD R9, R4, UR10, R9 ;  /* 0x0000000a04098c24 */ /* 0x000fe4000f8e0209 */
[----:B------:R-:W-:-:S03]  /*1520*/  @!P0 IMAD.SHL.U32 R3, R8, 0x2000, RZ ;  /* 0x0000200008038824 */ /* 0x000fc600078e00ff */
[----:B------:R-:W-:Y:S02]  /*1530*/  @!P0 SHF.L.U64.HI R9, R8, 0xd, R9 ;  /* 0x0000000d08098819 */ /* 0x000fe40000010209 */
[----:B------:R-:W-:Y:S02]  /*1540*/  @!P0 LOP3.LUT R3, R3, R12, RZ, 0xfc, !PT ;  /* 0x0000000c03038212 */ /* 0x000fe400078efcff */
[----:B------:R-:W-:Y:S02]  /*1550*/  @!P0 LOP3.LUT R8, R9, R13, RZ, 0xfc, !PT ;  /* 0x0000000d09088212 */ /* 0x000fe400078efcff */
[----:B0-----:R-:W-:-:S05]  /*1560*/  @!P0 IADD3 R12, P1, PT, R3, R14, RZ ;  /* 0x0000000e030c8210 */ /* 0x001fca0007f3e0ff */
[----:B------:R-:W-:Y:S01]  /*1570*/  @!P0 IMAD.X R13, R8, 0x1, R15, P1 ;  /* 0x00000001080d8824 */ /* 0x000fe200008e060f */
[----:B------:R-:W-:-:S06]  /*1580*/  CS2R R8, SRZ ;  /* 0x0000000000087805 */ /* 0x000fcc000001ff00 */
[----:B------:R-:W2:Y:S01]  /*1590*/  @!P0 LDG.E.64 R8, desc[UR8][R12.64] ;  /* 0x000000080c088981 */ /* 0x000ea2000c1e1b00 */
[----:B------:R-:W-:Y:S01]  /*15a0*/  MOV R3, 0x400 ;  /* 0x0000040000037802 */ /* 0x000fe20000000f00 */
[----:B------:R-:W0:Y:S01]  /*15b0*/  LDCU UR5, c[0x0][0x360] ;  /* 0x00006c00ff0577ac */ /* 0x000e220008000800 */
[----:B------:R-:W-:Y:S01]  /*15c0*/  LOP3.LUT P0, RZ, R2, 0x3, RZ, 0xc0, !PT ;  /* 0x0000000302ff7812 */ /* 0x000fe2000780c0ff */
[----:B------:R-:W1:Y:S02]  /*15d0*/  S2R R14, SR_CgaCtaId ;  /* 0x00000000000e7919 */ /* 0x000e640000008800 */
[----:B------:R-:W-:-:S05]  /*15e0*/  VIADD R3, R3, 0x2000 ;  /* 0x0000200003037836 */ /* 0x000fca0000000000 */
[----:B-1----:R-:W-:Y:S01]  /*15f0*/  LEA R5, R14, R3, 0x18 ;  /* 0x000000030e057211 */ /* 0x002fe200078ec0ff */
[----:B0-----:R-:W-:-:S04]  /*1600*/  VIADD R3, R0, UR5 ;  /* 0x0000000500037c36 */ /* 0x001fc80008000000 */
[----:B------:R-:W-:-:S05]  /*1610*/  IMAD R15, R0, 0x8, R5 ;  /* 0x00000008000f7824 */ /* 0x000fca00078e0205 */
[----:B--2---:R0:W-:Y:S01]  /*1620*/  STS.64 [R15], R8 ;  /* 0x000000080f007388 */ /* 0x0041e20000000a00 */
[----:B------:R-:W-:Y:S05]  /*1630*/  @!P0 BRA `(.L_x_7) ;  /* 0x0000000000f48947 */ /* 0x000fea0003800000 */
[----:B------:R-:W1:Y:S02]  /*1640*/  LDCU UR5, c[0x0][0x360] ;  /* 0x00006c00ff0577ac */ /* 0x000e640008000800 */
[----:B-1----:R-:W-:-:S05]  /*1650*/  VIADD R3, R0, UR5 ;  /* 0x0000000500037c36 */ /* 0x002fca0008000000 */
[----:B0-----:R-:W-:Y:S02]  /*1660*/  LOP3.LUT R9, R3, 0x3f, RZ, 0xc0, !PT ;  /* 0x0000003f03097812 */ /* 0x001fe400078ec0ff */
[----:B------:R-:W-:-:S03]  /*1670*/  SHF.R.U32.HI R3, RZ, 0x6, R3 ;  /* 0x00000006ff037819 */ /* 0x000fc60000011603 */
[----:B------:R-:W-:Y:S02]  /*1680*/  IMAD R9, R10, 0x40, R9 ;  /* 0x000000400a097824 */ /* 0x000fe400078e0209 */
[----:B------:R-:W-:-:S03]  /*1690*/  IMAD R3, R4, 0x10, R3 ;  /* 0x0000001004037824 */ /* 0x000fc600078e0203 */
[----:B------:R-:W-:-:S04]  /*16a0*/  ISETP.GE.AND P0, PT, R9, R18, PT ;  /* 0x000000120900720c */ /* 0x000fc80003f06270 */
[----:B------:R-:W-:-:S13]  /*16b0*/  ISETP.GE.OR P0, PT, R3, R24, P0 ;  /* 0x000000180300720c */ /* 0x000fda0000706670 */
[----:B------:R-:W0:Y:S01]  /*16c0*/  @!P0 LDC R3, c[0x0][0x360] ;  /* 0x0000d800ff038b82 */ /* 0x000e220000000800 */
[----:B------:R-:W-:Y:S02]  /*16d0*/  @!P0 IMAD.MOV.U32 R8, RZ, RZ, R10 ;  /* 0x000000ffff088224 */ /* 0x000fe400078e000a */
[----:B------:R-:W-:Y:S02]  /*16e0*/  @!P0 IMAD.MOV.U32 R9, RZ, RZ, RZ ;  /* 0x000000ffff098224 */ /* 0x000fe400078e00ff */
[----:B------:R-:W-:-:S03]  /*16f0*/  @!P0 IMAD.WIDE.U32 R8, R4, UR4, R8 ;  /* 0x0000000404088c25 */ /* 0x000fc6000f8e0008 */
[----:B------:R-:W1:Y:S01]  /*1700*/  @!P0 LDC.64 R14, c[0x0][0x3a0] ;  /* 0x0000e800ff0e8b82 */ /* 0x000e620000000a00 */
[----:B------:R-:W-:Y:S02]  /*1710*/  @!P0 IMAD.SHL.U32 R12, R8, 0x2000, RZ ;  /* 0x00002000080c8824 */ /* 0x000fe400078e00ff */
[----:B------:R-:W-:-:S05]  /*1720*/  @!P0 IMAD R9, R4, UR10, R9 ;  /* 0x0000000a04098c24 */ /* 0x000fca000f8e0209 */
        /* <DEDUP_REMOVED lines=19> */
[----:B----4-:R-:W-:Y:S02]  /*1860*/  LOP3.LUT R9, R3, 0x3f, RZ, 0xc0, !PT ;  /* 0x0000003f03097812 */ /* 0x010fe400078ec0ff */
[----:B------:R-:W-:-:S03]  /*1870*/  SHF.R.U32.HI R3, RZ, 0x6, R3 ;  /* 0x00000006ff037819 */ /* 0x000fc60000011603 */
[----:B------:R-:W-:Y:S02]  /*1880*/  IMAD R9, R10, 0x40, R9 ;  /* 0x000000400a097824 */ /* 0x000fe400078e0209 */
[----:B------:R-:W-:-:S03]  /*1890*/  IMAD R3, R4, 0x10, R3 ;  /* 0x0000001004037824 */ /* 0x000fc600078e0203 */
[----:B------:R-:W-:-:S04]  /*18a0*/  ISETP.GE.AND P0, PT, R9, R18, PT ;  /* 0x000000120900720c */ /* 0x000fc80003f06270 */
[----:B------:R-:W-:-:S13]  /*18b0*/  ISETP.GE.OR P0, PT, R3, R24, P0 ;  /* 0x000000180300720c */ /* 0x000fda0000706670 */
[----:B------:R-:W0:Y:S01]  /*18c0*/  @!P0 LDC R3, c[0x0][0x360] ;  /* 0x0000d800ff038b82 */ /* 0x000e220000000800 */
[----:B------:R-:W-:Y:S02]  /*18d0*/  @!P0 IMAD.MOV.U32 R11, RZ, RZ, RZ ;  /* 0x000000ffff0b8224 */ /* 0x000fe400078e00ff */
[----:B------:R-:W-:-:S05]  /*18e0*/  @!P0 IMAD.WIDE.U32 R10, R4, UR4, R10 ;  /* 0x00000004040a8c25 */ /* 0x000fca000f8e000a */
[----:B------:R-:W1:Y:S01]  /*18f0*/  @!P0 LDC.64 R12, c[0x0][0x3a0] ;  /* 0x0000e800ff0c8b82 */ /* 0x000e620000000a00 */
[----:B------:R-:W-:Y:S02]  /*1900*/  @!P0 IMAD.SHL.U32 R8, R10, 0x2000, RZ ;  /* 0x000020000a088824 */ /* 0x000fe400078e00ff */
[----:B------:R-:W-:Y:S01]  /*1910*/  @!P0 IMAD R9, R4, UR10, R11 ;  /* 0x0000000a04098c24 */ /* 0x000fe2000f8e020b */
[----:B0-----:R-:W-:-:S05]  /*1920*/  @!P0 IADD3 R3, PT, PT, R3, R0, R3 ;  /* 0x0000000003038210 */ /* 0x001fca0007ffe003 */
[----:B------:R-:W-:-:S05]  /*1930*/  @!P0 IMAD.SHL.U32 R3, R3, 0x8, RZ ;  /* 0x0000000803038824 */ /* 0x000fca00078e00ff */
[----:B------:R-:W-:Y:S02]  /*1940*/  @!P0 LOP3.LUT R3, R8, 0x1ff8, R3, 0xf8, !PT ;  /* 0x00001ff808038812 */ /* 0x000fe400078ef803 */
[----:B------:R-:W-:Y:S02]  /*1950*/  @!P0 SHF.L.U64.HI R8, R10, 0xd, R9 ;  /* 0x0000000d0a088819 */ /* 0x000fe40000010209 */
[----:B-1----:R-:W-:-:S05]  /*1960*/  @!P0 IADD3 R10, P1, PT, R3, R12, RZ ;  /* 0x0000000c030a8210 */ /* 0x002fca0007f3e0ff */
[----:B------:R-:W-:Y:S01]  /*1970*/  @!P0 IMAD.X R11, R8, 0x1, R13, P1 ;  /* 0x00000001080b8824 */ /* 0x000fe200008e060d */
[----:B------:R-:W-:-:S06]  /*1980*/  CS2R R8, SRZ ;  /* 0x0000000000087805 */ /* 0x000fcc000001ff00 */
[----:B------:R-:W2:Y:S01]  /*1990*/  @!P0 LDG.E.64 R8, desc[UR8][R10.64] ;  /* 0x000000080a088981 */ /* 0x000ea2000c1e1b00 */
[----:B------:R-:W0:Y:S02]  /*19a0*/  LDC R13, c[0x0][0x360] ;  /* 0x0000d800ff0d7b82 */ /* 0x000e240000000800 */
[----:B0-----:R-:W-:-:S05]  /*19b0*/  IADD3 R0, PT, PT, R13, R0, R13 ;  /* 0x000000000d007210 */ /* 0x001fca0007ffe00d */
[----:B------:R-:W-:-:S05]  /*19c0*/  IMAD.SHL.U32 R3, R0, 0x8, RZ ;  /* 0x0000000800037824 */ /* 0x000fca00078e00ff */
[----:B------:R-:W-:Y:S01]  /*19d0*/  LOP3.LUT R12, R3, 0x1ff8, RZ, 0xc0, !PT ;  /* 0x00001ff8030c7812 */ /* 0x000fe200078ec0ff */
[----:B------:R-:W-:-:S04]  /*19e0*/  IMAD.IADD R3, R0, 0x1, R13 ;  /* 0x0000000100037824 */ /* 0x000fc800078e020d */
[----:B------:R-:W-:-:S05]  /*19f0*/  IMAD.IADD R5, R5, 0x1, R12 ;  /* 0x0000000105057824 */ /* 0x000fca00078e020c */
[----:B--2---:R0:W-:Y:S02]  /*1a00*/  STS.64 [R5], R8 ;  /* 0x0000000805007388 */ /* 0x0041e40000000a00 */
.L_x_7:
[----:B------:R-:W-:Y:S05]  /*1a10*/  BSYNC.RECONVERGENT B0 ;  /* 0x0000000000007941 */ /* 0x000fea0003800200 */
.L_x_6:
[----:B------:R-:W0:Y:S01]  /*1a20*/  LDCU UR11, c[0x0][0x384] ;  /* 0x00007080ff0b77ac */ /* 0x000e220008000800 */
[----:B------:R-:W-:Y:S01]  /*1a30*/  BSSY.RECONVERGENT B0, `(.L_x_8) ;  /* 0x000006d000007945 */ /* 0x000fe20003800200 */
[----:B------:R-:W0:Y:S03]  /*1a40*/  LDCU UR12, c[0x0][0x388] ;  /* 0x00007100ff0c77ac */ /* 0x000e260008000800 */
[----:B------:R-:W-:Y:S05]  /*1a50*/  @!P4 BRA `(.L_x_9) ;  /* 0x0000000400a8c947 */ /* 0x000fea0003800000 */
[----:B------:R-:W5:Y:S02]  /*1a60*/  S2UR UR5, SR_CTAID.X ;  /* 0x00000000000579c3 */ /* 0x000f640000002500 */
[----:B-----5:R-:W-:-:S07]  /*1a70*/  IMAD.U32 R41, RZ, RZ, UR5 ;  /* 0x00000005ff297e24 */ /* 0x020fce000f8e00ff */
.L_x_10:
[----:B------:R-:W5:Y:S01]  /*1a80*/  LDCU UR5, c[0x0][0x360] ;  /* 0x00006c00ff0577ac */ /* 0x000f620008000800 */
[----:B------:R-:W4:Y:S01]  /*1a90*/  S2UR UR13, SR_CTAID.X ;  /* 0x00000000000d79c3 */ /* 0x000f220000002500 */
[----:B------:R-:W-:Y:S01]  /*1aa0*/  LOP3.LUT R0, R3, 0x3f, RZ, 0xc0, !PT ;  /* 0x0000003f03007812 */ /* 0x000fe200078ec0ff */
[----:B------:R-:W4:Y:S01]  /*1ab0*/  LDCU UR6, c[0x0][0x360] ;  /* 0x00006c00ff0677ac */ /* 0x000f220008000800 */
[----:B0123--:R-:W-:-:S03]  /*1ac0*/  SHF.R.U32.HI R5, RZ, 0x6, R3 ;  /* 0x00000006ff057819 */ /* 0x00ffc60000011603 */
[----:B------:R-:W-:Y:S01]  /*1ad0*/  IMAD R0, R41, 0x40, R0 ;  /* 0x0000004029007824 */ /* 0x000fe200078e0200 */
[----:B------:R-:W0:Y:S01]  /*1ae0*/  LDCU UR7, c[0x0][0x360] ;  /* 0x00006c00ff0777ac */ /* 0x000e220008000800 */
[----:B------:R-:W-:-:S03]  /*1af0*/  IMAD R5, R4, 0x10, R5 ;  /* 0x0000001004057824 */ /* 0x000fc600078e0205 */
[----:B------:R-:W-:-:S04]  /*1b00*/  ISETP.GE.AND P0, PT, R0, UR11, PT ;  /* 0x0000000b00007c0c */ /* 0x000fc8000bf06270 */
[----:B------:R-:W-:Y:S01]  /*1b10*/  ISETP.GE.OR P0, PT, R5, UR12, P0 ;  /* 0x0000000c05007c0c */ /* 0x000fe20008706670 */
[----:B-----5:R-:W-:-:S04]  /*1b20*/  VIADD R31, R3, UR5 ;  /* 0x00000005031f7c36 */ /* 0x020fc80008000000 */
[C---:B----4-:R-:W-:Y:S01]  /*1b30*/  VIADD R30, R31.reuse, UR6 ;  /* 0x000000061f1e7c36 */ /* 0x050fe20008000000 */
[----:B------:R-:W-:Y:S01]  /*1b40*/  LOP3.LUT R8, R31, 0x3f, RZ, 0xc0, !PT ;  /* 0x0000003f1f087812 */ /* 0x000fe200078ec0ff */
[----:B------:R-:W-:Y:S01]  /*1b50*/  IMAD.U32 R41, RZ, RZ, UR13 ;  /* 0x0000000dff297e24 */ /* 0x000fe2000f8e00ff */
[----:B------:R-:W-:Y:S01]  /*1b60*/  SHF.R.U32.HI R5, RZ, 0x6, R31 ;  /* 0x00000006ff057819 */ /* 0x000fe2000001161f */
[C---:B0-----:R-:W-:Y:S01]  /*1b70*/  VIADD R39, R30.reuse, UR7 ;  /* 0x000000071e277c36 */ /* 0x041fe20008000000 */
[----:B------:R-:W-:Y:S01]  /*1b80*/  LOP3.LUT R0, R30, 0x3f, RZ, 0xc0, !PT ;  /* 0x0000003f1e007812 */ /* 0x000fe200078ec0ff */
[C---:B------:R-:W-:Y:S01]  /*1b90*/  IMAD R8, R41.reuse, 0x40, R8 ;  /* 0x0000004029087824 */ /* 0x040fe200078e0208 */
[----:B------:R-:W-:Y:S01]  /*1ba0*/  SHF.R.U32.HI R9, RZ, 0x6, R30 ;  /* 0x00000006ff097819 */ /* 0x000fe2000001161e */
[----:B------:R-:W-:Y:S01]  /*1bb0*/  IMAD R5, R4, 0x10, R5 ;  /* 0x0000001004057824 */ /* 0x000fe200078e0205 */
[----:B------:R-:W0:Y:S01]  /*1bc0*/  @!P0 LDC.64 R18, c[0x0][0x3a0] ;  /* 0x0000e800ff128b82 */ /* 0x000e220000000a00 */
[----:B------:R-:W-:Y:S01]  /*1bd0*/  IMAD R0, R41, 0x40, R0 ;  /* 0x0000004029007824 */ /* 0x000fe200078e0200 */
[----:B------:R-:W-:Y:S01]  /*1be0*/  ISETP.GE.AND P1, PT, R8, UR11, PT ;  /* 0x0000000b08007c0c */ /* 0x000fe2000bf26270 */
[----:B------:R-:W-:-:S02]  /*1bf0*/  IMAD R9, R4, 0x10, R9 ;  /* 0x0000001004097824 */ /* 0x000fc400078e0209 */
[----:B------:R-:W-:Y:S01]  /*1c00*/  IMAD.U32 R8, RZ, RZ, UR13 ;  /* 0x0000000dff087e24 */ /* 0x000fe2000f8e00ff */
[----:B------:R-:W-:Y:S02]  /*1c10*/  ISETP.GE.AND P2, PT, R0, UR11, PT ;  /* 0x0000000b00007c0c */ /* 0x000fe4000bf46270 */
[----:B------:R-:W-:Y:S02]  /*1c20*/  LOP3.LUT R0, R39, 0x3f, RZ, 0xc0, !PT ;  /* 0x0000003f27007812 */ /* 0x000fe400078ec0ff */
[----:B------:R-:W-:Y:S02]  /*1c30*/  ISETP.GE.OR P1, PT, R5, UR12, P1 ;  /* 0x0000000c05007c0c */ /* 0x000fe40008f26670 */
[----:B------:R-:W-:Y:S01]  /*1c40*/  SHF.R.U32.HI R5, RZ, 0x6, R39 ;  /* 0x00000006ff057819 */ /* 0x000fe20000011627 */
[----:B------:R-:W-:Y:S01]  /*1c50*/  IMAD R0, R41, 0x40, R0 ;  /* 0x0000004029007824 */ /* 0x000fe200078e0200 */
[----:B------:R-:W-:Y:S01]  /*1c60*/  ISETP.GE.OR P2, PT, R9, UR12, P2 ;  /* 0x0000000c09007c0c */ /* 0x000fe20009746670 */
[----:B------:R-:W-:-:S02]  /*1c70*/  @!P0 IMAD.MOV.U32 R9, RZ, RZ, RZ ;  /* 0x000000ffff098224 */ /* 0x000fc400078e00ff */
[----:B------:R-:W-:Y:S01]  /*1c80*/  IMAD R5, R4, 0x10, R5 ;  /* 0x0000001004057824 */ /* 0x000fe200078e0205 */
[----:B------:R-:W-:Y:S01]  /*1c90*/  ISETP.GE.AND P3, PT, R0, UR11, PT ;  /* 0x0000000b00007c0c */ /* 0x000fe2000bf66270 */
[----:B------:R-:W-:-:S03]  /*1ca0*/  @!P0 IMAD.WIDE.U32 R8, R4, UR4, R8 ;  /* 0x0000000404088c25 */ /* 0x000fc6000f8e0008 */
[----:B------:R-:W-:Y:S01]  /*1cb0*/  ISETP.GE.OR P3, PT, R5, UR12, P3 ;  /* 0x0000000c05007c0c */ /* 0x000fe20009f66670 */
[----:B------:R-:W-:Y:S01]  /*1cc0*/  @!P0 IMAD R9, R4, UR10, R9 ;  /* 0x0000000a04098c24 */ /* 0x000fe2000f8e0209 */
[----:B------:R-:W1:Y:S01]  /*1cd0*/  @!P1 LDC.64 R24, c[0x0][0x3a0] ;  /* 0x0000e800ff189b82 */ /* 0x000e620000000a00 */
[C---:B------:R-:W-:Y:S02]  /*1ce0*/  @!P0 IMAD.SHL.U32 R0, R8.reuse, 0x400, RZ ;  /* 0x0000040008008824 */ /* 0x040fe400078e00ff */
[----:B------:R-:W-:Y:S01]  /*1cf0*/  @!P2 IMAD.MOV.U32 R10, RZ, RZ, R41 ;  /* 0x000000ffff0aa224 */ /* 0x000fe200078e0029 */
[----:B------:R-:W-:Y:S01]  /*1d00*/  @!P0 SHF.L.U64.HI R5, R8, 0xa, R9 ;  /* 0x0000000a08058819 */ /* 0x000fe20000010209 */
[----:B------:R-:W-:Y:S01]  /*1d10*/  @!P1 IMAD.MOV.U32 R8, RZ, RZ, R41 ;  /* 0x000000ffff089224 */ /* 0x000fe200078e0029 */
[--C-:B------:R-:W-:Y:S01]  /*1d20*/  @!P0 LOP3.LUT R0, R0, 0x3c0, R3.reuse, 0xf8, !PT ;  /* 0x000003c000008812 */ /* 0x100fe200078ef803 */
[----:B------:R-:W-:Y:S01]  /*1d30*/  @!P1 IMAD.MOV.U32 R9, RZ, RZ, RZ ;  /* 0x000000ffff099224 */ /* 0x000fe200078e00ff */
[----:B------:R-:W2:Y:S01]  /*1d40*/  @!P2 LDC.64 R26, c[0x0][0x3a0] ;  /* 0x0000e800ff1aab82 */ /* 0x000ea20000000a00 */
[----:B------:R-:W-:Y:S01]  /*1d50*/  @!P2 IMAD.MOV.U32 R11, RZ, RZ, RZ ;  /* 0x000000ffff0ba224 */ /* 0x000fe200078e00ff */
[----:B------:R-:W-:Y:S01]  /*1d60*/  @!P0 LOP3.LUT R0, R0, 0x3f, R3, 0xf8, !PT ;  /* 0x0000003f00008812 */ /* 0x000fe200078ef803 */
[----:B------:R-:W-:-:S03]  /*1d70*/  @!P1 IMAD.WIDE.U32 R8, R4, UR4, R8 ;  /* 0x0000000404089c25 */ /* 0x000fc6000f8e0008 */
[C---:B0-----:R-:W-:Y:S01]  /*1d80*/  @!P0 LEA R18, P4, R0.reuse, R18, 0x3 ;  /* 0x0000001200128211 */ /* 0x041fe200078818ff */
[----:B------:R-:W-:Y:S01]  /*1d90*/  @!P3 IMAD.MOV.U32 R12, RZ, RZ, R41 ;  /* 0x000000ffff0cb224 */ /* 0x000fe200078e0029 */
[----:B------:R-:W0:Y:S01]  /*1da0*/  @!P3 LDC.64 R42, c[0x0][0x3a0] ;  /* 0x0000e800ff2abb82 */ /* 0x000e220000000a00 */
[----:B------:R-:W-:Y:S01]  /*1db0*/  @!P3 IMAD.MOV.U32 R13, RZ, RZ, RZ ;  /* 0x000000ffff0db224 */ /* 0x000fe200078e00ff */
[----:B------:R-:W-:Y:S01]  /*1dc0*/  @!P0 LEA.HI.X R19, R0, R19, R5, 0x3, P4 ;  /* 0x0000001300138211 */ /* 0x000fe200020f1c05 */
[----:B------:R-:W-:-:S04]  /*1dd0*/  @!P2 IMAD.WIDE.U32 R10, R4, UR4, R10 ;  /* 0x00000004040aac25 */ /* 0x000fc8000f8e000a */
[C---:B------:R-:W-:Y:S02]  /*1de0*/  @!P1 IMAD R9, R4.reuse, UR10, R9 ;  /* 0x0000000a04099c24 */ /* 0x040fe4000f8e0209 */
[----:B------:R-:W-:-:S04]  /*1df0*/  @!P3 IMAD.WIDE.U32 R12, R4, UR4, R12 ;  /* 0x00000004040cbc25 */ /* 0x000fc8000f8e000c */
[----:B------:R-:W-:Y:S01]  /*1e00*/  @!P2 IMAD R15, R4, UR10, R11 ;  /* 0x0000000a040fac24 */ /* 0x000fe2000f8e020b */
[C---:B------:R-:W-:Y:S01]  /*1e10*/  @!P1 SHF.L.U64.HI R11, R8.reuse, 0xa, R9 ;  /* 0x0000000a080b9819 */ /* 0x040fe20000010209 */
[----:B------:R-:W-:Y:S02]  /*1e20*/  @!P1 IMAD.SHL.U32 R14, R8, 0x400, RZ ;  /* 0x00000400080e9824 */ /* 0x000fe400078e00ff */
[C---:B------:R-:W-:Y:S01]  /*1e30*/  @!P2 IMAD.SHL.U32 R9, R10.reuse, 0x400, RZ ;  /* 0x000004000a09a824 */ /* 0x040fe200078e00ff */
[----:B------:R-:W-:Y:S01]  /*1e40*/  @!P2 SHF.L.U64.HI R38, R10, 0xa, R15 ;  /* 0x0000000a0a26a819 */ /* 0x000fe2000001020f */
[----:B------:R-:W-:Y:S01]  /*1e50*/  @!P3 IMAD.SHL.U32 R28, R12, 0x400, RZ ;  /* 0x000004000c1cb824 */ /* 0x000fe200078e00ff */
[----:B------:R-:W-:Y:S01]  /*1e60*/  @!P1 LOP3.LUT R10, R14, 0x3c0, R31, 0xf8, !PT ;  /* 0x000003c00e0a9812 */ /* 0x000fe200078ef81f */
[----:B------:R-:W-:Y:S01]  /*1e70*/  @!P3 IMAD R13, R4, UR10, R13 ;  /* 0x0000000a040dbc24 */ /* 0x000fe2000f8e020d */
[----:B------:R-:W-:Y:S02]  /*1e80*/  @!P2 LOP3.LUT R5, R9, 0x3c0, R30, 0xf8, !PT ;  /* 0x000003c00905a812 */ /* 0x000fe400078ef81e */
[----:B------:R-:W-:-:S02]  /*1e90*/  CS2R R8, SRZ ;  /* 0x0000000000087805 */ /* 0x000fc4000001ff00 */
[----:B------:R-:W-:Y:S02]  /*1ea0*/  @!P3 LOP3.LUT R0, R28, 0x3c0, R39, 0xf8, !PT ;  /* 0x000003c01c00b812 */ /* 0x000fe400078ef827 */
[----:B------:R-:W-:Y:S02]  /*1eb0*/  @!P1 LOP3.LUT R10, R10, 0x3f, R31, 0xf8, !PT ;  /* 0x0000003f0a0a9812 */ /* 0x000fe400078ef81f */
[----:B------:R-:W-:Y:S01]  /*1ec0*/  @!P3 LOP3.LUT R0, R0, 0x3f, R39, 0xf8, !PT ;  /* 0x0000003f0000b812 */ /* 0x000fe200078ef827 */
[----:B------:R3:W4:Y:S01]  /*1ed0*/  @!P0 LDG.E.64 R8, desc[UR8][R18.64] ;  /* 0x0000000812088981 */ /* 0x000722000c1e1b00 */
[----:B------:R-:W-:Y:S02]  /*1ee0*/  @!P2 LOP3.LUT R5, R5, 0x3f, R30, 0xf8, !PT ;  /* 0x0000003f0505a812 */ /* 0x000fe400078ef81e */
[----:B-1----:R-:W-:Y:S02]  /*1ef0*/  @!P1 LEA R24, P4, R10, R24, 0x3 ;  /* 0x000000180a189211 */ /* 0x002fe400078818ff */
[----:B------:R-:W-:-:S02]  /*1f00*/  @!P3 SHF.L.U64.HI R13, R12, 0xa, R13 ;  /* 0x0000000a0c0db819 */ /* 0x000fc4000001020d */
[----:B0-----:R-:W-:Y:S02]  /*1f10*/  @!P3 LEA R28, P0, R0, R42, 0x3 ;  /* 0x0000002a001cb211 */ /* 0x001fe400078018ff */
[----:B--2---:R-:W-:Y:S02]  /*1f20*/  @!P2 LEA R26, P5, R5, R26, 0x3 ;  /* 0x0000001a051aa211 */ /* 0x004fe400078a18ff */
[----:B------:R-:W-:Y:S02]  /*1f30*/  @!P1 LEA.HI.X R25, R10, R25, R11, 0x3, P4 ;  /* 0x000000190a199211 */ /* 0x000fe400020f1c0b */
[----:B------:R-:W-:Y:S02]  /*1f40*/  CS2R R10, SRZ ;  /* 0x00000000000a7805 */ /* 0x000fe4000001ff00 */
[----:B------:R-:W-:Y:S02]  /*1f50*/  @!P3 LEA.HI.X R29, R0, R43, R13, 0x3, P0 ;  /* 0x0000002b001db211 */ /* 0x000fe400000f1c0d */
[----:B------:R-:W-:-:S02]  /*1f60*/  CS2R R12, SRZ ;  /* 0x00000000000c7805 */ /* 0x000fc4000001ff00 */
[----:B------:R-:W-:Y:S02]  /*1f70*/  @!P2 LEA.HI.X R27, R5, R27, R38, 0x3, P5 ;  /* 0x0000001b051ba211 */ /* 0x000fe400028f1c26 */
[----:B------:R-:W-:Y:S01]  /*1f80*/  CS2R R14, SRZ ;  /* 0x00000000000e7805 */ /* 0x000fe2000001ff00 */
[----:B------:R0:W2:Y:S04]  /*1f90*/  @!P1 LDG.E.64 R10, desc[UR8][R24.64] ;  /* 0x00000008180a9981 */ /* 0x0000a8000c1e1b00 */
[----:B------:R1:W5:Y:S04]  /*1fa0*/  @!P2 LDG.E.64 R12, desc[UR8][R26.64] ;  /* 0x000000081a0ca981 */ /* 0x000368000c1e1b00 */
[----:B------:R-:W5:Y:S01]  /*1fb0*/  @!P3 LDG.E.64 R14, desc[UR8][R28.64] ;  /* 0x000000081c0eb981 */ /* 0x000f62000c1e1b00 */
[----:B------:R-:W3:Y:S01]  /*1fc0*/  S2UR UR6, SR_CgaCtaId ;  /* 0x00000000000679c3 */ /* 0x000ee20000008800 */
[----:B------:R-:W-:-:S02]  /*1fd0*/  UMOV UR5, 0x400 ;  /* 0x0000040000057882 */ /* 0x000fc40000000000 */
[----:B------:R-:W-:Y:S01]  /*1fe0*/  UIADD3 UR5, UPT, UPT, UR5, 0x2000, URZ ;  /* 0x0000200005057890 */ /* 0x000fe2000fffe0ff */
[----:B------:R-:W-:-:S03]  /*1ff0*/  IMAD.SHL.U32 R3, R3, 0x8, RZ ;  /* 0x0000000803037824 */ /* 0x000fc600078e00ff */
[----:B---3--:R-:W-:Y:S01]  /*2000*/  ULEA UR5, UR6, UR5, 0x18 ;  /* 0x0000000506057291 */ /* 0x008fe2000f8ec0ff */
[----:B------:R-:W3:Y:S01]  /*2010*/  LDCU UR6, c[0x0][0x360] ;  /* 0x00006c00ff0677ac */ /* 0x000ee20008000800 */
[----:B------:R-:W-:Y:S01]  /*2020*/  LOP3.LUT R5, R3, 0x1ff8, RZ, 0xc0, !PT ;  /* 0x00001ff803057812 */ /* 0x000fe200078ec0ff */
[----:B------:R-:W-:Y:S02]  /*2030*/  IMAD.SHL.U32 R0, R31, 0x8, RZ ;  /* 0x000000081f007824 */ /* 0x000fe400078e00ff */
[----:B------:R-:W-:Y:S02]  /*2040*/  IMAD.SHL.U32 R18, R30, 0x8, RZ ;  /* 0x000000081e127824 */ /* 0x000fe400078e00ff */
[C---:B0-----:R-:W-:Y:S01]  /*2050*/  IMAD.SHL.U32 R24, R39.reuse, 0x8, RZ ;  /* 0x0000000827187824 */ /* 0x041fe200078e00ff */
[----:B------:R-:W-:Y:S01]  /*2060*/  LOP3.LUT R19, R0, 0x1ff8, RZ, 0xc0, !PT ;  /* 0x00001ff800137812 */ /* 0x000fe200078ec0ff */
[----:B---3--:R-:W-:-:S05]  /*2070*/  VIADD R3, R39, UR6 ;  /* 0x0000000627037c36 */ /* 0x008fca0008000000 */
[----:B------:R-:W-:Y:S02]  /*2080*/  ISETP.GE.U32.AND P0, PT, R3, 0x400, PT ;  /* 0x000004000300780c */ /* 0x000fe40003f06070 */
[----:B------:R-:W-:Y:S02]  /*2090*/  LOP3.LUT R25, R18, 0x1ff8, RZ, 0xc0, !PT ;  /* 0x00001ff812197812 */ /* 0x000fe400078ec0ff */
[----:B-1----:R-:W-:Y:S01]  /*20a0*/  LOP3.LUT R27, R24, 0x1ff8, RZ, 0xc0, !PT ;  /* 0x00001ff8181b7812 */ /* 0x002fe200078ec0ff */
[----:B----4-:R0:W-:Y:S04]  /*20b0*/  STS.64 [R5+UR5], R8 ;  /* 0x0000000805007988 */ /* 0x0101e80008000a05 */
[----:B--2---:R0:W-:Y:S04]  /*20c0*/  STS.64 [R19+UR5], R10 ;  /* 0x0000000a13007988 */ /* 0x0041e80008000a05 */
[----:B-----5:R0:W-:Y:S04]  /*20d0*/  STS.64 [R25+UR5], R12 ;  /* 0x0000000c19007988 */ /* 0x0201e80008000a05 */
[----:B------:R0:W-:Y:S01]  /*20e0*/  STS.64 [R27+UR5], R14 ;  /* 0x0000000e1b007988 */ /* 0x0001e20008000a05 */
[----:B------:R-:W-:Y:S05]  /*20f0*/  @!P0 BRA `(.L_x_10) ;  /* 0xfffffff800608947 */ /* 0x000fea000383ffff */
.L_x_9:
[----:B0-----:R-:W-:Y:S05]  /*2100*/  BSYNC.RECONVERGENT B0 ;  /* 0x0000000000007941 */ /* 0x001fea0003800200 */
.L_x_8:
[----:B------:R-:W0:Y:S01]  /*2110*/  S2R R0, SR_TID.X ;  /* 0x0000000000007919 */ /* 0x000e220000002100 */
[----:B------:R-:W5:Y:S01]  /*2120*/  S2UR UR6, SR_CgaCtaId ;  /* 0x00000000000679c3 */ /* 0x000f620000008800 */
[----:B------:R-:W-:Y:S01]  /*2130*/  UMOV UR5, 0x400 ;  /* 0x0000040000057882 */ /* 0x000fe20000000000 */
[----:B------:R-:W-:-:S06]  /*2140*/  VIADD R4, R4, 0x1 ;  /* 0x0000000104047836 */ /* 0x000fcc0000000000 */
[----:B------:R-:W-:Y:S01]  /*2150*/  BAR.SYNC.DEFER_BLOCKING 0x0 ;  /* 0x0000000000007b1d */ /* 0x000fe20000010000 */
[----:B------:R-:W-:Y:S02]  /*2160*/  UIADD3 UR7, UPT, UPT, UR5, 0x2000, URZ ;  /* 0x0000200005077890 */ /* 0x000fe4000fffe0ff */
[----:B-----5:R-:W-:Y:S02]  /*2170*/  ULEA UR5, UR6, UR5, 0x18 ;  /* 0x0000000506057291 */ /* 0x020fe4000f8ec0ff */
[----:B------:R-:W-:Y:S01]  /*2180*/  ULEA UR7, UR6, UR7, 0x18 ;  /* 0x0000000706077291 */ /* 0x000fe2000f8ec0ff */
[C---:B0-----:R-:W-:Y:S02]  /*2190*/  IMAD.SHL.U32 R3, R0.reuse, 0x80, RZ ;  /* 0x0000008000037824 */ /* 0x041fe400078e00ff */
[----:B-123--:R-:W-:-:S03]  /*21a0*/  IMAD.SHL.U32 R5, R0, 0x40, RZ ;  /* 0x0000004000057824 */ /* 0x00efc600078e00ff */
[----:B------:R-:W-:Y:S02]  /*21b0*/  LOP3.LUT R3, R3, 0x1fc00, RZ, 0xc0, !PT ;  /* 0x0001fc0003037812 */ /* 0x000fe400078ec0ff */
[----:B------:R-:W-:-:S03]  /*21c0*/  LOP3.LUT R5, R5, 0x1c0, RZ, 0xc0, !PT ;  /* 0x000001c005057812 */ /* 0x000fc600078ec0ff */
[----:B----4-:R-:W-:Y:S04]  /*21d0*/  LDS.128 R12, [R3+UR5] ;  /* 0x00000005030c7984 */ /* 0x010fe80008000c00 */
[----:B------:R-:W0:Y:S04]  /*21e0*/  LDS.128 R100, [R5+UR7] ;  /* 0x0000000705647984 */ /* 0x000e280008000c00 */
[----:B------:R-:W1:Y:S04]  /*21f0*/  LDS.128 R76, [R5+UR7+0x10] ;  /* 0x00001007054c7984 */ /* 0x000e680008000c00 */
[----:B------:R-:W2:Y:S04]  /*2200*/  LDS.128 R180, [R5+UR7+0x20] ;  /* 0x0000200705b47984 */ /* 0x000ea80008000c00 */
[----:B------:R-:W3:Y:S04]  /*2210*/  LDS.128 R144, [R5+UR7+0x30] ;  /* 0x0000300705907984 */ /* 0x000ee80008000c00 */
[----:B------:R-:W4:Y:S04]  /*2220*/  LDS.128 R28, [R3+UR5+0x80] ;  /* 0x00008005031c7984 */ /* 0x000f280008000c00 */
[----:B------:R-:W5:Y:S04]  /*2230*/  LDS.128 R24, [R3+UR5+0x100] ;  /* 0x0001000503187984 */ /* 0x000f680008000c00 */
[----:B------:R-:W5:Y:S04]  /*2240*/  LDS.128 R104, [R3+UR5+0x180] ;  /* 0x0001800503687984 */ /* 0x000f680008000c00 */
[----:B------:R-:W5:Y:S04]  /*2250*/  LDS.128 R40, [R3+UR5+0x200] ;  /* 0x0002000503287984 */ /* 0x000f680008000c00 */
[----:B------:R-:W5:Y:S04]  /*2260*/  LDS.128 R108, [R3+UR5+0x280] ;  /* 0x00028005036c7984 */ /* 0x000f680008000c00 */
[----:B------:R-:W-:Y:S01]  /*2270*/  LDS.128 R84, [R5+UR7+0x200] ;  /* 0x0002000705547984 */ /* 0x000fe20008000c00 */
[----:B0-----:R-:W-:-:S02]  /*2280*/  DFMA R120, R12, R100, R120 ;  /* 0x000000640c78722b */ /* 0x001fc40000000078 */
[C---:B------:R-:W-:Y:S02]  /*2290*/  DFMA R142, R12.reuse, R102, R142 ;  /* 0x000000660c8e722b */ /* 0x040fe4000000008e */
[C---:B-1----:R-:W-:Y:S02]  /*22a0*/  DFMA R140, R12.reuse, R76, R140 ;  /* 0x0000004c0c8c722b */ /* 0x042fe4000000008c */
[C---:B------:R-:W-:Y:S02]  /*22b0*/  DFMA R162, R12.reuse, R78, R162 ;  /* 0x0000004e0ca2722b */ /* 0x040fe400000000a2 */
[C---:B--2---:R-:W-:Y:S02]  /*22c0*/  DFMA R178, R12.reuse, R180, R178 ;  /* 0x000000b40cb2722b */ /* 0x044fe400000000b2 */
[C---:B------:R-:W-:Y:S02]  /*22d0*/  DFMA R8, R12.reuse, R182, R64 ;  /* 0x000000b60c08722b */ /* 0x040fe40000000040 */
[----:B---3--:R-:W-:-:S02]  /*22e0*/  DFMA R6, R12, R144, R6 ;  /* 0x000000900c06722b */ /* 0x008fc40000000006 */
[----:B------:R-:W-:Y:S01]  /*22f0*/  DFMA R12, R12, R146, R66 ;  /* 0x000000920c0c722b */ /* 0x000fe20000000042 */
[----:B------:R-:W0:Y:S01]  /*2300*/  LDS.128 R64, [R3+UR5+0x300] ;  /* 0x0003000503407984 */ /* 0x000e220008000c00 */
[C---:B----4-:R-:W-:Y:S02]  /*2310*/  DFMA R98, R28.reuse, R76, R20 ;  /* 0x0000004c1c62722b */ /* 0x050fe40000000014 */
[C---:B------:R-:W-:Y:S02]  /*2320*/  DFMA R20, R28.reuse, R182, R60 ;  /* 0x000000b61c14722b */ /* 0x040fe4000000003c */
[C---:B------:R-:W-:Y:S01]  /*2330*/  DFMA R10, R28.reuse, R144, R62 ;  /* 0x000000901c0a722b */ /* 0x040fe2000000003e */
[----:B------:R-:W1:Y:S01]  /*2340*/  LDS.128 R60, [R3+UR5+0x380] ;  /* 0x00038005033c7984 */ /* 0x000e620008000c00 */
[C---:B------:R-:W-:Y:S02]  /*2350*/  DFMA R122, R28.reuse, R100, R122 ;  /* 0x000000641c7a722b */ /* 0x040fe4000000007a */
[----:B------:R-:W-:-:S02]  /*2360*/  DFMA R68, R28, R102, R16 ;  /* 0x000000661c44722b */ /* 0x000fc40000000010 */
[C---:B------:R-:W-:Y:S02]  /*2370*/  DFMA R160, R28.reuse, R78, R160 ;  /* 0x0000004e1ca0722b */ /* 0x040fe400000000a0 */
[C---:B------:R-:W-:Y:S02]  /*2380*/  DFMA R176, R28.reuse, R180, R176 ;  /* 0x000000b41cb0722b */ /* 0x040fe400000000b0 */
[----:B------:R-:W-:Y:S02]  /*2390*/  DFMA R18, R28, R146, R192 ;  /* 0x000000921c12722b */ /* 0x000fe400000000c0 */
[-C--:B-----5:R-:W-:Y:S02]  /*23a0*/  DFMA R16, R24, R144.reuse, R34 ;  /* 0x000000901810722b */ /* 0x0a0fe40000000022 */
[----:B------:R-:W-:Y:S02]  /*23b0*/  DFMA R28, R104, R144, R32 ;  /* 0x00000090681c722b */ /* 0x000fe40000000020 */
[----:B------:R-:W-:-:S02]  /*23c0*/  DFMA R124, R24, R100, R124 ;  /* 0x00000064187c722b */ /* 0x000fc4000000007c */
[C---:B------:R-:W-:Y:S02]  /*23d0*/  DFMA R94, R24.reuse, R102, R94 ;  /* 0x00000066185e722b */ /* 0x040fe4000000005e */
[C---:B------:R-:W-:Y:S02]  /*23e0*/  DFMA R92, R24.reuse, R76, R92 ;  /* 0x0000004c185c722b */ /* 0x040fe4000000005c */
[C---:B------:R-:W-:Y:S02]  /*23f0*/  DFMA R158, R24.reuse, R78, R158 ;  /* 0x0000004e189e722b */ /* 0x040fe4000000009e */
[C---:B------:R-:W-:Y:S02]  /*2400*/  DFMA R172, R24.reuse, R180, R172 ;  /* 0x000000b418ac722b */ /* 0x040fe400000000ac */
[C---:B------:R-:W-:Y:S02]  /*2410*/  DFMA R22, R24.reuse, R182, R22 ;  /* 0x000000b61816722b */ /* 0x040fe40000000016 */
[----:B------:R-:W-:-:S02]  /*2420*/  DFMA R34, R24, R146, R190 ;  /* 0x000000921822722b */ /* 0x000fc400000000be */
[----:B------:R-:W-:Y:S02]  /*2430*/  DFMA R32, R104, R146, R184 ;  /* 0x000000926820722b */ /* 0x000fe400000000b8 */
[C---:B------:R-:W-:Y:S02]  /*2440*/  DFMA R184, R40.reuse, R100, R112 ;  /* 0x0000006428b8722b */ /* 0x040fe40000000070 */
[C---:B------:R-:W-:Y:S02]  /*2450*/  DFMA R24, R40.reuse, R144, R152 ;  /* 0x000000902818722b */ /* 0x040fe40000000098 */
[----:B------:R-:W-:Y:S02]  /*2460*/  DFMA R112, R40, R102, R138 ;  /* 0x000000662870722b */ /* 0x000fe4000000008a */
[----:B------:R-:W-:Y:S02]  /*2470*/  DFMA R152, R108, R100, R74 ;  /* 0x000000646c98722b */ /* 0x000fe4000000004a */
[----:B------:R-:W-:-:S02]  /*2480*/  DFMA R38, R40, R182, R52 ;  /* 0x000000b62826722b */ /* 0x000fc40000000034 */
[C---:B------:R-:W-:Y:S02]  /*2490*/  DFMA R138, R108.reuse, R102, R116 ;  /* 0x000000666c8a722b */ /* 0x040fe40000000074 */
[C---:B------:R-:W-:Y:S02]  /*24a0*/  DFMA R74, R108.reuse, R76, R118 ;  /* 0x0000004c6c4a722b */ /* 0x040fe40000000076 */
[C---:B------:R-:W-:Y:S01]  /*24b0*/  DFMA R154, R108.reuse, R78, R154 ;  /* 0x0000004e6c9a722b */ /* 0x040fe2000000009a */
[----:B------:R-:W2:Y:S01]  /*24c0*/  LDS.128 R116, [R5+UR7+0x210] ;  /* 0x0002100705747984 */ /* 0x000ea20008000c00 */
[C---:B------:R-:W-:Y:S02]  /*24d0*/  DFMA R166, R108.reuse, R180, R166 ;  /* 0x000000b46ca6722b */ /* 0x040fe400000000a6 */
[C---:B------:R-:W-:Y:S02]  /*24e0*/  DFMA R58, R108.reuse, R182, R58 ;  /* 0x000000b66c3a722b */ /* 0x040fe4000000003a */
[----:B------:R-:W-:-:S02]  /*24f0*/  DFMA R48, R108, R144, R48 ;  /* 0x000000906c30722b */ /* 0x000fc40000000030 */
[-C--:B------:R-:W-:Y:S02]  /*2500*/  DFMA R50, R108, R146.reuse, R50 ;  /* 0x000000926c32722b */ /* 0x080fe40000000032 */
[----:B------:R-:W-:Y:S02]  /*2510*/  DFMA R52, R40, R146, R170 ;  /* 0x000000922834722b */ /* 0x000fe400000000aa */
[C---:B0-----:R-:W-:Y:S02]  /*2520*/  DFMA R108, R64.reuse, R100, R132 ;  /* 0x00000064406c722b */ /* 0x041fe40000000084 */
[C---:B------:R-:W-:Y:S02]  /*2530*/  DFMA R170, R64.reuse, R102, R46 ;  /* 0x0000006640aa722b */ /* 0x040fe4000000002e */
[C---:B------:R-:W-:Y:S02]  /*2540*/  DFMA R132, R64.reuse, R76, R44 ;  /* 0x0000004c4084722b */ /* 0x040fe4000000002c */
[----:B------:R-:W-:-:S02]  /*2550*/  DFMA R44, R64, R144, R134 ;  /* 0x00000090402c722b */ /* 0x000fc40000000086 */
[----:B------:R-:W-:Y:S02]  /*2560*/  DFMA R46, R64, R146, R136 ;  /* 0x00000092402e722b */ /* 0x000fe40000000088 */
[C---:B------:R-:W-:Y:S02]  /*2570*/  DFMA R126, R104.reuse, R100, R126 ;  /* 0x00000064687e722b */ /* 0x040fe4000000007e */
[----:B------:R-:W-:Y:S02]  /*2580*/  DFMA R88, R104, R102, R88 ;  /* 0x000000666858722b */ /* 0x000fe40000000058 */
[C---:B-1----:R-:W-:Y:S02]  /*2590*/  DFMA R134, R60.reuse, R100, R72 ;  /* 0x000000643c86722b */ /* 0x042fe40000000048 */
[----:B------:R-:W-:Y:S01]  /*25a0*/  DFMA R136, R60, R102, R82 ;  /* 0x000000663c88722b */ /* 0x000fe20000000052 */
[----:B------:R-:W0:Y:S01]  /*25b0*/  LDS.128 R100, [R5+UR7+0x220] ;  /* 0x0002200705647984 */ /* 0x000e220008000c00 */
[----:B------:R-:W-:-:S02]  /*25c0*/  DFMA R174, R104, R180, R174 ;  /* 0x000000b468ae722b */ /* 0x000fc400000000ae */
[C---:B------:R-:W-:Y:S02]  /*25d0*/  DFMA R80, R40.reuse, R76, R80 ;  /* 0x0000004c2850722b */ /* 0x040fe40000000050 */
[C---:B------:R-:W-:Y:S02]  /*25e0*/  DFMA R156, R40.reuse, R78, R156 ;  /* 0x0000004e289c722b */ /* 0x040fe4000000009c */
[-C--:B------:R-:W-:Y:S02]  /*25f0*/  DFMA R168, R40, R180.reuse, R168 ;  /* 0x000000b428a8722b */ /* 0x080fe400000000a8 */
[----:B------:R-:W-:Y:S02]  /*2600*/  DFMA R164, R64, R180, R164 ;  /* 0x000000b440a4722b */ /* 0x000fe400000000a4 */
[C---:B------:R-:W-:Y:S02]  /*2610*/  DFMA R186, R60.reuse, R76, R96 ;  /* 0x0000004c3cba722b */ /* 0x040fe40000000060 */
[----:B------:R-:W-:-:S02]  /*2620*/  DFMA R188, R60, R78, R114 ;  /* 0x0000004e3cbc722b */ /* 0x000fc40000000072 */
[C---:B------:R-:W-:Y:S02]  /*2630*/  DFMA R180, R60.reuse, R180, R70 ;  /* 0x000000b43cb4722b */ /* 0x040fe40000000046 */
[C---:B------:R-:W-:Y:S02]  /*2640*/  DFMA R56, R60.reuse, R182, R56 ;  /* 0x000000b63c38722b */ /* 0x040fe40000000038 */
[C---:B------:R-:W-:Y:S02]  /*2650*/  DFMA R40, R60.reuse, R144, R130 ;  /* 0x000000903c28722b */ /* 0x040fe40000000082 */
[----:B------:R-:W-:Y:S02]  /*2660*/  DFMA R146, R60, R146, R128 ;  /* 0x000000923c92722b */ /* 0x000fe40000000080 */
[----:B------:R-:W-:Y:S01]  /*2670*/  DFMA R60, R42, R86, R112 ;  /* 0x000000562a3c722b */ /* 0x000fe20000000070 */
[----:B------:R-:W-:Y:S01]  /*2680*/  LDS.128 R128, [R5+UR7+0x420] ;  /* 0x0004200705807984 */ /* 0x000fe20008000c00 */
[----:B------:R-:W-:-:S02]  /*2690*/  DFMA R90, R104, R76, R90 ;  /* 0x0000004c685a722b */ /* 0x000fc4000000005a */
[C---:B------:R-:W-:Y:S01]  /*26a0*/  DFMA R148, R104.reuse, R78, R148 ;  /* 0x0000004e6894722b */ /* 0x040fe20000000094 */
[----:B------:R-:W1:Y:S01]  /*26b0*/  LDS.128 R112, [R5+UR7+0x230] ;  /* 0x0002300705707984 */ /* 0x000e620008000c00 */
[----:B------:R-:W-:Y:S02]  /*26c0*/  DFMA R36, R104, R182, R36 ;  /* 0x000000b66824722b */ /* 0x000fe40000000024 */
[C---:B------:R-:W-:Y:S02]  /*26d0*/  DFMA R150, R64.reuse, R78, R150 ;  /* 0x0000004e4096722b */ /* 0x040fe40000000096 */
[----:B------:R-:W-:Y:S02]  /*26e0*/  DFMA R54, R64, R182, R54 ;  /* 0x000000b64036722b */ /* 0x000fe40000000036 */
[C---:B------:R-:W-:Y:S02]  /*26f0*/  DFMA R144, R84.reuse, R14, R120 ;  /* 0x0000000e5490722b */ /* 0x040fe40000000078 */
[----:B------:R-:W-:-:S02]  /*2700*/  DFMA R104, R84, R30, R122 ;  /* 0x0000001e5468722b */ /* 0x000fc4000000007a */
[C---:B------:R-:W-:Y:S01]  /*2710*/  DFMA R96, R84.reuse, R26, R124 ;  /* 0x0000001a5460722b */ /* 0x040fe2000000007c */
[----:B------:R-:W-:Y:S01]  /*2720*/  LDS.128 R120, [R5+UR7+0x400] ;  /* 0x0004000705787984 */ /* 0x000fe20008000c00 */
[C---:B------:R-:W-:Y:S02]  /*2730*/  DFMA R72, R84.reuse, R106, R126 ;  /* 0x0000006a5448722b */ /* 0x040fe4000000007e */
[C---:B------:R-:W-:Y:S01]  /*2740*/  DFMA R78, R84.reuse, R42, R184 ;  /* 0x0000002a544e722b */ /* 0x040fe200000000b8 */
[----:B------:R-:W-:Y:S01]  /*2750*/  LDS.128 R124, [R5+UR7+0x410] ;  /* 0x00041007057c7984 */ /* 0x000fe20008000c00 */
[C---:B------:R-:W-:Y:S02]  /*2760*/  DFMA R70, R84.reuse, R110, R152 ;  /* 0x0000006e5446722b */ /* 0x040fe40000000098 */
[C---:B------:R-:W-:Y:S02]  /*2770*/  DFMA R64, R84.reuse, R66, R108 ;  /* 0x000000425440722b */ /* 0x040fe4000000006c */
[----:B------:R-:W-:-:S02]  /*2780*/  DFMA R82, R84, R62, R134 ;  /* 0x0000003e5452722b */ /* 0x000fc40000000086 */
[-C--:B------:R-:W-:Y:S02]  /*2790*/  DFMA R108, R30, R86.reuse, R68 ;  /* 0x000000561e6c722b */ /* 0x080fe40000000044 */
[-C--:B------:R-:W-:Y:S02]  /*27a0*/  DFMA R84, R106, R86.reuse, R88 ;  /* 0x000000566a54722b */ /* 0x080fe40000000058 */
[-C--:B------:R-:W-:Y:S02]  /*27b0*/  DFMA R142, R14, R86.reuse, R142 ;  /* 0x000000560e8e722b */ /* 0x080fe4000000008e */
[-C--:B------:R-:W-:Y:S02]  /*27c0*/  DFMA R94, R26, R86.reuse, R94 ;  /* 0x000000561a5e722b */ /* 0x080fe4000000005e */
[-C--:B------:R-:W-:Y:S02]  /*27d0*/  DFMA R76, R110, R86.reuse, R138 ;  /* 0x000000566e4c722b */ /* 0x080fe4000000008a */
[----:B------:R-:W-:-:S02]  /*27e0*/  DFMA R68, R66, R86, R170 ;  /* 0x000000564244722b */ /* 0x000fc400000000aa */
[----:B------:R-:W-:Y:S02]  /*27f0*/  DFMA R88, R62, R86, R136 ;  /* 0x000000563e58722b */ /* 0x000fe40000000088 */
[----:B--2---:R-:W-:Y:S01]  /*2800*/  DFMA R86, R116, R110, R74 ;  /* 0x0000006e7456722b */ /* 0x004fe2000000004a */
[----:B------:R-:W-:Y:S01]  /*2810*/  LDS.128 R136, [R3+UR5+0x90] ;  /* 0x0000900503887984 */ /* 0x000fe20008000c00 */
[C---:B0-----:R-:W-:Y:S02]  /*2820*/  DFMA R178, R100.reuse, R14, R178 ;  /* 0x0000000e64b2722b */ /* 0x041fe400000000b2 */
[C---:B------:R-:W-:Y:S02]  /*2830*/  DFMA R176, R100.reuse, R30, R176 ;  /* 0x0000001e64b0722b */ /* 0x040fe400000000b0 */
[C---:B------:R-:W-:Y:S02]  /*2840*/  DFMA R172, R100.reuse, R26, R172 ;  /* 0x0000001a64ac722b */ /* 0x040fe400000000ac */
[----:B------:R-:W-:-:S02]  /*2850*/  DFMA R174, R100, R106, R174 ;  /* 0x0000006a64ae722b */ /* 0x000fc400000000ae */
[C---:B------:R-:W-:Y:S02]  /*2860*/  DFMA R168, R100.reuse, R42, R168 ;  /* 0x0000002a64a8722b */ /* 0x040fe400000000a8 */
[C---:B------:R-:W-:Y:S02]  /*2870*/  DFMA R166, R100.reuse, R110, R166 ;  /* 0x0000006e64a6722b */ /* 0x040fe400000000a6 */
[-C--:B------:R-:W-:Y:S02]  /*2880*/  DFMA R164, R100, R66.reuse, R164 ;  /* 0x0000004264a4722b */ /* 0x080fe400000000a4 */
[----:B------:R-:W-:Y:S02]  /*2890*/  DFMA R74, R116, R66, R132 ;  /* 0x00000042744a722b */ /* 0x000fe40000000084 */
[----:B------:R-:W-:Y:S01]  /*28a0*/  DFMA R100, R100, R62, R180 ;  /* 0x0000003e6464722b */ /* 0x000fe200000000b4 */
[----:B------:R-:W0:Y:S01]  /*28b0*/  LDS.128 R132, [R5+UR7+0x430] ;  /* 0x0004300705847984 */ /* 0x000e220008000c00 */
[----:B------:R-:W-:-:S02]  /*28c0*/  DFMA R180, R30, R102, R20 ;  /* 0x000000661eb4722b */ /* 0x000fc40000000014 */
[-C--:B------:R-:W-:Y:S01]  /*28d0*/  DFMA R182, R26, R102.reuse, R22 ;  /* 0x000000661ab6722b */ /* 0x080fe20000000016 */
[----:B------:R-:W2:Y:S01]  /*28e0*/  LDS.128 R20, [R3+UR5+0x110] ;  /* 0x0001100503147984 */ /* 0x000ea20008000c00 */
[-C--:B------:R-:W-:Y:S02]  /*28f0*/  DFMA R184, R14, R102.reuse, R8 ;  /* 0x000000660eb8722b */ /* 0x080fe40000000008 */
[-C--:B------:R-:W-:Y:S02]  /*2900*/  DFMA R36, R106, R102.reuse, R36 ;  /* 0x000000666a24722b */ /* 0x080fe40000000024 */
[-C--:B------:R-:W-:Y:S02]  /*2910*/  DFMA R38, R42, R102.reuse, R38 ;  /* 0x000000662a26722b */ /* 0x080fe40000000026 */
[-C--:B------:R-:W-:Y:S02]  /*2920*/  DFMA R58, R110, R102.reuse, R58 ;  /* 0x000000666e3a722b */ /* 0x080fe4000000003a */
[----:B------:R-:W-:-:S02]  /*2930*/  DFMA R54, R66, R102, R54 ;  /* 0x000000664236722b */ /* 0x000fc40000000036 */
[----:B------:R-:W-:Y:S02]  /*2940*/  DFMA R56, R62, R102, R56 ;  /* 0x000000663e38722b */ /* 0x000fe40000000038 */
[----:B-1----:R-:W-:Y:S02]  /*2950*/  DFMA R102, R112, R30, R10 ;  /* 0x0000001e7066722b */ /* 0x002fe4000000000a */
[----:B------:R-:W-:Y:S01]  /*2960*/  DFMA R170, R62, R118, R188 ;  /* 0x000000763eaa722b */ /* 0x000fe200000000bc */
[----:B------:R-:W1:Y:S01]  /*2970*/  LDS.128 R8, [R3+UR5+0x190] ;  /* 0x0001900503087984 */ /* 0x000e620008000c00 */
[-C--:B------:R-:W-:Y:S02]  /*2980*/  DFMA R188, R112, R14.reuse, R6 ;  /* 0x0000000e70bc722b */ /* 0x080fe40000000006 */
[C---:B------:R-:W-:Y:S02]  /*2990*/  DFMA R140, R116.reuse, R14, R140 ;  /* 0x0000000e748c722b */ /* 0x040fe4000000008c */
[----:B------:R-:W-:-:S02]  /*29a0*/  DFMA R98, R116, R30, R98 ;  /* 0x0000001e7462722b */ /* 0x000fc40000000062 */
[C---:B------:R-:W-:Y:S02]  /*29b0*/  DFMA R92, R116.reuse, R26, R92 ;  /* 0x0000001a745c722b */ /* 0x040fe4000000005c */
[C---:B------:R-:W-:Y:S02]  /*29c0*/  DFMA R90, R116.reuse, R106, R90 ;  /* 0x0000006a745a722b */ /* 0x040fe4000000005a */
[C---:B------:R-:W-:Y:S02]  /*29d0*/  DFMA R80, R116.reuse, R42, R80 ;  /* 0x0000002a7450722b */ /* 0x040fe40000000050 */
[----:B------:R-:W-:Y:S02]  /*29e0*/  DFMA R152, R116, R62, R186 ;  /* 0x0000003e7498722b */ /* 0x000fe400000000ba */
[-C--:B------:R-:W-:Y:S02]  /*29f0*/  DFMA R162, R14, R118.reuse, R162 ;  /* 0x000000760ea2722b */ /* 0x080fe400000000a2 */
[----:B------:R-:W-:-:S02]  /*2a00*/  DFMA R160, R30, R118, R160 ;  /* 0x000000761ea0722b */ /* 0x000fc400000000a0 */
[-C--:B------:R-:W-:Y:S02]  /*2a10*/  DFMA R158, R26, R118.reuse, R158 ;  /* 0x000000761a9e722b */ /* 0x080fe4000000009e */
[-C--:B------:R-:W-:Y:S02]  /*2a20*/  DFMA R148, R106, R118.reuse, R148 ;  /* 0x000000766a94722b */ /* 0x080fe40000000094 */
[-C--:B------:R-:W-:Y:S02]  /*2a30*/  DFMA R156, R42, R118.reuse, R156 ;  /* 0x000000762a9c722b */ /* 0x080fe4000000009c */
[-C--:B------:R-:W-:Y:S02]  /*2a40*/  DFMA R154, R110, R118.reuse, R154 ;  /* 0x000000766e9a722b */ /* 0x080fe4000000009a */
[----:B------:R-:W-:Y:S02]  /*2a50*/  DFMA R150, R66, R118, R150 ;  /* 0x000000764296722b */ /* 0x000fe40000000096 */
[----:B------:R-:W-:Y:S01]  /*2a60*/  DFMA R190, R14, R114, R12 ;  /* 0x000000720ebe722b */ /* 0x000fe2000000000c */
[----:B------:R-:W3:Y:S01]  /*2a70*/  LDS.128 R116, [R3+UR5+0x10] ;  /* 0x0000100503747984 */ /* 0x000ee20008000c00 */
[----:B------:R-:W-:-:S02]  /*2a80*/  DFMA R16, R112, R26, R16 ;  /* 0x0000001a7010722b */ /* 0x000fc40000000010 */
[C---:B------:R-:W-:Y:S01]  /*2a90*/  DFMA R28, R112.reuse, R106, R28 ;  /* 0x0000006a701c722b */ /* 0x040fe2000000001c */
[----:B------:R-:W4:Y:S01]  /*2aa0*/  LDS.128 R12, [R3+UR5+0x210] ;  /* 0x00021005030c7984 */ /* 0x000f220008000c00 */
[C---:B------:R-:W-:Y:S02]  /*2ab0*/  DFMA R6, R112.reuse, R42, R24 ;  /* 0x0000002a7006722b */ /* 0x040fe40000000018 */
[C---:B------:R-:W-:Y:S02]  /*2ac0*/  DFMA R48, R112.reuse, R110, R48 ;  /* 0x0000006e7030722b */ /* 0x040fe40000000030 */
[----:B------:R-:W-:Y:S02]  /*2ad0*/  DFMA R44, R112, R66, R44 ;  /* 0x00000042702c722b */ /* 0x000fe4000000002c */
[----:B------:R-:W-:Y:S02]  /*2ae0*/  DFMA R52, R42, R114, R52 ;  /* 0x000000722a34722b */ /* 0x000fe40000000034 */
[----:B------:R-:W-:Y:S01]  /*2af0*/  DFMA R112, R112, R62, R40 ;  /* 0x0000003e7070722b */ /* 0x000fe20000000028 */
[----:B------:R-:W5:Y:S01]  /*2b00*/  LDS.128 R40, [R3+UR5+0x310] ;  /* 0x0003100503287984 */ /* 0x000f620008000c00 */
[----:B------:R-:W-:-:S02]  /*2b10*/  DFMA R34, R26, R114, R34 ;  /* 0x000000721a22722b */ /* 0x000fc40000000022 */
[-C--:B------:R-:W-:Y:S01]  /*2b20*/  DFMA R46, R66, R114.reuse, R46 ;  /* 0x00000072422e722b */ /* 0x080fe2000000002e */
[----:B------:R-:W5:Y:S01]  /*2b30*/  LDS.128 R24, [R3+UR5+0x290] ;  /* 0x0002900503187984 */ /* 0x000f620008000c00 */
[----:B------:R-:W-:Y:S02]  /*2b40*/  DFMA R146, R62, R114, R146 ;  /* 0x000000723e92722b */ /* 0x000fe40000000092 */
[C---:B0-----:R-:W-:Y:S02]  /*2b50*/  DFMA R66, R136.reuse, R132, R102 ;  /* 0x000000848842722b */ /* 0x041fe40000000066 */
[----:B------:R-:W-:Y:S02]  /*2b60*/  DFMA R62, R136, R124, R98 ;  /* 0x0000007c883e722b */ /* 0x000fe40000000062 */
[----:B--2---:R-:W-:Y:S01]  /*2b70*/  DFMA R102, R20, R120, R96 ;  /* 0x000000781466722b */ /* 0x004fe20000000060 */
[----:B------:R-:W0:Y:S01]  /*2b80*/  LDS.128 R96, [R5+UR7+0x600] ;  /* 0x0006000705607984 */ /* 0x000e220008000c00 */
[----:B------:R-:W-:-:S02]  /*2b90*/  DFMA R32, R106, R114, R32 ;  /* 0x000000726a20722b */ /* 0x000fc40000000020 */
[----:B------:R-:W-:Y:S02]  /*2ba0*/  DFMA R50, R110, R114, R50 ;  /* 0x000000726e32722b */ /* 0x000fe40000000032 */
[C---:B------:R-:W-:Y:S02]  /*2bb0*/  DFMA R106, R20.reuse, R122, R94 ;  /* 0x0000007a146a722b */ /* 0x040fe4000000005e */
[C---:B------:R-:W-:Y:S01]  /*2bc0*/  DFMA R110, R20.reuse, R124, R92 ;  /* 0x0000007c146e722b */ /* 0x040fe2000000005c */
[----:B------:R-:W2:Y:S01]  /*2bd0*/  LDS.128 R92, [R3+UR5+0x390] ;  /* 0x00039005035c7984 */ /* 0x000ea20008000c00 */
[C---:B------:R-:W-:Y:S02]  /*2be0*/  DFMA R158, R20.reuse, R126, R158 ;  /* 0x0000007e149e722b */ /* 0x040fe4000000009e */
[C---:B------:R-:W-:Y:S02]  /*2bf0*/  DFMA R172, R20.reuse, R128, R172 ;  /* 0x0000008014ac722b */ /* 0x040fe400000000ac */
[----:B------:R-:W-:-:S02]  /*2c00*/  DFMA R182, R20, R130, R182 ;  /* 0x0000008214b6722b */ /* 0x000fc400000000b6 */
[----:B------:R-:W-:Y:S02]  /*2c10*/  DFMA R16, R20, R132, R16 ;  /* 0x000000841410722b */ /* 0x000fe40000000010 */
[C---:B-1----:R-:W-:Y:S02]  /*2c20*/  DFMA R72, R8.reuse, R120, R72 ;  /* 0x000000780848722b */ /* 0x042fe40000000048 */
[C---:B------:R-:W-:Y:S02]  /*2c30*/  DFMA R84, R8.reuse, R122, R84 ;  /* 0x0000007a0854722b */ /* 0x040fe40000000054 */
[C---:B------:R-:W-:Y:S02]  /*2c40*/  DFMA R90, R8.reuse, R124, R90 ;  /* 0x0000007c085a722b */ /* 0x040fe4000000005a */
[C---:B------:R-:W-:Y:S02]  /*2c50*/  DFMA R148, R8.reuse, R126, R148 ;  /* 0x0000007e0894722b */ /* 0x040fe40000000094 */
[----:B------:R-:W-:-:S02]  /*2c60*/  DFMA R174, R8, R128, R174 ;  /* 0x0000008008ae722b */ /* 0x000fc400000000ae */
[C---:B------:R-:W-:Y:S02]  /*2c70*/  DFMA R36, R8.reuse, R130, R36 ;  /* 0x000000820824722b */ /* 0x040fe40000000024 */
[----:B------:R-:W-:Y:S02]  /*2c80*/  DFMA R28, R8, R132, R28 ;  /* 0x00000084081c722b */ /* 0x000fe4000000001c */
[-C--:B------:R-:W-:Y:S02]  /*2c90*/  DFMA R20, R20, R134.reuse, R34 ;  /* 0x000000861414722b */ /* 0x080fe40000000022 */
[----:B------:R-:W-:Y:S02]  /*2ca0*/  DFMA R8, R8, R134, R32 ;  /* 0x000000860808722b */ /* 0x000fe40000000020 */
[----:B------:R-:W-:Y:S01]  /*2cb0*/  DFMA R186, R30, R114, R18 ;  /* 0x000000721eba722b */ /* 0x000fe20000000012 */
[----:B------:R-:W1:Y:S01]  /*2cc0*/  LDS.128 R32, [R5+UR7+0x610] ;  /* 0x0006100705207984 */ /* 0x000e620008000c00 */
[----:B---3--:R-:W-:-:S02]  /*2cd0*/  DFMA R18, R116, R130, R184 ;  /* 0x000000827412722b */ /* 0x008fc400000000b8 */
[C---:B----4-:R-:W-:Y:S02]  /*2ce0*/  DFMA R78, R12.reuse, R120, R78 ;  /* 0x000000780c4e722b */ /* 0x050fe4000000004e */
[C---:B------:R-:W-:Y:S02]  /*2cf0*/  DFMA R60, R12.reuse, R122, R60 ;  /* 0x0000007a0c3c722b */ /* 0x040fe4000000003c */
[C---:B------:R-:W-:Y:S02]  /*2d00*/  DFMA R80, R12.reuse, R124, R80 ;  /* 0x0000007c0c50722b */ /* 0x040fe40000000050 */
[C---:B------:R-:W-:Y:S02]  /*2d10*/  DFMA R156, R12.reuse, R126, R156 ;  /* 0x0000007e0c9c722b */ /* 0x040fe4000000009c */
[C---:B------:R-:W-:Y:S02]  /*2d20*/  DFMA R168, R12.reuse, R128, R168 ;  /* 0x000000800ca8722b */ /* 0x040fe400000000a8 */
[----:B------:R-:W-:-:S02]  /*2d30*/  DFMA R38, R12, R130, R38 ;  /* 0x000000820c26722b */ /* 0x000fc40000000026 */
[C---:B------:R-:W-:Y:S02]  /*2d40*/  DFMA R6, R12.reuse, R132, R6 ;  /* 0x000000840c06722b */ /* 0x040fe40000000006 */
[----:B------:R-:W-:Y:S02]  /*2d50*/  DFMA R52, R12, R134, R52 ;  /* 0x000000860c34722b */ /* 0x000fe40000000034 */
[C---:B-----5:R-:W-:Y:S02]  /*2d60*/  DFMA R114, R40.reuse, R120, R64 ;  /* 0x000000782872722b */ /* 0x060fe40000000040 */
[C---:B------:R-:W-:Y:S02]  /*2d70*/  DFMA R68, R40.reuse, R122, R68 ;  /* 0x0000007a2844722b */ /* 0x040fe40000000044 */
[C---:B------:R-:W-:Y:S02]  /*2d80*/  DFMA R184, R40.reuse, R124, R74 ;  /* 0x0000007c28b8722b */ /* 0x040fe4000000004a */
[----:B------:R-:W-:-:S02]  /*2d90*/  DFMA R150, R40, R126, R150 ;  /* 0x0000007e2896722b */ /* 0x000fc40000000096 */
[C---:B------:R-:W-:Y:S02]  /*2da0*/  DFMA R164, R40.reuse, R128, R164 ;  /* 0x0000008028a4722b */ /* 0x040fe400000000a4 */
[C---:B------:R-:W-:Y:S02]  /*2db0*/  DFMA R54, R40.reuse, R130, R54 ;  /* 0x000000822836722b */ /* 0x040fe40000000036 */
[C---:B------:R-:W-:Y:S02]  /*2dc0*/  DFMA R12, R40.reuse, R132, R44 ;  /* 0x00000084280c722b */ /* 0x040fe4000000002c */
[----:B------:R-:W-:Y:S01]  /*2dd0*/  DFMA R40, R40, R134, R46 ;  /* 0x000000862828722b */ /* 0x000fe2000000002e */
[----:B------:R-:W3:Y:S01]  /*2de0*/  LDS.128 R44, [R5+UR7+0x620] ;  /* 0x00062007052c7984 */ /* 0x000ee20008000c00 */
[C---:B------:R-:W-:Y:S02]  /*2df0*/  DFMA R70, R24.reuse, R120, R70 ;  /* 0x000000781846722b */ /* 0x040fe40000000046 */
[----:B------:R-:W-:-:S02]  /*2e00*/  DFMA R76, R24, R122, R76 ;  /* 0x0000007a184c722b */ /* 0x000fc4000000004c */
[----:B0-----:R-:W-:Y:S02]  /*2e10*/  DFMA R64, R96, R14, R78 ;  /* 0x0000000e6040722b */ /* 0x001fe4000000004e */
[----:B------:R-:W-:Y:S02]  /*2e20*/  DFMA R78, R14, R98, R60 ;  /* 0x000000620e4e722b */ /* 0x000fe4000000003c */
[C---:B------:R-:W-:Y:S02]  /*2e30*/  DFMA R86, R24.reuse, R124, R86 ;  /* 0x0000007c1856722b */ /* 0x040fe40000000056 */
[C---:B------:R-:W-:Y:S02]  /*2e40*/  DFMA R154, R24.reuse, R126, R154 ;  /* 0x0000007e189a722b */ /* 0x040fe4000000009a */
[C---:B------:R-:W-:Y:S02]  /*2e50*/  DFMA R166, R24.reuse, R128, R166 ;  /* 0x0000008018a6722b */ /* 0x040fe400000000a6 */
[----:B------:R-:W-:-:S02]  /*2e60*/  DFMA R58, R24, R130, R58 ;  /* 0x00000082183a722b */ /* 0x000fc4000000003a */
[C---:B------:R-:W-:Y:S02]  /*2e70*/  DFMA R48, R24.reuse, R132, R48 ;  /* 0x000000841830722b */ /* 0x040fe40000000030 */
[----:B------:R-:W-:Y:S02]  /*2e80*/  DFMA R50, R24, R134, R50 ;  /* 0x000000861832722b */ /* 0x000fe40000000032 */
[----:B------:R-:W-:Y:S02]  /*2e90*/  DFMA R60, R26, R98, R76 ;  /* 0x000000621a3c722b */ /* 0x000fe4000000004c */
[----:B------:R-:W-:Y:S02]  /*2ea0*/  DFMA R24, R96, R26, R70 ;  /* 0x0000001a6018722b */ /* 0x000fe40000000046 */
[----:B------:R-:W-:Y:S01]  /*2eb0*/  DFMA R76, R42, R98, R68 ;  /* 0x000000622a4c722b */ /* 0x000fe20000000044 */
[----:B------:R-:W0:Y:S01]  /*2ec0*/  LDS.128 R68, [R5+UR7+0x630] ;  /* 0x0006300705447984 */ /* 0x000e220008000c00 */
[----:B------:R-:W-:-:S02]  /*2ed0*/  DFMA R144, R116, R120, R144 ;  /* 0x000000787490722b */ /* 0x000fc40000000090 */
[----:B------:R-:W-:Y:S02]  /*2ee0*/  DFMA R142, R116, R122, R142 ;  /* 0x0000007a748e722b */ /* 0x000fe4000000008e */
[C---:B------:R-:W-:Y:S02]  /*2ef0*/  DFMA R104, R136.reuse, R120, R104 ;  /* 0x000000788868722b */ /* 0x040fe40000000068 */
[----:B------:R-:W-:Y:S02]  /*2f00*/  DFMA R108, R136, R122, R108 ;  /* 0x0000007a886c722b */ /* 0x000fe4000000006c */
[C---:B--2---:R-:W-:Y:S02]  /*2f10*/  DFMA R82, R92.reuse, R120, R82 ;  /* 0x000000785c52722b */ /* 0x044fe40000000052 */
[C---:B------:R-:W-:Y:S02]  /*2f20*/  DFMA R88, R92.reuse, R122, R88 ;  /* 0x0000007a5c58722b */ /* 0x040fe40000000058 */
[-C--:B------:R-:W-:Y:S01]  /*2f30*/  DFMA R152, R92, R124.reuse, R152 ;  /* 0x0000007c5c98722b */ /* 0x080fe20000000098 */
[----:B------:R-:W-:Y:S01]  /*2f40*/  LDS.128 R120, [R5+UR7+0x820] ;  /* 0x0008200705787984 */ /* 0x000fe20008000c00 */
[----:B------:R-:W-:-:S02]  /*2f50*/  DFMA R140, R116, R124, R140 ;  /* 0x0000007c748c722b */ /* 0x000fc4000000008c */
[-C--:B------:R-:W-:Y:S02]  /*2f60*/  DFMA R162, R116, R126.reuse, R162 ;  /* 0x0000007e74a2722b */ /* 0x080fe400000000a2 */
[-C--:B------:R-:W-:Y:S02]  /*2f70*/  DFMA R160, R136, R126.reuse, R160 ;  /* 0x0000007e88a0722b */ /* 0x080fe400000000a0 */
[----:B------:R-:W-:Y:S02]  /*2f80*/  DFMA R170, R92, R126, R170 ;  /* 0x0000007e5caa722b */ /* 0x000fe400000000aa */
[-C--:B------:R-:W-:Y:S01]  /*2f90*/  DFMA R178, R116, R128.reuse, R178 ;  /* 0x0000008074b2722b */ /* 0x080fe200000000b2 */
[----:B------:R-:W-:Y:S01]  /*2fa0*/  LDS.128 R124, [R5+UR7+0x830] ;  /* 0x00083007057c7984 */ /* 0x000fe20008000c00 */
[-C--:B------:R-:W-:Y:S02]  /*2fb0*/  DFMA R176, R136, R128.reuse, R176 ;  /* 0x0000008088b0722b */ /* 0x080fe400000000b0 */
[----:B------:R-:W-:-:S02]  /*2fc0*/  DFMA R100, R92, R128, R100 ;  /* 0x000000805c64722b */ /* 0x000fc40000000064 */
[----:B------:R-:W-:Y:S02]  /*2fd0*/  DFMA R30, R116, R132, R188 ;  /* 0x00000084741e722b */ /* 0x000fe400000000bc */
[----:B------:R-:W-:Y:S02]  /*2fe0*/  DFMA R180, R136, R130, R180 ;  /* 0x0000008288b4722b */ /* 0x000fe400000000b4 */
[-C--:B------:R-:W-:Y:S02]  /*2ff0*/  DFMA R116, R116, R134.reuse, R190 ;  /* 0x000000867474722b */ /* 0x080fe400000000be */
[-C--:B------:R-:W-:Y:S02]  /*3000*/  DFMA R136, R136, R134.reuse, R186 ;  /* 0x000000868888722b */ /* 0x080fe400000000ba */
[C---:B------:R-:W-:Y:S02]  /*3010*/  DFMA R146, R92.reuse, R134, R146 ;  /* 0x000000865c92722b */ /* 0x040fe40000000092 */
[----:B------:R-:W-:-:S02]  /*3020*/  DFMA R56, R92, R130, R56 ;  /* 0x000000825c38722b */ /* 0x000fc40000000038 */
[----:B------:R-:W-:Y:S01]  /*3030*/  DFMA R112, R92, R132, R112 ;  /* 0x000000845c70722b */ /* 0x000fe20000000070 */
[----:B------:R-:W-:Y:S01]  /*3040*/  LDS.128 R128, [R3+UR5+0xa0] ;  /* 0x0000a00503807984 */ /* 0x000fe20008000c00 */
[C---:B------:R-:W-:Y:S02]  /*3050*/  DFMA R144, R96.reuse, R118, R144 ;  /* 0x000000766090722b */ /* 0x040fe40000000090 */
[C---:B------:R-:W-:Y:S02]  /*3060*/  DFMA R104, R96.reuse, R138, R104 ;  /* 0x0000008a6068722b */ /* 0x040fe40000000068 */
[C---:B------:R-:W-:Y:S02]  /*3070*/  DFMA R102, R96.reuse, R22, R102 ;  /* 0x000000166066722b */ /* 0x040fe40000000066 */
[C---:B------:R-:W-:Y:S02]  /*3080*/  DFMA R72, R96.reuse, R10, R72 ;  /* 0x0000000a6048722b */ /* 0x040fe40000000048 */
[----:B------:R-:W-:-:S02]  /*3090*/  DFMA R74, R96, R42, R114 ;  /* 0x0000002a604a722b */ /* 0x000fc40000000072 */
[-C--:B------:R-:W-:Y:S02]  /*30a0*/  DFMA R142, R118, R98.reuse, R142 ;  /* 0x00000062768e722b */ /* 0x080fe4000000008e */
[-C--:B------:R-:W-:Y:S02]  /*30b0*/  DFMA R108, R138, R98.reuse, R108 ;  /* 0x000000628a6c722b */ /* 0x080fe4000000006c */
[-C--:B------:R-:W-:Y:S02]  /*30c0*/  DFMA R106, R22, R98.reuse, R106 ;  /* 0x00000062166a722b */ /* 0x080fe4000000006a */
[----:B------:R-:W-:Y:S02]  /*30d0*/  DFMA R84, R10, R98, R84 ;  /* 0x000000620a54722b */ /* 0x000fe40000000054 */
[-C--:B-1----:R-:W-:Y:S02]  /*30e0*/  DFMA R134, R32, R94.reuse, R152 ;  /* 0x0000005e2086722b */ /* 0x082fe40000000098 */
[----:B------:R-:W-:-:S02]  /*30f0*/  DFMA R96, R96, R94, R82 ;  /* 0x0000005e6060722b */ /* 0x000fc40000000052 */
[----:B------:R-:W-:Y:S02]  /*3100*/  DFMA R98, R94, R98, R88 ;  /* 0x000000625e62722b */ /* 0x000fe40000000058 */
[C---:B------:R-:W-:Y:S02]  /*3110*/  DFMA R140, R32.reuse, R118, R140 ;  /* 0x00000076208c722b */ /* 0x040fe4000000008c */
[C---:B------:R-:W-:Y:S02]  /*3120*/  DFMA R62, R32.reuse, R138, R62 ;  /* 0x0000008a203e722b */ /* 0x040fe4000000003e */
[C---:B------:R-:W-:Y:S02]  /*3130*/  DFMA R110, R32.reuse, R22, R110 ;  /* 0x00000016206e722b */ /* 0x040fe4000000006e */
[C---:B------:R-:W-:Y:S02]  /*3140*/  DFMA R92, R32.reuse, R10, R90 ;  /* 0x0000000a205c722b */ /* 0x040fe4000000005a */
[C---:B------:R-:W-:Y:S01]  /*3150*/  DFMA R114, R32.reuse, R14, R80 ;  /* 0x0000000e2072722b */ /* 0x040fe20000000050 */
[----:B------:R-:W-:Y:S01]  /*3160*/  LDS.128 R88, [R5+UR7+0x810] ;  /* 0x0008100705587984 */ /* 0x000fe20008000c00 */
[----:B------:R-:W-:-:S02]  /*3170*/  DFMA R86, R32, R26, R86 ;  /* 0x0000001a2056722b */ /* 0x000fc40000000056 */
[----:B------:R-:W-:Y:S01]  /*3180*/  DFMA R132, R32, R42, R184 ;  /* 0x0000002a2084722b */ /* 0x000fe200000000b8 */
[----:B------:R-:W-:Y:S01]  /*3190*/  LDS.128 R80, [R5+UR7+0x800] ;  /* 0x0008000705507984 */ /* 0x000fe20008000c00 */
[-C--:B------:R-:W-:Y:S02]  /*31a0*/  DFMA R162, R118, R34.reuse, R162 ;  /* 0x0000002276a2722b */ /* 0x080fe400000000a2 */
[-C--:B------:R-:W-:Y:S02]  /*31b0*/  DFMA R160, R138, R34.reuse, R160 ;  /* 0x000000228aa0722b */ /* 0x080fe400000000a0 */
[-C--:B------:R-:W-:Y:S02]  /*31c0*/  DFMA R158, R22, R34.reuse, R158 ;  /* 0x00000022169e722b */ /* 0x080fe4000000009e */
[-C--:B------:R-:W-:Y:S02]  /*31d0*/  DFMA R148, R10, R34.reuse, R148 ;  /* 0x000000220a94722b */ /* 0x080fe40000000094 */
[----:B------:R-:W-:-:S02]  /*31e0*/  DFMA R156, R14, R34, R156 ;  /* 0x000000220e9c722b */ /* 0x000fc4000000009c */
[-C--:B------:R-:W-:Y:S02]  /*31f0*/  DFMA R154, R26, R34.reuse, R154 ;  /* 0x000000221a9a722b */ /* 0x080fe4000000009a */
[-C--:B------:R-:W-:Y:S02]  /*3200*/  DFMA R150, R42, R34.reuse, R150 ;  /* 0x000000222a96722b */ /* 0x080fe40000000096 */
[----:B------:R-:W-:Y:S01]  /*3210*/  DFMA R152, R94, R34, R170 ;  /* 0x000000225e98722b */ /* 0x000fe200000000aa */
[----:B------:R-:W1:Y:S01]  /*3220*/  LDS.128 R32, [R3+UR5+0x20] ;  /* 0x0000200503207984 */ /* 0x000e620008000c00 */
[C---:B---3--:R-:W-:Y:S02]  /*3230*/  DFMA R178, R44.reuse, R118, R178 ;  /* 0x000000762cb2722b */ /* 0x048fe400000000b2 */
[C---:B------:R-:W-:Y:S02]  /*3240*/  DFMA R176, R44.reuse, R138, R176 ;  /* 0x0000008a2cb0722b */ /* 0x040fe400000000b0 */
[----:B------:R-:W-:-:S02]  /*3250*/  DFMA R172, R44, R22, R172 ;  /* 0x000000162cac722b */ /* 0x000fc400000000ac */
[C---:B------:R-:W-:Y:S02]  /*3260*/  DFMA R174, R44.reuse, R10, R174 ;  /* 0x0000000a2cae722b */ /* 0x040fe400000000ae */
[C---:B------:R-:W-:Y:S02]  /*3270*/  DFMA R168, R44.reuse, R14, R168 ;  /* 0x0000000e2ca8722b */ /* 0x040fe400000000a8 */
[C---:B------:R-:W-:Y:S02]  /*3280*/  DFMA R166, R44.reuse, R26, R166 ;  /* 0x0000001a2ca6722b */ /* 0x040fe400000000a6 */
[C---:B------:R-:W-:Y:S02]  /*3290*/  DFMA R164, R44.reuse, R42, R164 ;  /* 0x0000002a2ca4722b */ /* 0x040fe400000000a4 */
[----:B------:R-:W-:Y:S02]  /*32a0*/  DFMA R100, R44, R94, R100 ;  /* 0x0000005e2c64722b */ /* 0x000fe40000000064 */
[----:B------:R-:W-:-:S02]  /*32b0*/  DFMA R44, R10, R46, R36 ;  /* 0x0000002e0a2c722b */ /* 0x000fc40000000024 */
[----:B------:R-:W-:Y:S01]  /*32c0*/  DFMA R170, R14, R46, R38 ;  /* 0x0000002e0eaa722b */ /* 0x000fe20000000026 */
[----:B------:R-:W2:Y:S01]  /*32d0*/  LDS.128 R36, [R3+UR5+0x120] ;  /* 0x0001200503247984 */ /* 0x000ea20008000c00 */
[----:B0-----:R-:W-:Y:S02]  /*32e0*/  DFMA R186, R68, R118, R30 ;  /* 0x0000007644ba722b */ /* 0x001fe4000000001e */
[----:B------:R-:W-:Y:S02]  /*32f0*/  DFMA R184, R118, R46, R18 ;  /* 0x0000002e76b8722b */ /* 0x000fe40000000012 */
[----:B------:R-:W-:Y:S01]  /*3300*/  DFMA R30, R68, R22, R16 ;  /* 0x00000016441e722b */ /* 0x000fe20000000010 */
[----:B------:R-:W0:Y:S01]  /*3310*/  LDS.128 R16, [R3+UR5+0x1a0] ;  /* 0x0001a00503107984 */ /* 0x000e220008000c00 */
[C---:B------:R-:W-:Y:S02]  /*3320*/  DFMA R182, R22.reuse, R46, R182 ;  /* 0x0000002e16b6722b */ /* 0x040fe400000000b6 */
[----:B------:R-:W-:-:S02]  /*3330*/  DFMA R20, R22, R70, R20 ;  /* 0x000000461614722b */ /* 0x000fc40000000014 */
[-C--:B------:R-:W-:Y:S02]  /*3340*/  DFMA R180, R138, R46.reuse, R180 ;  /* 0x0000002e8ab4722b */ /* 0x080fe400000000b4 */
[-C--:B------:R-:W-:Y:S02]  /*3350*/  DFMA R58, R26, R46.reuse, R58 ;  /* 0x0000002e1a3a722b */ /* 0x080fe4000000003a */
[-C--:B------:R-:W-:Y:S02]  /*3360*/  DFMA R54, R42, R46.reuse, R54 ;  /* 0x0000002e2a36722b */ /* 0x080fe40000000036 */
[----:B------:R-:W-:Y:S02]  /*3370*/  DFMA R56, R94, R46, R56 ;  /* 0x0000002e5e38722b */ /* 0x000fe40000000038 */
[----:B------:R-:W-:Y:S02]  /*3380*/  DFMA R28, R68, R10, R28 ;  /* 0x0000000a441c722b */ /* 0x000fe4000000001c */
[----:B------:R-:W-:-:S02]  /*3390*/  DFMA R22, R10, R70, R8 ;  /* 0x000000460a16722b */ /* 0x000fc40000000008 */
[----:B------:R-:W-:Y:S01]  /*33a0*/  DFMA R48, R68, R26, R48 ;  /* 0x0000001a4430722b */ /* 0x000fe20000000030 */
[----:B------:R-:W3:Y:S01]  /*33b0*/  LDS.128 R8, [R3+UR5+0x220] ;  /* 0x0002200503087984 */ /* 0x000ee20008000c00 */
[----:B------:R-:W-:Y:S02]  /*33c0*/  DFMA R50, R26, R70, R50 ;  /* 0x000000461a32722b */ /* 0x000fe40000000032 */
[----:B------:R-:W-:Y:S02]  /*33d0*/  DFMA R6, R68, R14, R6 ;  /* 0x0000000e4406722b */ /* 0x000fe40000000006 */
[----:B------:R-:W-:Y:S02]  /*33e0*/  DFMA R52, R14, R70, R52 ;  /* 0x000000460e34722b */ /* 0x000fe40000000034 */
[----:B------:R-:W-:Y:S02]  /*33f0*/  DFMA R26, R68, R42, R12 ;  /* 0x0000002a441a722b */ /* 0x000fe4000000000c */
[-C--:B------:R-:W-:Y:S01]  /*3400*/  DFMA R46, R42, R70.reuse, R40 ;  /* 0x000000462a2e722b */ /* 0x080fe20000000028 */
[----:B------:R-:W4:Y:S01]  /*3410*/  LDS.128 R12, [R3+UR5+0x2a0] ;  /* 0x0002a005030c7984 */ /* 0x000f220008000c00 */
[----:B------:R-:W-:-:S02]  /*3420*/  DFMA R116, R118, R70, R116 ;  /* 0x000000467674722b */ /* 0x000fc40000000074 */
[----:B------:R-:W-:Y:S01]  /*3430*/  DFMA R118, R68, R138, R66 ;  /* 0x0000008a4476722b */ /* 0x000fe20000000042 */
[----:B------:R-:W5:Y:S01]  /*3440*/  LDS.128 R40, [R3+UR5+0x320] ;  /* 0x0003200503287984 */ /* 0x000f620008000c00 */
[----:B------:R-:W-:Y:S02]  /*3450*/  DFMA R136, R138, R70, R136 ;  /* 0x000000468a88722b */ /* 0x000fe40000000088 */
[----:B------:R-:W-:Y:S02]  /*3460*/  DFMA R112, R68, R94, R112 ;  /* 0x0000005e4470722b */ /* 0x000fe40000000070 */
[----:B------:R-:W-:Y:S02]  /*3470*/  DFMA R146, R94, R70, R146 ;  /* 0x000000465e92722b */ /* 0x000fe40000000092 */
[C---:B-1----:R-:W-:Y:S01]  /*3480*/  DFMA R144, R32.reuse, R80, R144 ;  /* 0x000000502090722b */ /* 0x042fe20000000090 */
[----:B------:R-:W-:Y:S01]  /*3490*/  LDS.128 R68, [R3+UR5+0x3a0] ;  /* 0x0003a00503447984 */ /* 0x000fe20008000c00 */
[----:B------:R-:W-:-:S02]  /*34a0*/  DFMA R142, R32, R82, R142 ;  /* 0x00000052208e722b */ /* 0x000fc4000000008e */
[C---:B------:R-:W-:Y:S02]  /*34b0*/  DFMA R140, R32.reuse, R88, R140 ;  /* 0x00000058208c722b */ /* 0x040fe4000000008c */
[C---:B------:R-:W-:Y:S02]  /*34c0*/  DFMA R162, R32.reuse, R90, R162 ;  /* 0x0000005a20a2722b */ /* 0x040fe400000000a2 */
[C---:B------:R-:W-:Y:S02]  /*34d0*/  DFMA R178, R32.reuse, R120, R178 ;  /* 0x0000007820b2722b */ /* 0x040fe400000000b2 */
[C---:B------:R-:W-:Y:S02]  /*34e0*/  DFMA R66, R32.reuse, R122, R184 ;  /* 0x0000007a2042722b */ /* 0x040fe400000000b8 */
[C---:B------:R-:W-:Y:S02]  /*34f0*/  DFMA R94, R32.reuse, R124, R186 ;  /* 0x0000007c205e722b */ /* 0x040fe400000000ba */
        /* <DEDUP_REMOVED lines=8> */
[----:B------:R-:W-:Y:S02]  /*3580*/  DFMA R128, R128, R126, R136 ;  /* 0x0000007e8080722b */ /* 0x000fe40000000088 */
[C---:B--2---:R-:W-:Y:S01]  /*3590*/  DFMA R136, R36.reuse, R82, R106 ;  /* 0x000000522488722b */ /* 0x044fe2000000006a */
[----:B------:R-:W1:Y:S01]  /*35a0*/  LDS.128 R104, [R5+UR7+0xa00] ;  /* 0x000a000705687984 */ /* 0x000e620008000c00 */
[C---:B------:R-:W-:Y:S02]  /*35b0*/  DFMA R102, R36.reuse, R80, R102 ;  /* 0x000000502466722b */ /* 0x040fe40000000066 */
[C---:B------:R-:W-:Y:S02]  /*35c0*/  DFMA R110, R36.reuse, R88, R110 ;  /* 0x00000058246e722b */ /* 0x040fe4000000006e */
[----:B------:R-:W-:-:S02]  /*35d0*/  DFMA R158, R36, R90, R158 ;  /* 0x0000005a249e722b */ /* 0x000fc4000000009e */
[C---:B------:R-:W-:Y:S02]  /*35e0*/  DFMA R172, R36.reuse, R120, R172 ;  /* 0x0000007824ac722b */ /* 0x040fe400000000ac */
[C---:B------:R-:W-:Y:S02]  /*35f0*/  DFMA R182, R36.reuse, R122, R182 ;  /* 0x0000007a24b6722b */ /* 0x040fe400000000b6 */
[----:B------:R-:W-:Y:S02]  /*3600*/  DFMA R30, R36, R124, R30 ;  /* 0x0000007c241e722b */ /* 0x000fe4000000001e */
[C---:B0-----:R-:W-:Y:S02]  /*3610*/  DFMA R72, R16.reuse, R80, R72 ;  /* 0x000000501048722b */ /* 0x041fe40000000048 */
[C---:B------:R-:W-:Y:S02]  /*3620*/  DFMA R84, R16.reuse, R82, R84 ;  /* 0x000000521054722b */ /* 0x040fe40000000054 */
[----:B------:R-:W-:-:S02]  /*3630*/  DFMA R92, R16, R88, R92 ;  /* 0x00000058105c722b */ /* 0x000fc4000000005c */
[C---:B------:R-:W-:Y:S02]  /*3640*/  DFMA R148, R16.reuse, R90, R148 ;  /* 0x0000005a1094722b */ /* 0x040fe40000000094 */
[C---:B------:R-:W-:Y:S02]  /*3650*/  DFMA R174, R16.reuse, R120, R174 ;  /* 0x0000007810ae722b */ /* 0x040fe400000000ae */
[C---:B------:R-:W-:Y:S02]  /*3660*/  DFMA R44, R16.reuse, R122, R44 ;  /* 0x0000007a102c722b */ /* 0x040fe4000000002c */
[----:B------:R-:W-:Y:S02]  /*3670*/  DFMA R28, R16, R124, R28 ;  /* 0x0000007c101c722b */ /* 0x000fe4000000001c */
[-C--:B------:R-:W-:Y:S02]  /*3680*/  DFMA R36, R36, R126.reuse, R20 ;  /* 0x0000007e2424722b */ /* 0x080fe40000000014 */
[----:B------:R-:W-:Y:S01]  /*3690*/  DFMA R16, R16, R126, R22 ;  /* 0x0000007e1010722b */ /* 0x000fe20000000016 */
[----:B------:R-:W0:Y:S01]  /*36a0*/  LDS.128 R20, [R5+UR7+0xa10] ;  /* 0x000a100705147984 */ /* 0x000e220008000c00 */
[----:B---3--:R-:W-:-:S02]  /*36b0*/  DFMA R64, R8, R80, R64 ;  /* 0x000000500840722b */ /* 0x008fc40000000040 */
[C---:B------:R-:W-:Y:S02]  /*36c0*/  DFMA R78, R8.reuse, R82, R78 ;  /* 0x00000052084e722b */ /* 0x040fe4000000004e */
[C---:B------:R-:W-:Y:S02]  /*36d0*/  DFMA R114, R8.reuse, R88, R114 ;  /* 0x000000580872722b */ /* 0x040fe40000000072 */
[C---:B------:R-:W-:Y:S02]  /*36e0*/  DFMA R156, R8.reuse, R90, R156 ;  /* 0x0000005a089c722b */ /* 0x040fe4000000009c */
[C---:B------:R-:W-:Y:S02]  /*36f0*/  DFMA R168, R8.reuse, R120, R168 ;  /* 0x0000007808a8722b */ /* 0x040fe400000000a8 */
[C---:B------:R-:W-:Y:S02]  /*3700*/  DFMA R170, R8.reuse, R122, R170 ;  /* 0x0000007a08aa722b */ /* 0x040fe400000000aa */
[----:B------:R-:W-:-:S02]  /*3710*/  DFMA R6, R8, R124, R6 ;  /* 0x0000007c0806722b */ /* 0x000fc40000000006 */
[----:B------:R-:W-:Y:S02]  /*3720*/  DFMA R52, R8, R126, R52 ;  /* 0x0000007e0834722b */ /* 0x000fe40000000034 */
[----:B----4-:R-:W-:Y:S02]  /*3730*/  DFMA R184, R12, R80, R24 ;  /* 0x000000500cb8722b */ /* 0x010fe40000000018 */
[C---:B-----5:R-:W-:Y:S01]  /*3740*/  DFMA R8, R40.reuse, R124, R26 ;  /* 0x0000007c2808722b */ /* 0x060fe2000000001a */
[----:B------:R-:W2:Y:S01]  /*3750*/  LDS.128 R24, [R5+UR7+0xa20] ;  /* 0x000a200705187984 */ /* 0x000ea20008000c00 */
[----:B------:R-:W-:Y:S02]  /*3760*/  DFMA R74, R40, R80, R74 ;  /* 0x00000050284a722b */ /* 0x000fe4000000004a */
[C---:B------:R-:W-:Y:S02]  /*3770*/  DFMA R138, R12.reuse, R82, R60 ;  /* 0x000000520c8a722b */ /* 0x040fe4000000003c */
[----:B------:R-:W-:-:S02]  /*3780*/  DFMA R86, R12, R88, R86 ;  /* 0x000000580c56722b */ /* 0x000fc40000000056 */
[C---:B------:R-:W-:Y:S02]  /*3790*/  DFMA R154, R12.reuse, R90, R154 ;  /* 0x0000005a0c9a722b */ /* 0x040fe4000000009a */
[C---:B------:R-:W-:Y:S02]  /*37a0*/  DFMA R166, R12.reuse, R120, R166 ;  /* 0x000000780ca6722b */ /* 0x040fe400000000a6 */
[C---:B------:R-:W-:Y:S02]  /*37b0*/  DFMA R58, R12.reuse, R122, R58 ;  /* 0x0000007a0c3a722b */ /* 0x040fe4000000003a */
[C---:B------:R-:W-:Y:S02]  /*37c0*/  DFMA R48, R12.reuse, R124, R48 ;  /* 0x0000007c0c30722b */ /* 0x040fe40000000030 */
[----:B------:R-:W-:Y:S02]  /*37d0*/  DFMA R50, R12, R126, R50 ;  /* 0x0000007e0c32722b */ /* 0x000fe40000000032 */
[----:B-1----:R-:W-:-:S02]  /*37e0*/  DFMA R12, R104, R10, R64 ;  /* 0x0000000a680c722b */ /* 0x002fc40000000040 */
[C---:B------:R-:W-:Y:S02]  /*37f0*/  DFMA R60, R104.reuse, R18, R72 ;  /* 0x00000012683c722b */ /* 0x040fe40000000048 */
[----:B------:R-:W-:Y:S01]  /*3800*/  DFMA R64, R104, R42, R74 ;  /* 0x0000002a6840722b */ /* 0x000fe2000000004a */
[----:B------:R-:W1:Y:S01]  /*3810*/  LDS.128 R72, [R5+UR7+0xa30] ;  /* 0x000a300705487984 */ /* 0x000e620008000c00 */
[C---:B------:R-:W-:Y:S02]  /*3820*/  DFMA R150, R40.reuse, R90, R150 ;  /* 0x0000005a2896722b */ /* 0x040fe40000000096 */
[C---:B------:R-:W-:Y:S02]  /*3830*/  DFMA R186, R40.reuse, R82, R76 ;  /* 0x0000005228ba722b */ /* 0x040fe4000000004c */
[----:B------:R-:W-:Y:S02]  /*3840*/  DFMA R132, R40, R88, R132 ;  /* 0x000000582884722b */ /* 0x000fe40000000084 */
[----:B------:R-:W-:-:S02]  /*3850*/  DFMA R96, R68, R80, R96 ;  /* 0x000000504460722b */ /* 0x000fc40000000060 */
[C---:B------:R-:W-:Y:S02]  /*3860*/  DFMA R98, R68.reuse, R82, R98 ;  /* 0x000000524462722b */ /* 0x040fe40000000062 */
[C---:B------:R-:W-:Y:S01]  /*3870*/  DFMA R134, R68.reuse, R88, R134 ;  /* 0x000000584486722b */ /* 0x040fe20000000086 */
[----:B------:R-:W-:Y:S01]  /*3880*/  LDS.128 R80, [R5+UR7+0xc00] ;  /* 0x000c000705507984 */ /* 0x000fe20008000c00 */
[----:B------:R-:W-:Y:S02]  /*3890*/  DFMA R90, R68, R90, R152 ;  /* 0x0000005a445a722b */ /* 0x000fe40000000098 */
[C---:B------:R-:W-:Y:S02]  /*38a0*/  DFMA R164, R40.reuse, R120, R164 ;  /* 0x0000007828a4722b */ /* 0x040fe400000000a4 */
[----:B------:R-:W-:Y:S02]  /*38b0*/  DFMA R54, R40, R122, R54 ;  /* 0x0000007a2836722b */ /* 0x000fe40000000036 */
[----:B------:R-:W-:-:S02]  /*38c0*/  DFMA R100, R68, R120, R100 ;  /* 0x000000784464722b */ /* 0x000fc40000000064 */
[----:B------:R-:W-:Y:S02]  /*38d0*/  DFMA R56, R68, R122, R56 ;  /* 0x0000007a4438722b */ /* 0x000fe40000000038 */
[----:B------:R-:W-:Y:S01]  /*38e0*/  DFMA R46, R40, R126, R46 ;  /* 0x0000007e282e722b */ /* 0x000fe2000000002e */
[----:B------:R-:W-:Y:S01]  /*38f0*/  LDS.128 R120, [R5+UR7+0xc30] ;  /* 0x000c300705787984 */ /* 0x000fe20008000c00 */
[----:B------:R-:W-:Y:S02]  /*3900*/  DFMA R76, R14, R106, R138 ;  /* 0x0000006a0e4c722b */ /* 0x000fe4000000008a */
[C---:B------:R-:W-:Y:S02]  /*3910*/  DFMA R112, R68.reuse, R124, R112 ;  /* 0x0000007c4470722b */ /* 0x040fe40000000070 */
[----:B------:R-:W-:Y:S02]  /*3920*/  DFMA R146, R68, R126, R146 ;  /* 0x0000007e4492722b */ /* 0x000fe40000000092 */
[-C--:B------:R-:W-:Y:S01]  /*3930*/  DFMA R40, R104, R14.reuse, R184 ;  /* 0x0000000e6828722b */ /* 0x080fe200000000b8 */
[----:B------:R-:W-:Y:S01]  /*3940*/  LDS.128 R124, [R3+UR5+0xb0] ;  /* 0x0000b005037c7984 */ /* 0x000fe20008000c00 */
[----:B0-----:R-:W-:-:S02]  /*3950*/  DFMA R138, R20, R14, R86 ;  /* 0x0000000e148a722b */ /* 0x001fc40000000056 */
[C---:B------:R-:W-:Y:S02]  /*3960*/  DFMA R144, R104.reuse, R34, R144 ;  /* 0x000000226890722b */ /* 0x040fe40000000090 */
[C---:B------:R-:W-:Y:S02]  /*3970*/  DFMA R116, R104.reuse, R130, R116 ;  /* 0x000000826874722b */ /* 0x040fe40000000074 */
[----:B------:R-:W-:Y:S02]  /*3980*/  DFMA R102, R104, R38, R102 ;  /* 0x000000266866722b */ /* 0x000fe40000000066 */
[-C--:B------:R-:W-:Y:S02]  /*3990*/  DFMA R142, R34, R106.reuse, R142 ;  /* 0x0000006a228e722b */ /* 0x080fe4000000008e */
[-C--:B------:R-:W-:Y:S02]  /*39a0*/  DFMA R108, R130, R106.reuse, R108 ;  /* 0x0000006a826c722b */ /* 0x080fe4000000006c */
[----:B------:R-:W-:-:S02]  /*39b0*/  DFMA R136, R38, R106, R136 ;  /* 0x0000006a2688722b */ /* 0x000fc40000000088 */
[-C--:B------:R-:W-:Y:S02]  /*39c0*/  DFMA R84, R18, R106.reuse, R84 ;  /* 0x0000006a1254722b */ /* 0x080fe40000000054 */
[-C--:B------:R-:W-:Y:S02]  /*39d0*/  DFMA R78, R10, R106.reuse, R78 ;  /* 0x0000006a0a4e722b */ /* 0x080fe4000000004e */
[----:B------:R-:W-:Y:S02]  /*39e0*/  DFMA R68, R42, R106, R186 ;  /* 0x0000006a2a44722b */ /* 0x000fe400000000ba */
[C---:B------:R-:W-:Y:S02]  /*39f0*/  DFMA R140, R20.reuse, R34, R140 ;  /* 0x00000022148c722b */ /* 0x040fe4000000008c */
[C---:B------:R-:W-:Y:S02]  /*3a00*/  DFMA R62, R20.reuse, R130, R62 ;  /* 0x00000082143e722b */ /* 0x040fe4000000003e */
[----:B------:R-:W-:-:S02]  /*3a10*/  DFMA R110, R20, R38, R110 ;  /* 0x00000026146e722b */ /* 0x000fc4000000006e */
[C---:B------:R-:W-:Y:S02]  /*3a20*/  DFMA R92, R20.reuse, R18, R92 ;  /* 0x00000012145c722b */ /* 0x040fe4000000005c */
[C---:B------:R-:W-:Y:S02]  /*3a30*/  DFMA R114, R20.reuse, R10, R114 ;  /* 0x0000000a1472722b */ /* 0x040fe40000000072 */
[C---:B------:R-:W-:Y:S02]  /*3a40*/  DFMA R86, R20.reuse, R42, R132 ;  /* 0x0000002a1456722b */ /* 0x040fe40000000084 */
[----:B------:R-:W-:Y:S02]  /*3a50*/  DFMA R152, R20, R70, R134 ;  /* 0x000000461498722b */ /* 0x000fe40000000086 */
[-C--:B------:R-:W-:Y:S01]  /*3a60*/  DFMA R162, R34, R22.reuse, R162 ;  /* 0x0000001622a2722b */ /* 0x080fe200000000a2 */
[----:B------:R-:W-:Y:S01]  /*3a70*/  LDS.128 R132, [R3+UR5+0x130] ;  /* 0x0001300503847984 */ /* 0x000fe20008000c00 */
[----:B------:R-:W-:-:S02]  /*3a80*/  DFMA R160, R130, R22, R160 ;  /* 0x0000001682a0722b */ /* 0x000fc400000000a0 */
[-C--:B------:R-:W-:Y:S02]  /*3a90*/  DFMA R158, R38, R22.reuse, R158 ;  /* 0x00000016269e722b */ /* 0x080fe4000000009e */
[-C--:B------:R-:W-:Y:S02]  /*3aa0*/  DFMA R148, R18, R22.reuse, R148 ;  /* 0x000000161294722b */ /* 0x080fe40000000094 */
[-C--:B------:R-:W-:Y:S02]  /*3ab0*/  DFMA R156, R10, R22.reuse, R156 ;  /* 0x000000160a9c722b */ /* 0x080fe4000000009c */
[-C--:B------:R-:W-:Y:S02]  /*3ac0*/  DFMA R154, R14, R22.reuse, R154 ;  /* 0x000000160e9a722b */ /* 0x080fe4000000009a */
[-C--:B------:R-:W-:Y:S02]  /*3ad0*/  DFMA R150, R42, R22.reuse, R150 ;  /* 0x000000162a96722b */ /* 0x080fe40000000096 */
[----:B------:R-:W-:-:S02]  /*3ae0*/  DFMA R184, R70, R22, R90 ;  /* 0x0000001646b8722b */ /* 0x000fc4000000005a */
[----:B------:R-:W-:Y:S01]  /*3af0*/  DFMA R104, R104, R70, R96 ;  /* 0x000000466868722b */ /* 0x000fe20000000060 */
[----:B------:R-:W0:Y:S01]  /*3b00*/  LDS.128 R20, [R3+UR5+0x30] ;  /* 0x0000300503147984 */ /* 0x000e220008000c00 */
[----:B------:R-:W-:Y:S02]  /*3b10*/  DFMA R106, R70, R106, R98 ;  /* 0x0000006a466a722b */ /* 0x000fe40000000062 */
[C---:B--2---:R-:W-:Y:S01]  /*3b20*/  DFMA R178, R24.reuse, R34, R178 ;  /* 0x0000002218b2722b */ /* 0x044fe200000000b2 */
[----:B------:R-:W-:Y:S01]  /*3b30*/  LDS.128 R88, [R5+UR7+0xc10] ;  /* 0x000c100705587984 */ /* 0x000fe20008000c00 */
[C---:B------:R-:W-:Y:S02]  /*3b40*/  DFMA R176, R24.reuse, R130, R176 ;  /* 0x0000008218b0722b */ /* 0x040fe400000000b0 */
[C---:B------:R-:W-:Y:S01]  /*3b50*/  DFMA R172, R24.reuse, R38, R172 ;  /* 0x0000002618ac722b */ /* 0x040fe200000000ac */
[----:B------:R-:W2:Y:S01]  /*3b60*/  LDS.128 R96, [R5+UR7+0xc20] ;  /* 0x000c200705607984 */ /* 0x000ea20008000c00 */
        /* <DEDUP_REMOVED lines=11> */
[-C--:B------:R-:W-:Y:S02]  /*3c20*/  DFMA R54, R42, R26.reuse, R54 ;  /* 0x0000001a2a36722b */ /* 0x080fe40000000036 */
[----:B------:R-:W-:Y:S01]  /*3c30*/  DFMA R56, R70, R26, R56 ;  /* 0x0000001a4638722b */ /* 0x000fe20000000038 */
[----:B------:R-:W3:Y:S01]  /*3c40*/  LDS.128 R24, [R3+UR5+0x1b0] ;  /* 0x0001b00503187984 */ /* 0x000ee20008000c00 */
[----:B-1----:R-:W-:-:S02]  /*3c50*/  DFMA R48, R72, R14, R48 ;  /* 0x0000000e4830722b */ /* 0x002fc40000000030 */
[----:B------:R-:W-:Y:S02]  /*3c60*/  DFMA R50, R14, R74, R50 ;  /* 0x0000004a0e32722b */ /* 0x000fe40000000032 */
[----:B------:R-:W-:Y:S02]  /*3c70*/  DFMA R94, R72, R34, R94 ;  /* 0x00000022485e722b */ /* 0x000fe4000000005e */
[----:B------:R-:W-:Y:S02]  /*3c80*/  DFMA R186, R34, R74, R32 ;  /* 0x0000004a22ba722b */ /* 0x000fe40000000020 */
[----:B------:R-:W-:Y:S01]  /*3c90*/  DFMA R6, R72, R10, R6 ;  /* 0x0000000a4806722b */ /* 0x000fe20000000006 */
[----:B------:R-:W-:Y:S01]  /*3ca0*/  LDS.128 R32, [R3+UR5+0x2b0] ;  /* 0x0002b00503207984 */ /* 0x000fe20008000c00 */
[----:B------:R-:W-:Y:S02]  /*3cb0*/  DFMA R52, R10, R74, R52 ;  /* 0x0000004a0a34722b */ /* 0x000fe40000000034 */
[C---:B------:R-:W-:Y:S01]  /*3cc0*/  DFMA R14, R72.reuse, R42, R8 ;  /* 0x0000002a480e722b */ /* 0x040fe20000000008 */
[----:B------:R-:W1:Y:S01]  /*3cd0*/  LDS.128 R8, [R3+UR5+0x230] ;  /* 0x0002300503087984 */ /* 0x000e620008000c00 */
[----:B------:R-:W-:-:S02]  /*3ce0*/  DFMA R118, R72, R130, R118 ;  /* 0x000000824876722b */ /* 0x000fc40000000076 */
[----:B------:R-:W-:Y:S02]  /*3cf0*/  DFMA R28, R72, R18, R28 ;  /* 0x00000012481c722b */ /* 0x000fe4000000001c */
[----:B------:R-:W-:Y:S02]  /*3d00*/  DFMA R16, R18, R74, R16 ;  /* 0x0000004a1210722b */ /* 0x000fe40000000010 */
[----:B------:R-:W-:Y:S02]  /*3d10*/  DFMA R30, R72, R38, R30 ;  /* 0x00000026481e722b */ /* 0x000fe4000000001e */
[-C--:B------:R-:W-:Y:S02]  /*3d20*/  DFMA R36, R38, R74.reuse, R36 ;  /* 0x0000004a2624722b */ /* 0x080fe40000000024 */
[----:B------:R-:W-:Y:S02]  /*3d30*/  DFMA R46, R42, R74, R46 ;  /* 0x0000004a2a2e722b */ /* 0x000fe4000000002e */
[----:B------:R-:W-:-:S02]  /*3d40*/  DFMA R112, R72, R70, R112 ;  /* 0x000000464870722b */ /* 0x000fc40000000070 */
[----:B------:R-:W-:Y:S02]  /*3d50*/  DFMA R146, R70, R74, R146 ;  /* 0x0000004a4692722b */ /* 0x000fe40000000092 */
[----:B0-----:R-:W-:Y:S02]  /*3d60*/  DFMA R18, R20, R120, R94 ;  /* 0x000000781412722b */ /* 0x001fe4000000005e */
[----:B------:R-:W-:Y:S02]  /*3d70*/  DFMA R128, R130, R74, R128 ;  /* 0x0000004a8280722b */ /* 0x000fe40000000080 */
[----:B--2---:R-:W-:Y:S01]  /*3d80*/  DFMA R38, R20, R98, R66 ;  /* 0x000000621426722b */ /* 0x004fe20000000042 */
[----:B------:R-:W0:Y:S01]  /*3d90*/  LDS.128 R72, [R3+UR5+0x330] ;  /* 0x0003300503487984 */ /* 0x000e220008000c00 */
[C---:B------:R-:W-:Y:S02]  /*3da0*/  DFMA R42, R124.reuse, R82, R108 ;  /* 0x000000527c2a722b */ /* 0x040fe4000000006c */
[----:B------:R-:W-:-:S02]  /*3db0*/  DFMA R70, R124, R120, R118 ;  /* 0x000000787c46722b */ /* 0x000fc40000000076 */
[-C--:B------:R-:W-:Y:S02]  /*3dc0*/  DFMA R94, R132, R88.reuse, R110 ;  /* 0x00000058845e722b */ /* 0x080fe4000000006e */
[----:B------:R-:W-:Y:S01]  /*3dd0*/  DFMA R66, R124, R88, R62 ;  /* 0x000000587c42722b */ /* 0x000fe2000000003e */
[----:B------:R-:W2:Y:S01]  /*3de0*/  LDS.128 R108, [R3+UR5+0x3b0] ;  /* 0x0003b005036c7984 */ /* 0x000ea20008000c00 */
[C---:B---3--:R-:W-:Y:S02]  /*3df0*/  DFMA R118, R24.reuse, R80, R60 ;  /* 0x000000501876722b */ /* 0x048fe4000000003c */
[C---:B------:R-:W-:Y:S01]  /*3e00*/  DFMA R84, R24.reuse, R82, R84 ;  /* 0x000000521854722b */ /* 0x040fe20000000054 */
[----:B------:R-:W3:Y:S01]  /*3e10*/  LDS.128 R60, [R5+UR7+0xe00] ;  /* 0x000e0007053c7984 */ /* 0x000ee20008000c00 */
[C---:B------:R-:W-:Y:S02]  /*3e20*/  DFMA R92, R24.reuse, R88, R92 ;  /* 0x00000058185c722b */ /* 0x040fe4000000005c */
[----:B------:R-:W-:-:S02]  /*3e30*/  DFMA R148, R24, R90, R148 ;  /* 0x0000005a1894722b */ /* 0x000fc40000000094 */
[C---:B------:R-:W-:Y:S02]  /*3e40*/  DFMA R174, R24.reuse, R96, R174 ;  /* 0x0000006018ae722b */ /* 0x040fe400000000ae */
[C---:B------:R-:W-:Y:S02]  /*3e50*/  DFMA R44, R24.reuse, R98, R44 ;  /* 0x00000062182c722b */ /* 0x040fe4000000002c */
[C---:B------:R-:W-:Y:S02]  /*3e60*/  DFMA R28, R24.reuse, R120, R28 ;  /* 0x00000078181c722b */ /* 0x040fe4000000001c */
[----:B------:R-:W-:Y:S02]  /*3e70*/  DFMA R16, R24, R122, R16 ;  /* 0x0000007a1810722b */ /* 0x000fe40000000010 */
[-C--:B-1----:R-:W-:Y:S02]  /*3e80*/  DFMA R24, R8, R80.reuse, R12 ;  /* 0x000000500818722b */ /* 0x082fe4000000000c */
[----:B------:R-:W-:-:S02]  /*3e90*/  DFMA R130, R32, R80, R40 ;  /* 0x000000502082722b */ /* 0x000fc40000000028 */
[-C--:B------:R-:W-:Y:S02]  /*3ea0*/  DFMA R12, R8, R82.reuse, R78 ;  /* 0x00000052080c722b */ /* 0x080fe4000000004e */
[----:B------:R-:W-:Y:S01]  /*3eb0*/  DFMA R40, R32, R82, R76 ;  /* 0x000000522028722b */ /* 0x000fe2000000004c */
[----:B------:R-:W1:Y:S01]  /*3ec0*/  LDS.128 R76, [R5+UR7+0xe10] ;  /* 0x000e1007054c7984 */ /* 0x000e620008000c00 */
[C---:B------:R-:W-:Y:S02]  /*3ed0*/  DFMA R144, R20.reuse, R80, R144 ;  /* 0x000000501490722b */ /* 0x040fe40000000090 */
[C---:B------:R-:W-:Y:S02]  /*3ee0*/  DFMA R142, R20.reuse, R82, R142 ;  /* 0x00000052148e722b */ /* 0x040fe4000000008e */
[C---:B------:R-:W-:Y:S02]  /*3ef0*/  DFMA R140, R20.reuse, R88, R140 ;  /* 0x00000058148c722b */ /* 0x040fe4000000008c */
[----:B------:R-:W-:-:S02]  /*3f00*/  DFMA R162, R20, R90, R162 ;  /* 0x0000005a14a2722b */ /* 0x000fc400000000a2 */
[----:B------:R-:W-:Y:S02]  /*3f10*/  DFMA R178, R20, R96, R178 ;  /* 0x0000006014b2722b */ /* 0x000fe400000000b2 */
[C---:B------:R-:W-:Y:S02]  /*3f20*/  DFMA R116, R124.reuse, R80, R116 ;  /* 0x000000507c74722b */ /* 0x040fe40000000074 */
[C---:B------:R-:W-:Y:S02]  /*3f30*/  DFMA R160, R124.reuse, R90, R160 ;  /* 0x0000005a7ca0722b */ /* 0x040fe400000000a0 */
[C---:B------:R-:W-:Y:S02]  /*3f40*/  DFMA R176, R124.reuse, R96, R176 ;  /* 0x000000607cb0722b */ /* 0x040fe400000000b0 */
[----:B------:R-:W-:Y:S02]  /*3f50*/  DFMA R180, R124, R98, R180 ;  /* 0x000000627cb4722b */ /* 0x000fe400000000b4 */
[----:B------:R-:W-:-:S02]  /*3f60*/  DFMA R114, R8, R88, R114 ;  /* 0x000000580872722b */ /* 0x000fc40000000072 */
[C---:B------:R-:W-:Y:S02]  /*3f70*/  DFMA R156, R8.reuse, R90, R156 ;  /* 0x0000005a089c722b */ /* 0x040fe4000000009c */
[C---:B------:R-:W-:Y:S02]  /*3f80*/  DFMA R168, R8.reuse, R96, R168 ;  /* 0x0000006008a8722b */ /* 0x040fe400000000a8 */
[C---:B------:R-:W-:Y:S02]  /*3f90*/  DFMA R170, R8.reuse, R98, R170 ;  /* 0x0000006208aa722b */ /* 0x040fe400000000aa */
[C---:B------:R-:W-:Y:S02]  /*3fa0*/  DFMA R6, R8.reuse, R120, R6 ;  /* 0x000000780806722b */ /* 0x040fe40000000006 */
[-C--:B------:R-:W-:Y:S02]  /*3fb0*/  DFMA R52, R8, R122.reuse, R52 ;  /* 0x0000007a0834722b */ /* 0x080fe40000000034 */
[----:B------:R-:W-:-:S02]  /*3fc0*/  DFMA R20, R20, R122, R186 ;  /* 0x0000007a1414722b */ /* 0x000fc400000000ba */
[----:B------:R-:W-:Y:S02]  /*3fd0*/  DFMA R124, R124, R122, R128 ;  /* 0x0000007a7c7c722b */ /* 0x000fe40000000080 */
[C---:B------:R-:W-:Y:S02]  /*3fe0*/  DFMA R102, R132.reuse, R80, R102 ;  /* 0x000000508466722b */ /* 0x040fe40000000066 */
[C---:B------:R-:W-:Y:S02]  /*3ff0*/  DFMA R136, R132.reuse, R82, R136 ;  /* 0x000000528488722b */ /* 0x040fe40000000088 */
[C---:B------:R-:W-:Y:S02]  /*4000*/  DFMA R158, R132.reuse, R90, R158 ;  /* 0x0000005a849e722b */ /* 0x040fe4000000009e */
[C---:B------:R-:W-:Y:S02]  /*4010*/  DFMA R172, R132.reuse, R96, R172 ;  /* 0x0000006084ac722b */ /* 0x040fe400000000ac */
[----:B------:R-:W-:-:S02]  /*4020*/  DFMA R182, R132, R98, R182 ;  /* 0x0000006284b6722b */ /* 0x000fc400000000b6 */
[C---:B------:R-:W-:Y:S02]  /*4030*/  DFMA R30, R132.reuse, R120, R30 ;  /* 0x00000078841e722b */ /* 0x040fe4000000001e */
[----:B------:R-:W-:Y:S02]  /*4040*/  DFMA R36, R132, R122, R36 ;  /* 0x0000007a8424722b */ /* 0x000fe40000000024 */
[C---:B------:R-:W-:Y:S02]  /*4050*/  DFMA R138, R32.reuse, R88, R138 ;  /* 0x00000058208a722b */ /* 0x040fe4000000008a */
[C---:B------:R-:W-:Y:S02]  /*4060*/  DFMA R154, R32.reuse, R90, R154 ;  /* 0x0000005a209a722b */ /* 0x040fe4000000009a */
[C---:B------:R-:W-:Y:S02]  /*4070*/  DFMA R166, R32.reuse, R96, R166 ;  /* 0x0000006020a6722b */ /* 0x040fe400000000a6 */
[----:B------:R-:W-:-:S02]  /*4080*/  DFMA R58, R32, R98, R58 ;  /* 0x00000062203a722b */ /* 0x000fc4000000003a */
[C---:B------:R-:W-:Y:S02]  /*4090*/  DFMA R8, R32.reuse, R120, R48 ;  /* 0x000000782008722b */ /* 0x040fe40000000030 */
[----:B------:R-:W-:Y:S02]  /*40a0*/  DFMA R32, R32, R122, R50 ;  /* 0x0000007a2020722b */ /* 0x000fe40000000032 */
[C---:B0-----:R-:W-:Y:S01]  /*40b0*/  DFMA R132, R72.reuse, R80, R64 ;  /* 0x000000504884722b */ /* 0x041fe20000000040 */
[----:B------:R-:W0:Y:S01]  /*40c0*/  LDS.128 R48, [R5+UR7+0xe20] ;  /* 0x000e200705307984 */ /* 0x000e220008000c00 */
[C---:B------:R-:W-:Y:S02]  /*40d0*/  DFMA R186, R72.reuse, R82, R68 ;  /* 0x0000005248ba722b */ /* 0x040fe40000000044 */
[C---:B------:R-:W-:Y:S02]  /*40e0*/  DFMA R128, R72.reuse, R88, R86 ;  /* 0x000000584880722b */ /* 0x040fe40000000056 */
[----:B------:R-:W-:-:S02]  /*40f0*/  DFMA R150, R72, R90, R150 ;  /* 0x0000005a4896722b */ /* 0x000fc40000000096 */
[C---:B------:R-:W-:Y:S02]  /*4100*/  DFMA R164, R72.reuse, R96, R164 ;  /* 0x0000006048a4722b */ /* 0x040fe400000000a4 */
[C---:B------:R-:W-:Y:S02]  /*4110*/  DFMA R54, R72.reuse, R98, R54 ;  /* 0x000000624836722b */ /* 0x040fe40000000036 */
[C---:B------:R-:W-:Y:S02]  /*4120*/  DFMA R14, R72.reuse, R120, R14 ;  /* 0x00000078480e722b */ /* 0x040fe4000000000e */
[----:B------:R-:W-:Y:S02]  /*4130*/  DFMA R46, R72, R122, R46 ;  /* 0x0000007a482e722b */ /* 0x000fe4000000002e */
[----:B--2---:R-:W-:Y:S02]  /*4140*/  DFMA R104, R108, R80, R104 ;  /* 0x000000506c68722b */ /* 0x004fe40000000068 */
[----:B---3--:R-:W-:-:S02]  /*4150*/  DFMA R72, R126, R62, R42 ;  /* 0x0000003e7e48722b */ /* 0x008fc4000000002a */
[----:B------:R-:W-:Y:S01]  /*4160*/  DFMA R80, R34, R62, R40 ;  /* 0x0000003e2250722b */ /* 0x000fe20000000028 */
[----:B------:R-:W2:Y:S01]  /*4170*/  LDS.128 R40, [R5+UR7+0xe30] ;  /* 0x000e300705287984 */ /* 0x000ea20008000c00 */
[C---:B------:R-:W-:Y:S02]  /*4180*/  DFMA R152, R108.reuse, R88, R152 ;  /* 0x000000586c98722b */ /* 0x040fe40000000098 */
[C---:B------:R-:W-:Y:S02]  /*4190*/  DFMA R106, R108.reuse, R82, R106 ;  /* 0x000000526c6a722b */ /* 0x040fe4000000006a */
[----:B------:R-:W-:Y:S02]  /*41a0*/  DFMA R184, R108, R90, R184 ;  /* 0x0000005a6cb8722b */ /* 0x000fe400000000b8 */
[C---:B------:R-:W-:Y:S01]  /*41b0*/  DFMA R68, R60.reuse, R10, R24 ;  /* 0x0000000a3c44722b */ /* 0x040fe20000000018 */
[----:B------:R-:W-:Y:S01]  /*41c0*/  LDS.128 R88, [R5+UR7+0x1000] ;  /* 0x0010000705587984 */ /* 0x000fe20008000c00 */
[----:B------:R-:W-:-:S02]  /*41d0*/  DFMA R64, R60, R34, R130 ;  /* 0x000000223c40722b */ /* 0x000fc40000000082 */
[C---:B------:R-:W-:Y:S02]  /*41e0*/  DFMA R100, R108.reuse, R96, R100 ;  /* 0x000000606c64722b */ /* 0x040fe40000000064 */
[C---:B------:R-:W-:Y:S02]  /*41f0*/  DFMA R56, R108.reuse, R98, R56 ;  /* 0x000000626c38722b */ /* 0x040fe40000000038 */
[C---:B------:R-:W-:Y:S01]  /*4200*/  DFMA R112, R108.reuse, R120, R112 ;  /* 0x000000786c70722b */ /* 0x040fe20000000070 */
[----:B------:R-:W-:Y:S01]  /*4210*/  LDS.128 R96, [R5+UR7+0x1020] ;  /* 0x0010200705607984 */ /* 0x000fe20008000c00 */
[----:B------:R-:W-:Y:S02]  /*4220*/  DFMA R146, R108, R122, R146 ;  /* 0x0000007a6c92722b */ /* 0x000fe40000000092 */
[----:B------:R-:W-:Y:S01]  /*4230*/  DFMA R24, R60, R74, R132 ;  /* 0x0000004a3c18722b */ /* 0x000fe20000000084 */
[----:B------:R-:W-:Y:S01]  /*4240*/  LDS.128 R120, [R3+UR5+0xc0] ;  /* 0x0000c00503787984 */ /* 0x000fe20008000c00 */
[----:B------:R-:W-:-:S02]  /*4250*/  DFMA R82, R10, R62, R12 ;  /* 0x0000003e0a52722b */ /* 0x000fc4000000000c */
[----:B-1----:R-:W-:Y:S02]  /*4260*/  DFMA R130, R76, R110, R152 ;  /* 0x0000006e4c82722b */ /* 0x002fe40000000098 */
[C---:B------:R-:W-:Y:S02]  /*4270*/  DFMA R144, R60.reuse, R22, R144 ;  /* 0x000000163c90722b */ /* 0x040fe40000000090 */
[C---:B------:R-:W-:Y:S02]  /*4280*/  DFMA R116, R60.reuse, R126, R116 ;  /* 0x0000007e3c74722b */ /* 0x040fe40000000074 */
[C---:B------:R-:W-:Y:S02]  /*4290*/  DFMA R102, R60.reuse, R134, R102 ;  /* 0x000000863c66722b */ /* 0x040fe40000000066 */
[----:B------:R-:W-:Y:S02]  /*42a0*/  DFMA R118, R60, R26, R118 ;  /* 0x0000001a3c76722b */ /* 0x000fe40000000076 */
        /* <DEDUP_REMOVED lines=8> */
[C---:B------:R-:W-:Y:S01]  /*4330*/  DFMA R114, R76.reuse, R10, R114 ;  /* 0x0000000a4c72722b */ /* 0x040fe20000000072 */
[----:B------:R-:W-:Y:S01]  /*4340*/  LDS.128 R92, [R5+UR7+0x1010] ;  /* 0x00101007055c7984 */ /* 0x000fe20008000c00 */
        /* <DEDUP_REMOVED lines=10> */
[----:B------:R-:W-:Y:S01]  /*43f0*/  LDS.128 R148, [R3+UR5+0x140] ;  /* 0x0001400503947984 */ /* 0x000fe20008000c00 */
[----:B------:R-:W-:-:S02]  /*4400*/  DFMA R60, R60, R110, R104 ;  /* 0x0000006e3c3c722b */ /* 0x000fc40000000068 */
[----:B------:R-:W-:Y:S01]  /*4410*/  DFMA R62, R110, R62, R106 ;  /* 0x0000003e6e3e722b */ /* 0x000fe2000000006a */
[----:B------:R-:W1:Y:S01]  /*4420*/  LDS.128 R76, [R3+UR5+0x40] ;  /* 0x00004005034c7984 */ /* 0x000e620008000c00 */
[-C--:B0-----:R-:W-:Y:S02]  /*4430*/  DFMA R38, R22, R50.reuse, R38 ;  /* 0x000000321626722b */ /* 0x081fe40000000026 */
[-C--:B------:R-:W-:Y:S01]  /*4440*/  DFMA R180, R126, R50.reuse, R180 ;  /* 0x000000327eb4722b */ /* 0x080fe200000000b4 */
[----:B------:R-:W0:Y:S01]  /*4450*/  LDS.128 R104, [R5+UR7+0x1030] ;  /* 0x0010300705687984 */ /* 0x000e220008000c00 */
[-C--:B------:R-:W-:Y:S02]  /*4460*/  DFMA R182, R134, R50.reuse, R182 ;  /* 0x0000003286b6722b */ /* 0x080fe400000000b6 */
[-C--:B------:R-:W-:Y:S02]  /*4470*/  DFMA R44, R26, R50.reuse, R44 ;  /* 0x000000321a2c722b */ /* 0x080fe4000000002c */
[----:B------:R-:W-:-:S02]  /*4480*/  DFMA R170, R10, R50, R170 ;  /* 0x000000320aaa722b */ /* 0x000fc400000000aa */
[-C--:B------:R-:W-:Y:S02]  /*4490*/  DFMA R58, R34, R50.reuse, R58 ;  /* 0x00000032223a722b */ /* 0x080fe4000000003a */
[-C--:B------:R-:W-:Y:S02]  /*44a0*/  DFMA R54, R74, R50.reuse, R54 ;  /* 0x000000324a36722b */ /* 0x080fe40000000036 */
[----:B------:R-:W-:Y:S02]  /*44b0*/  DFMA R56, R110, R50, R56 ;  /* 0x000000326e38722b */ /* 0x000fe40000000038 */
[----:B------:R-:W-:Y:S02]  /*44c0*/  DFMA R174, R48, R26, R174 ;  /* 0x0000001a30ae722b */ /* 0x000fe400000000ae */
[C---:B--2---:R-:W-:Y:S02]  /*44d0*/  DFMA R50, R40.reuse, R22, R18 ;  /* 0x000000162832722b */ /* 0x044fe40000000012 */
[----:B------:R-:W-:-:S02]  /*44e0*/  DFMA R28, R40, R26, R28 ;  /* 0x0000001a281c722b */ /* 0x000fc4000000001c */
[----:B------:R-:W-:Y:S02]  /*44f0*/  DFMA R16, R26, R42, R16 ;  /* 0x0000002a1a10722b */ /* 0x000fe40000000010 */
[C---:B------:R-:W-:Y:S02]  /*4500*/  DFMA R178, R48.reuse, R22, R178 ;  /* 0x0000001630b2722b */ /* 0x040fe400000000b2 */
[----:B------:R-:W-:Y:S02]  /*4510*/  DFMA R166, R48, R34, R166 ;  /* 0x0000002230a6722b */ /* 0x000fe400000000a6 */
[----:B------:R-:W-:Y:S02]  /*4520*/  DFMA R186, R22, R42, R20 ;  /* 0x0000002a16ba722b */ /* 0x000fe40000000014 */
[----:B------:R-:W-:Y:S01]  /*4530*/  DFMA R18, R40, R34, R8 ;  /* 0x000000222812722b */ /* 0x000fe20000000008 */
[----:B------:R-:W2:Y:S01]  /*4540*/  LDS.128 R20, [R3+UR5+0x1c0] ;  /* 0x0001c00503147984 */ /* 0x000ea20008000c00 */
[----:B------:R-:W-:-:S02]  /*4550*/  DFMA R26, R34, R42, R32 ;  /* 0x0000002a221a722b */ /* 0x000fc40000000020 */
[-C--:B------:R-:W-:Y:S01]  /*4560*/  DFMA R168, R48, R10.reuse, R168 ;  /* 0x0000000a30a8722b */ /* 0x080fe200000000a8 */
[----:B------:R-:W3:Y:S01]  /*4570*/  LDS.128 R32, [R3+UR5+0x2c0] ;  /* 0x0002c00503207984 */ /* 0x000ee20008000c00 */
[----:B------:R-:W-:Y:S02]  /*4580*/  DFMA R6, R40, R10, R6 ;  /* 0x0000000a2806722b */ /* 0x000fe40000000006 */
[----:B------:R-:W-:Y:S01]  /*4590*/  DFMA R52, R10, R42, R52 ;  /* 0x0000002a0a34722b */ /* 0x000fe20000000034 */
[----:B------:R-:W4:Y:S01]  /*45a0*/  LDS.128 R8, [R3+UR5+0x240] ;  /* 0x0002400503087984 */ /* 0x000f220008000c00 */
[C---:B------:R-:W-:Y:S02]  /*45b0*/  DFMA R176, R48.reuse, R126, R176 ;  /* 0x0000007e30b0722b */ /* 0x040fe400000000b0 */
[C---:B------:R-:W-:Y:S02]  /*45c0*/  DFMA R172, R48.reuse, R134, R172 ;  /* 0x0000008630ac722b */ /* 0x040fe400000000ac */
[----:B------:R-:W-:-:S02]  /*45d0*/  DFMA R164, R48, R74, R164 ;  /* 0x0000004a30a4722b */ /* 0x000fc400000000a4 */
[----:B------:R-:W-:Y:S02]  /*45e0*/  DFMA R100, R48, R110, R100 ;  /* 0x0000006e3064722b */ /* 0x000fe40000000064 */
[----:B------:R-:W-:Y:S02]  /*45f0*/  DFMA R48, R40, R126, R70 ;  /* 0x0000007e2830722b */ /* 0x000fe40000000046 */
[----:B------:R-:W-:Y:S02]  /*4600*/  DFMA R126, R126, R42, R124 ;  /* 0x0000002a7e7e722b */ /* 0x000fe4000000007c */
[----:B-1----:R-:W-:Y:S02]  /*4610*/  DFMA R70, R76, R98, R38 ;  /* 0x000000624c46722b */ /* 0x002fe40000000026 */
[----:B------:R-:W-:Y:S02]  /*4620*/  DFMA R30, R40, R134, R30 ;  /* 0x00000086281e722b */ /* 0x000fe4000000001e */
[----:B------:R-:W-:-:S02]  /*4630*/  DFMA R36, R134, R42, R36 ;  /* 0x0000002a8624722b */ /* 0x000fc40000000024 */
[----:B------:R-:W-:Y:S02]  /*4640*/  DFMA R14, R40, R74, R14 ;  /* 0x0000004a280e722b */ /* 0x000fe4000000000e */
[----:B------:R-:W-:Y:S02]  /*4650*/  DFMA R46, R74, R42, R46 ;  /* 0x0000002a4a2e722b */ /* 0x000fe4000000002e */
[----:B------:R-:W-:Y:S02]  /*4660*/  DFMA R112, R40, R110, R112 ;  /* 0x0000006e2870722b */ /* 0x000fe40000000070 */
[----:B------:R-:W-:Y:S02]  /*4670*/  DFMA R146, R110, R42, R146 ;  /* 0x0000002a6e92722b */ /* 0x000fe40000000092 */
[-C--:B0-----:R-:W-:Y:S01]  /*4680*/  DFMA R38, R76, R104.reuse, R50 ;  /* 0x000000684c26722b */ /* 0x081fe20000000032 */
[----:B------:R-:W0:Y:S01]  /*4690*/  LDS.128 R40, [R3+UR5+0x340] ;  /* 0x0003400503287984 */ /* 0x000e220008000c00 */
[----:B------:R-:W-:-:S02]  /*46a0*/  DFMA R124, R120, R104, R48 ;  /* 0x00000068787c722b */ /* 0x000fc40000000030 */
[C---:B------:R-:W-:Y:S01]  /*46b0*/  DFMA R110, R120.reuse, R90, R72 ;  /* 0x0000005a786e722b */ /* 0x040fe20000000048 */
[----:B------:R-:W1:Y:S01]  /*46c0*/  LDS.128 R48, [R3+UR5+0x3c0] ;  /* 0x0003c00503307984 */ /* 0x000e620008000c00 */
[C---:B------:R-:W-:Y:S02]  /*46d0*/  DFMA R116, R120.reuse, R88, R116 ;  /* 0x000000587874722b */ /* 0x040fe40000000074 */
[C---:B------:R-:W-:Y:S01]  /*46e0*/  DFMA R66, R120.reuse, R92, R66 ;  /* 0x0000005c7842722b */ /* 0x040fe20000000042 */
[----:B------:R-:W5:Y:S01]  /*46f0*/  LDS.128 R72, [R5+UR7+0x1200] ;  /* 0x0012000705487984 */ /* 0x000f620008000c00 */
[C---:B------:R-:W-:Y:S02]  /*4700*/  DFMA R160, R120.reuse, R94, R160 ;  /* 0x0000005e78a0722b */ /* 0x040fe400000000a0 */
[C---:B------:R-:W-:Y:S02]  /*4710*/  DFMA R176, R120.reuse, R96, R176 ;  /* 0x0000006078b0722b */ /* 0x040fe400000000b0 */
[----:B------:R-:W-:-:S02]  /*4720*/  DFMA R180, R120, R98, R180 ;  /* 0x0000006278b4722b */ /* 0x000fc400000000b4 */
[----:B------:R-:W-:Y:S02]  /*4730*/  DFMA R120, R120, R106, R126 ;  /* 0x0000006a7878722b */ /* 0x000fe4000000007e */
[C---:B--2---:R-:W-:Y:S02]  /*4740*/  DFMA R118, R20.reuse, R88, R118 ;  /* 0x000000581476722b */ /* 0x044fe40000000076 */
[C---:B------:R-:W-:Y:S02]  /*4750*/  DFMA R84, R20.reuse, R90, R84 ;  /* 0x0000005a1454722b */ /* 0x040fe40000000054 */
[C---:B------:R-:W-:Y:S02]  /*4760*/  DFMA R108, R20.reuse, R92, R108 ;  /* 0x0000005c146c722b */ /* 0x040fe4000000006c */
[C---:B------:R-:W-:Y:S02]  /*4770*/  DFMA R132, R20.reuse, R94, R132 ;  /* 0x0000005e1484722b */ /* 0x040fe40000000084 */
[----:B------:R-:W-:-:S02]  /*4780*/  DFMA R174, R20, R96, R174 ;  /* 0x0000006014ae722b */ /* 0x000fc400000000ae */
[C---:B------:R-:W-:Y:S02]  /*4790*/  DFMA R44, R20.reuse, R98, R44 ;  /* 0x00000062142c722b */ /* 0x040fe4000000002c */
[C---:B------:R-:W-:Y:S02]  /*47a0*/  DFMA R28, R20.reuse, R104, R28 ;  /* 0x00000068141c722b */ /* 0x040fe4000000001c */
[----:B------:R-:W-:Y:S02]  /*47b0*/  DFMA R16, R20, R106, R16 ;  /* 0x0000006a1410722b */ /* 0x000fe40000000010 */
[----:B---3--:R-:W-:Y:S02]  /*47c0*/  DFMA R126, R32, R88, R64 ;  /* 0x00000058207e722b */ /* 0x008fe40000000040 */
[-C--:B----4-:R-:W-:Y:S02]  /*47d0*/  DFMA R20, R8, R90.reuse, R82 ;  /* 0x0000005a0814722b */ /* 0x090fe40000000052 */
[----:B------:R-:W-:Y:S01]  /*47e0*/  DFMA R64, R32, R90, R80 ;  /* 0x0000005a2040722b */ /* 0x000fe20000000050 */
[----:B------:R-:W2:Y:S01]  /*47f0*/  LDS.128 R80, [R5+UR7+0x1210] ;  /* 0x0012100705507984 */ /* 0x000ea20008000c00 */
[----:B------:R-:W-:-:S02]  /*4800*/  DFMA R68, R8, R88, R68 ;  /* 0x000000580844722b */ /* 0x000fc40000000044 */
[C---:B------:R-:W-:Y:S02]  /*4810*/  DFMA R144, R76.reuse, R88, R144 ;  /* 0x000000584c90722b */ /* 0x040fe40000000090 */
[----:B------:R-:W-:Y:S02]  /*4820*/  DFMA R142, R76, R90, R142 ;  /* 0x0000005a4c8e722b */ /* 0x000fe4000000008e */
[C---:B------:R-:W-:Y:S02]  /*4830*/  DFMA R102, R148.reuse, R88, R102 ;  /* 0x000000589466722b */ /* 0x040fe40000000066 */
[----:B------:R-:W-:Y:S02]  /*4840*/  DFMA R136, R148, R90, R136 ;  /* 0x0000005a9488722b */ /* 0x000fe40000000088 */
[C---:B0-----:R-:W-:Y:S02]  /*4850*/  DFMA R24, R40.reuse, R88, R24 ;  /* 0x000000582818722b */ /* 0x041fe40000000018 */
[----:B------:R-:W-:-:S02]  /*4860*/  DFMA R134, R40, R90, R12 ;  /* 0x0000005a2886722b */ /* 0x000fc4000000000c */
[C---:B-1----:R-:W-:Y:S02]  /*4870*/  DFMA R60, R48.reuse, R88, R60 ;  /* 0x00000058303c722b */ /* 0x042fe4000000003c */
[----:B------:R-:W-:Y:S02]  /*4880*/  DFMA R62, R48, R90, R62 ;  /* 0x0000005a303e722b */ /* 0x000fe4000000003e */
[C---:B------:R-:W-:Y:S01]  /*4890*/  DFMA R114, R8.reuse, R92, R114 ;  /* 0x0000005c0872722b */ /* 0x040fe20000000072 */
[----:B------:R-:W-:Y:S01]  /*48a0*/  LDS.128 R88, [R5+UR7+0x1410] ;  /* 0x0014100705587984 */ /* 0x000fe20008000c00 */
        /* <DEDUP_REMOVED lines=10> */
[----:B------:R-:W-:Y:S01]  /*4950*/  DFMA R46, R40, R106, R46 ;  /* 0x0000006a282e722b */ /* 0x000fe2000000002e */
[----:B------:R-:W0:Y:S01]  /*4960*/  LDS.128 R12, [R5+UR7+0x1220] ;  /* 0x00122007050c7984 */ /* 0x000e220008000c00 */
[----:B-----5:R-:W-:Y:S02]  /*4970*/  DFMA R40, R72, R10, R68 ;  /* 0x0000000a4828722b */ /* 0x020fe40000000044 */
[C---:B------:R-:W-:Y:S02]  /*4980*/  DFMA R138, R32.reuse, R92, R138 ;  /* 0x0000005c208a722b */ /* 0x040fe4000000008a */
[C---:B------:R-:W-:Y:S02]  /*4990*/  DFMA R154, R32.reuse, R94, R154 ;  /* 0x0000005e209a722b */ /* 0x040fe4000000009a */
[----:B------:R-:W-:-:S02]  /*49a0*/  DFMA R166, R32, R96, R166 ;  /* 0x0000006020a6722b */ /* 0x000fc400000000a6 */
[C---:B------:R-:W-:Y:S02]  /*49b0*/  DFMA R58, R32.reuse, R98, R58 ;  /* 0x00000062203a722b */ /* 0x040fe4000000003a */
[C---:B------:R-:W-:Y:S02]  /*49c0*/  DFMA R18, R32.reuse, R104, R18 ;  /* 0x000000682012722b */ /* 0x040fe40000000012 */
[----:B------:R-:W-:Y:S02]  /*49d0*/  DFMA R26, R32, R106, R26 ;  /* 0x0000006a201a722b */ /* 0x000fe4000000001a */
[C---:B------:R-:W-:Y:S02]  /*49e0*/  DFMA R130, R48.reuse, R92, R130 ;  /* 0x0000005c3082722b */ /* 0x040fe40000000082 */
[C---:B------:R-:W-:Y:S02]  /*49f0*/  DFMA R184, R48.reuse, R94, R184 ;  /* 0x0000005e30b8722b */ /* 0x040fe400000000b8 */
[----:B------:R-:W-:-:S02]  /*4a00*/  DFMA R100, R48, R96, R100 ;  /* 0x000000603064722b */ /* 0x000fc40000000064 */
[C---:B------:R-:W-:Y:S02]  /*4a10*/  DFMA R56, R48.reuse, R98, R56 ;  /* 0x000000623038722b */ /* 0x040fe40000000038 */
[C---:B------:R-:W-:Y:S02]  /*4a20*/  DFMA R112, R48.reuse, R104, R112 ;  /* 0x000000683070722b */ /* 0x040fe40000000070 */
[----:B------:R-:W-:Y:S02]  /*4a30*/  DFMA R146, R48, R106, R146 ;  /* 0x0000006a3092722b */ /* 0x000fe40000000092 */
[----:B------:R-:W-:Y:S02]  /*4a40*/  DFMA R68, R10, R74, R20 ;  /* 0x0000004a0a44722b */ /* 0x000fe40000000014 */
        /* <DEDUP_REMOVED lines=11> */
[----:B------:R-:W-:Y:S02]  /*4b00*/  DFMA R20, R42, R74, R134 ;  /* 0x0000004a2a14722b */ /* 0x000fe40000000086 */
[C---:B------:R-:W-:Y:S02]  /*4b10*/  DFMA R140, R76.reuse, R92, R140 ;  /* 0x0000005c4c8c722b */ /* 0x040fe4000000008c */
[----:B------:R-:W-:-:S02]  /*4b20*/  DFMA R162, R76, R94, R162 ;  /* 0x0000005e4ca2722b */ /* 0x000fc400000000a2 */
[C---:B------:R-:W-:Y:S02]  /*4b30*/  DFMA R86, R148.reuse, R92, R86 ;  /* 0x0000005c9456722b */ /* 0x040fe40000000056 */
[----:B------:R-:W-:Y:S02]  /*4b40*/  DFMA R158, R148, R94, R158 ;  /* 0x0000005e949e722b */ /* 0x000fe4000000009e */
[----:B------:R-:W-:Y:S01]  /*4b50*/  DFMA R72, R72, R50, R60 ;  /* 0x000000324848722b */ /* 0x000fe2000000003c */
[----:B------:R-:W-:Y:S01]  /*4b60*/  LDS.128 R92, [R5+UR7+0x1420] ;  /* 0x00142007055c7984 */ /* 0x000fe20008000c00 */
[----:B------:R-:W-:Y:S02]  /*4b70*/  DFMA R74, R50, R74, R62 ;  /* 0x0000004a324a722b */ /* 0x000fe4000000003e */
[C---:B------:R-:W-:Y:S01]  /*4b80*/  DFMA R172, R148.reuse, R96, R172 ;  /* 0x0000006094ac722b */ /* 0x040fe200000000ac */
[----:B------:R-:W1:Y:S01]  /*4b90*/  LDS.128 R60, [R5+UR7+0x1230] ;  /* 0x00123007053c7984 */ /* 0x000e620008000c00 */
[----:B------:R-:W-:-:S02]  /*4ba0*/  DFMA R182, R148, R98, R182 ;  /* 0x0000006294b6722b */ /* 0x000fc400000000b6 */
[C---:B------:R-:W-:Y:S02]  /*4bb0*/  DFMA R30, R148.reuse, R104, R30 ;  /* 0x00000068941e722b */ /* 0x040fe4000000001e */
[----:B------:R-:W-:Y:S02]  /*4bc0*/  DFMA R36, R148, R106, R36 ;  /* 0x0000006a9424722b */ /* 0x000fe40000000024 */
[----:B------:R-:W-:Y:S02]  /*4bd0*/  DFMA R178, R76, R96, R178 ;  /* 0x000000604cb2722b */ /* 0x000fe400000000b2 */
[C---:B--2---:R-:W-:Y:S01]  /*4be0*/  DFMA R140, R80.reuse, R78, R140 ;  /* 0x0000004e508c722b */ /* 0x044fe2000000008c */
[----:B------:R-:W-:Y:S01]  /*4bf0*/  LDS.128 R96, [R5+UR7+0x1430] ;  /* 0x0014300705607984 */ /* 0x000fe20008000c00 */
[C---:B------:R-:W-:Y:S02]  /*4c00*/  DFMA R126, R80.reuse, R122, R66 ;  /* 0x0000007a507e722b */ /* 0x040fe40000000042 */
[C---:B------:R-:W-:Y:S01]  /*4c10*/  DFMA R86, R80.reuse, R150, R86 ;  /* 0x000000965056722b */ /* 0x040fe20000000056 */
[----:B------:R-:W-:Y:S01]  /*4c20*/  LDS.128 R64, [R3+UR5+0x50] ;  /* 0x0000500503407984 */ /* 0x000fe20008000c00 */
        /* <DEDUP_REMOVED lines=9> */
[-C--:B------:R-:W-:Y:S01]  /*4cc0*/  DFMA R156, R10, R82.reuse, R156 ;  /* 0x000000520a9c722b */ /* 0x080fe2000000009c */
[----:B------:R-:W-:Y:S01]  /*4cd0*/  LDS.128 R132, [R3+UR5+0x150] ;  /* 0x0001500503847984 */ /* 0x000fe20008000c00 */
[-C--:B------:R-:W-:Y:S02]  /*4ce0*/  DFMA R154, R34, R82.reuse, R154 ;  /* 0x00000052229a722b */ /* 0x080fe4000000009a */
[-C--:B------:R-:W-:Y:S02]  /*4cf0*/  DFMA R152, R42, R82.reuse, R152 ;  /* 0x000000522a98722b */ /* 0x080fe40000000098 */
[----:B------:R-:W-:Y:S01]  /*4d00*/  DFMA R184, R50, R82, R184 ;  /* 0x0000005232b8722b */ /* 0x000fe200000000b8 */
[----:B------:R-:W2:Y:S01]  /*4d10*/  LDS.128 R80, [R5+UR7+0x1400] ;  /* 0x0014000705507984 */ /* 0x000ea20008000c00 */
[----:B------:R-:W-:-:S02]  /*4d20*/  DFMA R76, R76, R106, R186 ;  /* 0x0000006a4c4c722b */ /* 0x000fc400000000ba */
[C---:B0-----:R-:W-:Y:S01]  /*4d30*/  DFMA R178, R12.reuse, R78, R178 ;  /* 0x0000004e0cb2722b */ /* 0x041fe200000000b2 */
[----:B------:R-:W0:Y:S01]  /*4d40*/  LDS.128 R104, [R3+UR5+0xd0] ;  /* 0x0000d00503687984 */ /* 0x000e220008000c00 */
[C---:B------:R-:W-:Y:S02]  /*4d50*/  DFMA R176, R12.reuse, R122, R176 ;  /* 0x0000007a0cb0722b */ /* 0x040fe400000000b0 */
[C---:B------:R-:W-:Y:S02]  /*4d60*/  DFMA R172, R12.reuse, R150, R172 ;  /* 0x000000960cac722b */ /* 0x040fe400000000ac */
[C---:B------:R-:W-:Y:S02]  /*4d70*/  DFMA R174, R12.reuse, R22, R174 ;  /* 0x000000160cae722b */ /* 0x040fe400000000ae */
[C---:B------:R-:W-:Y:S02]  /*4d80*/  DFMA R168, R12.reuse, R10, R168 ;  /* 0x0000000a0ca8722b */ /* 0x040fe400000000a8 */
[----:B------:R-:W-:-:S02]  /*4d90*/  DFMA R166, R12, R34, R166 ;  /* 0x000000220ca6722b */ /* 0x000fc400000000a6 */
[C---:B------:R-:W-:Y:S02]  /*4da0*/  DFMA R164, R12.reuse, R42, R164 ;  /* 0x0000002a0ca4722b */ /* 0x040fe400000000a4 */
[----:B------:R-:W-:Y:S02]  /*4db0*/  DFMA R100, R12, R50, R100 ;  /* 0x000000320c64722b */ /* 0x000fe40000000064 */
[-C--:B------:R-:W-:Y:S02]  /*4dc0*/  DFMA R70, R78, R14.reuse, R70 ;  /* 0x0000000e4e46722b */ /* 0x080fe40000000046 */
[-C--:B------:R-:W-:Y:S02]  /*4dd0*/  DFMA R180, R122, R14.reuse, R180 ;  /* 0x0000000e7ab4722b */ /* 0x080fe400000000b4 */
[-C--:B------:R-:W-:Y:S02]  /*4de0*/  DFMA R182, R150, R14.reuse, R182 ;  /* 0x0000000e96b6722b */ /* 0x080fe400000000b6 */
[----:B------:R-:W-:-:S02]  /*4df0*/  DFMA R44, R22, R14, R44 ;  /* 0x0000000e162c722b */ /* 0x000fc4000000002c */
[-C--:B------:R-:W-:Y:S02]  /*4e00*/  DFMA R170, R10, R14.reuse, R170 ;  /* 0x0000000e0aaa722b */ /* 0x080fe400000000aa */
[-C--:B------:R-:W-:Y:S02]  /*4e10*/  DFMA R58, R34, R14.reuse, R58 ;  /* 0x0000000e223a722b */ /* 0x080fe4000000003a */
[-C--:B------:R-:W-:Y:S02]  /*4e20*/  DFMA R54, R42, R14.reuse, R54 ;  /* 0x0000000e2a36722b */ /* 0x080fe40000000036 */
[----:B------:R-:W-:Y:S01]  /*4e30*/  DFMA R56, R50, R14, R56 ;  /* 0x0000000e3238722b */ /* 0x000fe20000000038 */
[----:B------:R-:W3:Y:S01]  /*4e40*/  LDS.128 R12, [R3+UR5+0x1d0] ;  /* 0x0001d005030c7984 */ /* 0x000ee20008000c00 */
[----:B-1----:R-:W-:Y:S02]  /*4e50*/  DFMA R186, R60, R78, R38 ;  /* 0x0000004e3cba722b */ /* 0x002fe40000000026 */
[----:B------:R-:W-:-:S02]  /*4e60*/  DFMA R76, R78, R62, R76 ;  /* 0x0000003e4e4c722b */ /* 0x000fc4000000004c */
[----:B------:R-:W-:Y:S02]  /*4e70*/  DFMA R28, R60, R22, R28 ;  /* 0x000000163c1c722b */ /* 0x000fe4000000001c */
[----:B------:R-:W-:Y:S02]  /*4e80*/  DFMA R16, R22, R62, R16 ;  /* 0x0000003e1610722b */ /* 0x000fe40000000010 */
[----:B------:R-:W-:Y:S02]  /*4e90*/  DFMA R6, R60, R10, R6 ;  /* 0x0000000a3c06722b */ /* 0x000fe40000000006 */
[----:B------:R-:W-:Y:S02]  /*4ea0*/  DFMA R52, R10, R62, R52 ;  /* 0x0000003e0a34722b */ /* 0x000fe40000000034 */
[----:B------:R-:W-:Y:S02]  /*4eb0*/  DFMA R18, R60, R34, R18 ;  /* 0x000000223c12722b */ /* 0x000fe40000000012 */
[----:B------:R-:W-:-:S02]  /*4ec0*/  DFMA R26, R34, R62, R26 ;  /* 0x0000003e221a722b */ /* 0x000fc4000000001a */
[----:B------:R-:W-:Y:S01]  /*4ed0*/  DFMA R22, R60, R42, R8 ;  /* 0x0000002a3c16722b */ /* 0x000fe20000000008 */
[----:B------:R-:W1:Y:S01]  /*4ee0*/  LDS.128 R8, [R3+UR5+0x250] ;  /* 0x0002500503087984 */ /* 0x000e620008000c00 */
[C---:B--2---:R-:W-:Y:S02]  /*4ef0*/  DFMA R144, R64.reuse, R80, R144 ;  /* 0x000000504090722b */ /* 0x044fe40000000090 */
[C---:B------:R-:W-:Y:S02]  /*4f00*/  DFMA R142, R64.reuse, R82, R142 ;  /* 0x00000052408e722b */ /* 0x040fe4000000008e */
[C---:B------:R-:W-:Y:S02]  /*4f10*/  DFMA R140, R64.reuse, R88, R140 ;  /* 0x00000058408c722b */ /* 0x040fe4000000008c */
[C---:B------:R-:W-:Y:S02]  /*4f20*/  DFMA R162, R64.reuse, R90, R162 ;  /* 0x0000005a40a2722b */ /* 0x040fe400000000a2 */
[----:B------:R-:W-:-:S02]  /*4f30*/  DFMA R178, R64, R92, R178 ;  /* 0x0000005c40b2722b */ /* 0x000fc400000000b2 */
[C---:B------:R-:W-:Y:S02]  /*4f40*/  DFMA R38, R64.reuse, R94, R70 ;  /* 0x0000005e4026722b */ /* 0x040fe40000000046 */
[C---:B------:R-:W-:Y:S02]  /*4f50*/  DFMA R34, R64.reuse, R96, R186 ;  /* 0x000000604022722b */ /* 0x040fe400000000ba */
[----:B------:R-:W-:Y:S01]  /*4f60*/  DFMA R64, R64, R98, R76 ;  /* 0x000000624040722b */ /* 0x000fe2000000004c */
[----:B------:R-:W2:Y:S01]  /*4f70*/  LDS.128 R76, [R3+UR5+0x350] ;  /* 0x00035005034c7984 */ /* 0x000ea20008000c00 */
[----:B------:R-:W-:Y:S02]  /*4f80*/  DFMA R124, R60, R122, R124 ;  /* 0x0000007a3c7c722b */ /* 0x000fe4000000007c */
[-C--:B------:R-:W-:Y:S02]  /*4f90*/  DFMA R120, R122, R62.reuse, R120 ;  /* 0x0000003e7a78722b */ /* 0x080fe40000000078 */
[----:B------:R-:W-:-:S02]  /*4fa0*/  DFMA R46, R42, R62, R46 ;  /* 0x0000003e2a2e722b */ /* 0x000fc4000000002e */
[C---:B0-----:R-:W-:Y:S02]  /*4fb0*/  DFMA R116, R104.reuse, R80, R116 ;  /* 0x000000506874722b */ /* 0x041fe40000000074 */
[C---:B------:R-:W-:Y:S02]  /*4fc0*/  DFMA R110, R104.reuse, R82, R110 ;  /* 0x00000052686e722b */ /* 0x040fe4000000006e */
[C---:B------:R-:W-:Y:S02]  /*4fd0*/  DFMA R126, R104.reuse, R88, R126 ;  /* 0x00000058687e722b */ /* 0x040fe4000000007e */
[C---:B------:R-:W-:Y:S02]  /*4fe0*/  DFMA R160, R104.reuse, R90, R160 ;  /* 0x0000005a68a0722b */ /* 0x040fe400000000a0 */
[C---:B------:R-:W-:Y:S02]  /*4ff0*/  DFMA R176, R104.reuse, R92, R176 ;  /* 0x0000005c68b0722b */ /* 0x040fe400000000b0 */
[----:B------:R-:W-:-:S02]  /*5000*/  DFMA R180, R104, R94, R180 ;  /* 0x0000005e68b4722b */ /* 0x000fc400000000b4 */
[----:B------:R-:W-:Y:S02]  /*5010*/  DFMA R42, R104, R96, R124 ;  /* 0x00000060682a722b */ /* 0x000fe4000000007c */
[----:B------:R-:W-:Y:S02]  /*5020*/  DFMA R30, R60, R150, R30 ;  /* 0x000000963c1e722b */ /* 0x000fe4000000001e */
[----:B------:R-:W-:Y:S02]  /*5030*/  DFMA R36, R150, R62, R36 ;  /* 0x0000003e9624722b */ /* 0x000fe40000000024 */
[----:B------:R-:W-:Y:S02]  /*5040*/  DFMA R112, R60, R50, R112 ;  /* 0x000000323c70722b */ /* 0x000fe40000000070 */
[----:B------:R-:W-:Y:S02]  /*5050*/  DFMA R146, R50, R62, R146 ;  /* 0x0000003e3292722b */ /* 0x000fe40000000092 */
[----:B------:R-:W-:Y:S01]  /*5060*/  DFMA R104, R104, R98, R120 ;  /* 0x000000626868722b */ /* 0x000fe20000000078 */
[----:B------:R-:W0:Y:S01]  /*5070*/  LDS.128 R60, [R3+UR5+0x2d0] ;  /* 0x0002d005033c7984 */ /* 0x000e220008000c00 */
[----:B------:R-:W-:-:S02]  /*5080*/  DFMA R50, R132, R88, R86 ;  /* 0x000000588432722b */ /* 0x000fc40000000056 */
[C---:B---3--:R-:W-:Y:S01]  /*5090*/  DFMA R124, R12.reuse, R82, R84 ;  /* 0x000000520c7c722b */ /* 0x048fe20000000054 */
[----:B------:R-:W3:Y:S01]  /*50a0*/  LDS.128 R120, [R3+UR5+0x3d0] ;  /* 0x0003d00503787984 */ /* 0x000ee20008000c00 */
[C---:B------:R-:W-:Y:S02]  /*50b0*/  DFMA R118, R12.reuse, R80, R118 ;  /* 0x000000500c76722b */ /* 0x040fe40000000076 */
[C---:B------:R-:W-:Y:S01]  /*50c0*/  DFMA R108, R12.reuse, R88, R108 ;  /* 0x000000580c6c722b */ /* 0x040fe2000000006c */
[----:B------:R-:W4:Y:S01]  /*50d0*/  LDS.128 R84, [R5+UR7+0x1600] ;  /* 0x0016000705547984 */ /* 0x000f220008000c00 */
[C---:B------:R-:W-:Y:S02]  /*50e0*/  DFMA R148, R12.reuse, R90, R148 ;  /* 0x0000005a0c94722b */ /* 0x040fe40000000094 */
[C---:B------:R-:W-:Y:S02]  /*50f0*/  DFMA R174, R12.reuse, R92, R174 ;  /* 0x0000005c0cae722b */ /* 0x040fe400000000ae */
[----:B------:R-:W-:-:S02]  /*5100*/  DFMA R44, R12, R94, R44 ;  /* 0x0000005e0c2c722b */ /* 0x000fc4000000002c */
[C---:B------:R-:W-:Y:S02]  /*5110*/  DFMA R28, R12.reuse, R96, R28 ;  /* 0x000000600c1c722b */ /* 0x040fe4000000001c */
[----:B------:R-:W-:Y:S02]  /*5120*/  DFMA R16, R12, R98, R16 ;  /* 0x000000620c10722b */ /* 0x000fe40000000010 */
[----:B-1----:R-:W-:Y:S02]  /*5130*/  DFMA R12, R8, R82, R68 ;  /* 0x00000052080c722b */ /* 0x002fe40000000044 */
[C---:B------:R-:W-:Y:S01]  /*5140*/  DFMA R102, R132.reuse, R80, R102 ;  /* 0x000000508466722b */ /* 0x040fe20000000066 */
[----:B------:R-:W1:Y:S01]  /*5150*/  LDS.128 R68, [R5+UR7+0x1610] ;  /* 0x0016100705447984 */ /* 0x000e620008000c00 */
[C---:B------:R-:W-:Y:S02]  /*5160*/  DFMA R136, R132.reuse, R82, R136 ;  /* 0x000000528488722b */ /* 0x040fe40000000088 */
[----:B------:R-:W-:-:S02]  /*5170*/  DFMA R158, R132, R90, R158 ;  /* 0x0000005a849e722b */ /* 0x000fc4000000009e */
[C---:B------:R-:W-:Y:S02]  /*5180*/  DFMA R172, R132.reuse, R92, R172 ;  /* 0x0000005c84ac722b */ /* 0x040fe400000000ac */
[C---:B------:R-:W-:Y:S02]  /*5190*/  DFMA R182, R132.reuse, R94, R182 ;  /* 0x0000005e84b6722b */ /* 0x040fe400000000b6 */
[C---:B------:R-:W-:Y:S02]  /*51a0*/  DFMA R30, R132.reuse, R96, R30 ;  /* 0x00000060841e722b */ /* 0x040fe4000000001e */
        /* <DEDUP_REMOVED lines=8> */
[----:B--2---:R-:W-:-:S02]  /*5230*/  DFMA R132, R76, R82, R20 ;  /* 0x000000524c84722b */ /* 0x004fc40000000014 */
[----:B------:R-:W-:Y:S01]  /*5240*/  DFMA R8, R76, R96, R22 ;  /* 0x000000604c08722b */ /* 0x000fe20000000016 */
[----:B------:R-:W2:Y:S01]  /*5250*/  LDS.128 R20, [R5+UR7+0x1620] ;  /* 0x0016200705147984 */ /* 0x000ea20008000c00 */
[C---:B0-----:R-:W-:Y:S02]  /*5260*/  DFMA R32, R60.reuse, R80, R32 ;  /* 0x000000503c20722b */ /* 0x041fe40000000020 */
[----:B------:R-:W-:Y:S02]  /*5270*/  DFMA R48, R60, R82, R48 ;  /* 0x000000523c30722b */ /* 0x000fe40000000030 */
[-C--:B------:R-:W-:Y:S02]  /*5280*/  DFMA R24, R76, R80.reuse, R24 ;  /* 0x000000504c18722b */ /* 0x080fe40000000018 */
[C---:B---3--:R-:W-:Y:S02]  /*5290*/  DFMA R72, R120.reuse, R80, R72 ;  /* 0x000000507848722b */ /* 0x048fe40000000048 */
[----:B------:R-:W-:-:S02]  /*52a0*/  DFMA R74, R120, R82, R74 ;  /* 0x00000052784a722b */ /* 0x000fc4000000004a */
[C---:B------:R-:W-:Y:S01]  /*52b0*/  DFMA R138, R60.reuse, R88, R138 ;  /* 0x000000583c8a722b */ /* 0x040fe2000000008a */
[----:B------:R-:W-:Y:S01]  /*52c0*/  LDS.128 R80, [R5+UR7+0x1800] ;  /* 0x0018000705507984 */ /* 0x000fe20008000c00 */
[C---:B------:R-:W-:Y:S02]  /*52d0*/  DFMA R154, R60.reuse, R90, R154 ;  /* 0x0000005a3c9a722b */ /* 0x040fe4000000009a */
[C---:B------:R-:W-:Y:S02]  /*52e0*/  DFMA R166, R60.reuse, R92, R166 ;  /* 0x0000005c3ca6722b */ /* 0x040fe400000000a6 */
[C---:B------:R-:W-:Y:S02]  /*52f0*/  DFMA R58, R60.reuse, R94, R58 ;  /* 0x0000005e3c3a722b */ /* 0x040fe4000000003a */
[C---:B------:R-:W-:Y:S02]  /*5300*/  DFMA R18, R60.reuse, R96, R18 ;  /* 0x000000603c12722b */ /* 0x040fe40000000012 */
[----:B------:R-:W-:-:S02]  /*5310*/  DFMA R26, R60, R98, R26 ;  /* 0x000000623c1a722b */ /* 0x000fc4000000001a */
[----:B----4-:R-:W-:Y:S02]  /*5320*/  DFMA R60, R10, R86, R12 ;  /* 0x000000560a3c722b */ /* 0x010fe4000000000c */
        /* <DEDUP_REMOVED lines=22> */
[C---:B------:R-:W-:Y:S01]  /*5490*/  DFMA R152, R76.reuse, R90, R152 ;  /* 0x0000005a4c98722b */ /* 0x040fe20000000098 */
[----:B------:R-:W-:Y:S01]  /*54a0*/  LDS.128 R92, [R5+UR7+0x1820] ;  /* 0x00182007055c7984 */ /* 0x000fe20008000c00 */
[----:B------:R-:W-:Y:S02]  /*54b0*/  DFMA R46, R76, R98, R46 ;  /* 0x000000624c2e722b */ /* 0x000fe4000000002e */
[----:B------:R-:W-:-:S02]  /*54c0*/  DFMA R184, R120, R90, R184 ;  /* 0x0000005a78b8722b */ /* 0x000fc400000000b8 */
[C---:B------:R-:W-:Y:S01]  /*54d0*/  DFMA R112, R120.reuse, R96, R112 ;  /* 0x000000607870722b */ /* 0x040fe20000000070 */
[----:B------:R-:W-:Y:S01]  /*54e0*/  LDS.128 R88, [R5+UR7+0x1810] ;  /* 0x0018100705587984 */ /* 0x000fe20008000c00 */
[----:B------:R-:W-:Y:S02]  /*54f0*/  DFMA R146, R120, R98, R146 ;  /* 0x000000627892722b */ /* 0x000fe40000000092 */
[C---:B-1----:R-:W-:Y:S01]  /*5500*/  DFMA R76, R68.reuse, R78, R128 ;  /* 0x0000004e444c722b */ /* 0x042fe20000000080 */
[----:B------:R-:W-:Y:S01]  /*5510*/  LDS.128 R96, [R5+UR7+0x1830] ;  /* 0x0018300705607984 */ /* 0x000fe20008000c00 */
[----:B------:R-:W-:Y:S02]  /*5520*/  DFMA R120, R68, R122, R130 ;  /* 0x0000007a4478722b */ /* 0x000fe40000000082 */
[C---:B--2---:R-:W-:Y:S01]  /*5530*/  DFMA R178, R20.reuse, R66, R178 ;  /* 0x0000004214b2722b */ /* 0x044fe200000000b2 */
[----:B------:R-:W1:Y:S01]  /*5540*/  LDS.128 R128, [R3+UR5+0xe0] ;  /* 0x0000e00503807984 */ /* 0x000e620008000c00 */
[----:B------:R-:W-:-:S02]  /*5550*/  DFMA R176, R20, R106, R176 ;  /* 0x0000006a14b0722b */ /* 0x000fc400000000b0 */
[C---:B------:R-:W-:Y:S02]  /*5560*/  DFMA R172, R20.reuse, R134, R172 ;  /* 0x0000008614ac722b */ /* 0x040fe400000000ac */
        /* <DEDUP_REMOVED lines=11> */
[-C--:B------:R-:W-:Y:S02]  /*5620*/  DFMA R54, R78, R22.reuse, R54 ;  /* 0x000000164e36722b */ /* 0x080fe40000000036 */
[----:B------:R-:W-:Y:S01]  /*5630*/  DFMA R56, R122, R22, R56 ;  /* 0x000000167a38722b */ /* 0x000fe20000000038 */
[----:B------:R-:W2:Y:S01]  /*5640*/  LDS.128 R20, [R3+UR5+0x1e0] ;  /* 0x0001e00503147984 */ /* 0x000ea20008000c00 */
[----:B------:R-:W-:Y:S02]  /*5650*/  DFMA R126, R68, R106, R126 ;  /* 0x0000006a447e722b */ /* 0x000fe4000000007e */
[----:B------:R-:W-:Y:S02]  /*5660*/  DFMA R160, R106, R70, R160 ;  /* 0x000000466aa0722b */ /* 0x000fe400000000a0 */
[----:B0-----:R-:W-:Y:S02]  /*5670*/  DFMA R186, R72, R106, R42 ;  /* 0x0000006a48ba722b */ /* 0x001fe4000000002a */
[----:B------:R-:W-:-:S02]  /*5680*/  DFMA R104, R106, R74, R104 ;  /* 0x0000004a6a68722b */ /* 0x000fc40000000068 */
[----:B------:R-:W-:Y:S02]  /*5690*/  DFMA R108, R68, R14, R108 ;  /* 0x0000000e446c722b */ /* 0x000fe4000000006c */
[----:B------:R-:W-:Y:S02]  /*56a0*/  DFMA R132, R14, R70, R148 ;  /* 0x000000460e84722b */ /* 0x000fe40000000094 */
[----:B------:R-:W-:Y:S01]  /*56b0*/  DFMA R140, R68, R66, R140 ;  /* 0x00000042448c722b */ /* 0x000fe2000000008c */
[----:B------:R-:W0:Y:S01]  /*56c0*/  LDS.128 R148, [R3+UR5+0x160] ;  /* 0x0001600503947984 */ /* 0x000e220008000c00 */
        /* <DEDUP_REMOVED lines=9> */
[----:B------:R-:W-:-:S02]  /*5760*/  DFMA R36, R134, R74, R36 ;  /* 0x0000004a8624722b */ /* 0x000fc40000000024 */
[----:B------:R-:W-:Y:S02]  /*5770*/  DFMA R6, R72, R10, R6 ;  /* 0x0000000a4806722b */ /* 0x000fe40000000006 */
[----:B------:R-:W-:Y:S02]  /*5780*/  DFMA R52, R10, R74, R52 ;  /* 0x0000004a0a34722b */ /* 0x000fe40000000034 */
[----:B------:R-:W-:Y:S02]  /*5790*/  DFMA R18, R72, R62, R18 ;  /* 0x0000003e4812722b */ /* 0x000fe40000000012 */
[----:B------:R-:W-:Y:S02]  /*57a0*/  DFMA R26, R62, R74, R26 ;  /* 0x0000004a3e1a722b */ /* 0x000fe4000000001a */
[----:B------:R-:W-:Y:S02]  /*57b0*/  DFMA R14, R72, R78, R8 ;  /* 0x0000004e480e722b */ /* 0x000fe40000000008 */
[----:B------:R-:W-:Y:S01]  /*57c0*/  DFMA R46, R78, R74, R46 ;  /* 0x0000004a4e2e722b */ /* 0x000fe2000000002e */
[----:B------:R-:W4:Y:S01]  /*57d0*/  LDS.128 R8, [R3+UR5+0x260] ;  /* 0x0002600503087984 */ /* 0x000f220008000c00 */
[----:B------:R-:W-:-:S02]  /*57e0*/  DFMA R112, R72, R122, R112 ;  /* 0x0000007a4870722b */ /* 0x000fc40000000070 */
[----:B------:R-:W-:Y:S01]  /*57f0*/  DFMA R146, R122, R74, R146 ;  /* 0x0000004a7a92722b */ /* 0x000fe20000000092 */
[----:B------:R-:W5:Y:S01]  /*5800*/  LDS.128 R72, [R3+UR5+0x360] ;  /* 0x0003600503487984 */ /* 0x000f620008000c00 */
[----:B------:R-:W-:Y:S02]  /*5810*/  DFMA R138, R68, R62, R138 ;  /* 0x0000003e448a722b */ /* 0x000fe4000000008a */
[----:B------:R-:W-:Y:S02]  /*5820*/  DFMA R154, R62, R70, R154 ;  /* 0x000000463e9a722b */ /* 0x000fe4000000009a */
[----:B------:R-:W-:Y:S02]  /*5830*/  DFMA R50, R68, R134, R50 ;  /* 0x000000864432722b */ /* 0x000fe40000000032 */
[-C--:B------:R-:W-:Y:S02]  /*5840*/  DFMA R158, R134, R70.reuse, R158 ;  /* 0x00000046869e722b */ /* 0x080fe4000000009e */
[----:B------:R-:W-:-:S02]  /*5850*/  DFMA R152, R78, R70, R152 ;  /* 0x000000464e98722b */ /* 0x000fc40000000098 */
[----:B------:R-:W-:Y:S02]  /*5860*/  DFMA R184, R122, R70, R184 ;  /* 0x000000467ab8722b */ /* 0x000fe400000000b8 */
[C---:B-1----:R-:W-:Y:S01]  /*5870*/  DFMA R116, R128.reuse, R80, R116 ;  /* 0x000000508074722b */ /* 0x042fe20000000074 */
[----:B------:R-:W1:Y:S01]  /*5880*/  LDS.128 R68, [R3+UR5+0x60] ;  /* 0x0000600503447984 */ /* 0x000e620008000c00 */
[C---:B------:R-:W-:Y:S02]  /*5890*/  DFMA R42, R128.reuse, R82, R110 ;  /* 0x00000052802a722b */ /* 0x040fe4000000006e */
[C---:B------:R-:W-:Y:S02]  /*58a0*/  DFMA R126, R128.reuse, R88, R126 ;  /* 0x00000058807e722b */ /* 0x040fe4000000007e */
[C---:B------:R-:W-:Y:S02]  /*58b0*/  DFMA R160, R128.reuse, R90, R160 ;  /* 0x0000005a80a0722b */ /* 0x040fe400000000a0 */
[----:B------:R-:W-:-:S02]  /*58c0*/  DFMA R176, R128, R92, R176 ;  /* 0x0000005c80b0722b */ /* 0x000fc400000000b0 */
[C---:B------:R-:W-:Y:S02]  /*58d0*/  DFMA R180, R128.reuse, R94, R180 ;  /* 0x0000005e80b4722b */ /* 0x040fe400000000b4 */
[C---:B------:R-:W-:Y:S02]  /*58e0*/  DFMA R62, R128.reuse, R96, R186 ;  /* 0x00000060803e722b */ /* 0x040fe400000000ba */
[----:B------:R-:W-:Y:S01]  /*58f0*/  DFMA R128, R128, R98, R104 ;  /* 0x000000628080722b */ /* 0x000fe20000000068 */
[----:B------:R-:W1:Y:S01]  /*5900*/  LDS.128 R104, [R3+UR5+0x3e0] ;  /* 0x0003e00503687984 */ /* 0x000e620008000c00 */
[C---:B--2---:R-:W-:Y:S02]  /*5910*/  DFMA R78, R20.reuse, R88, R108 ;  /* 0x00000058144e722b */ /* 0x044fe4000000006c */
[----:B------:R-:W-:Y:S01]  /*5920*/  DFMA R122, R20, R90, R132 ;  /* 0x0000005a147a722b */ /* 0x000fe20000000084 */
[----:B------:R-:W2:Y:S01]  /*5930*/  LDS.128 R108, [R5+UR7+0x1a00] ;  /* 0x001a0007056c7984 */ /* 0x000ea20008000c00 */
[----:B0-----:R-:W-:-:S02]  /*5940*/  DFMA R102, R148, R80, R102 ;  /* 0x000000509466722b */ /* 0x001fc40000000066 */
[C---:B------:R-:W-:Y:S01]  /*5950*/  DFMA R136, R148.reuse, R82, R136 ;  /* 0x000000529488722b */ /* 0x040fe20000000088 */
[----:B------:R-:W0:Y:S01]  /*5960*/  LDS.128 R132, [R5+UR7+0x1a10] ;  /* 0x001a100705847984 */ /* 0x000e220008000c00 */
        /* <DEDUP_REMOVED lines=9> */
[C---:B------:R-:W-:Y:S02]  /*5a00*/  DFMA R44, R20.reuse, R94, R44 ;  /* 0x0000005e142c722b */ /* 0x040fe4000000002c */
[----:B------:R-:W-:-:S02]  /*5a10*/  DFMA R28, R20, R96, R28 ;  /* 0x00000060141c722b */ /* 0x000fc4000000001c */
[----:B------:R-:W-:Y:S02]  /*5a20*/  DFMA R16, R20, R98, R16 ;  /* 0x000000621410722b */ /* 0x000fe40000000010 */
[C---:B---3--:R-:W-:Y:S02]  /*5a30*/  DFMA R20, R64.reuse, R80, R32 ;  /* 0x000000504014722b */ /* 0x048fe40000000020 */
[----:B------:R-:W-:Y:S02]  /*5a40*/  DFMA R148, R64, R82, R48 ;  /* 0x000000524094722b */ /* 0x000fe40000000030 */
[-C--:B----4-:R-:W-:Y:S02]  /*5a50*/  DFMA R40, R8, R80.reuse, R40 ;  /* 0x000000500828722b */ /* 0x090fe40000000028 */
[----:B-----5:R-:W-:Y:S02]  /*5a60*/  DFMA R48, R72, R80, R24 ;  /* 0x000000504830722b */ /* 0x020fe40000000018 */
[----:B-1----:R-:W-:-:S02]  /*5a70*/  DFMA R140, R68, R88, R140 ;  /* 0x00000058448c722b */ /* 0x002fc4000000008c */
[C---:B------:R-:W-:Y:S02]  /*5a80*/  DFMA R60, R8.reuse, R82, R60 ;  /* 0x00000052083c722b */ /* 0x040fe4000000003c */
[C---:B------:R-:W-:Y:S02]  /*5a90*/  DFMA R114, R8.reuse, R88, R114 ;  /* 0x000000580872722b */ /* 0x040fe40000000072 */
[C---:B------:R-:W-:Y:S02]  /*5aa0*/  DFMA R156, R8.reuse, R90, R156 ;  /* 0x0000005a089c722b */ /* 0x040fe4000000009c */
[C---:B------:R-:W-:Y:S02]  /*5ab0*/  DFMA R168, R8.reuse, R92, R168 ;  /* 0x0000005c08a8722b */ /* 0x040fe400000000a8 */
[C---:B------:R-:W-:Y:S02]  /*5ac0*/  DFMA R170, R8.reuse, R94, R170 ;  /* 0x0000005e08aa722b */ /* 0x040fe400000000aa */
[----:B------:R-:W-:-:S02]  /*5ad0*/  DFMA R6, R8, R96, R6 ;  /* 0x000000600806722b */ /* 0x000fc40000000006 */
[----:B------:R-:W-:Y:S02]  /*5ae0*/  DFMA R52, R8, R98, R52 ;  /* 0x000000620834722b */ /* 0x000fe40000000034 */
[-C--:B------:R-:W-:Y:S02]  /*5af0*/  DFMA R138, R64, R88.reuse, R138 ;  /* 0x00000058408a722b */ /* 0x080fe4000000008a */
[C---:B------:R-:W-:Y:S02]  /*5b00*/  DFMA R76, R72.reuse, R88, R76 ;  /* 0x00000058484c722b */ /* 0x040fe4000000004c */
[C---:B------:R-:W-:Y:S02]  /*5b10*/  DFMA R186, R72.reuse, R82, R12 ;  /* 0x0000005248ba722b */ /* 0x040fe4000000000c */
[----:B------:R-:W-:Y:S02]  /*5b20*/  DFMA R8, R72, R96, R14 ;  /* 0x000000604808722b */ /* 0x000fe4000000000e */
[----:B------:R-:W-:Y:S01]  /*5b30*/  DFMA R88, R104, R88, R120 ;  /* 0x000000586858722b */ /* 0x000fe20000000078 */
[----:B------:R-:W1:Y:S01]  /*5b40*/  LDS.128 R12, [R5+UR7+0x1a20] ;  /* 0x001a2007050c7984 */ /* 0x000e620008000c00 */
[----:B--2---:R-:W-:-:S02]  /*5b50*/  DFMA R24, R108, R66, R20 ;  /* 0x000000426c18722b */ /* 0x004fc40000000014 */
[C---:B------:R-:W-:Y:S02]  /*5b60*/  DFMA R20, R108.reuse, R74, R48 ;  /* 0x0000004a6c14722b */ /* 0x040fe40000000030 */
[----:B------:R-:W-:Y:S02]  /*5b70*/  DFMA R32, R108, R10, R40 ;  /* 0x0000000a6c20722b */ /* 0x000fe40000000028 */
[----:B------:R-:W-:Y:S01]  /*5b80*/  DFMA R48, R130, R110, R42 ;  /* 0x0000006e8230722b */ /* 0x000fe2000000002a */
[----:B------:R-:W2:Y:S01]  /*5b90*/  LDS.128 R40, [R5+UR7+0x1a30] ;  /* 0x001a300705287984 */ /* 0x000ea20008000c00 */
        /* <DEDUP_REMOVED lines=10> */
[C---:B------:R-:W-:Y:S02]  /*5c40*/  DFMA R112, R104.reuse, R96, R112 ;  /* 0x000000606870722b */ /* 0x040fe40000000070 */
[----:B------:R-:W-:Y:S02]  /*5c50*/  DFMA R146, R104, R98, R146 ;  /* 0x000000626892722b */ /* 0x000fe40000000092 */
[----:B------:R-:W-:Y:S02]  /*5c60*/  DFMA R64, R66, R110, R148 ;  /* 0x0000006e4240722b */ /* 0x000fe40000000094 */
[-C--:B------:R-:W-:Y:S02]  /*5c70*/  DFMA R162, R68, R90.reuse, R162 ;  /* 0x0000005a44a2722b */ /* 0x080fe400000000a2 */
[----:B------:R-:W-:-:S02]  /*5c80*/  DFMA R152, R72, R90, R152 ;  /* 0x0000005a4898722b */ /* 0x000fc40000000098 */
[C---:B0-----:R-:W-:Y:S02]  /*5c90*/  DFMA R104, R132.reuse, R22, R78 ;  /* 0x000000168468722b */ /* 0x041fe4000000004e */
[C---:B------:R-:W-:Y:S02]  /*5ca0*/  DFMA R120, R132.reuse, R74, R76 ;  /* 0x0000004a8478722b */ /* 0x040fe4000000004c */
[----:B------:R-:W-:Y:S01]  /*5cb0*/  DFMA R148, R132, R106, R88 ;  /* 0x0000006a8494722b */ /* 0x000fe20000000058 */
[----:B------:R-:W-:Y:S01]  /*5cc0*/  LDS.128 R76, [R3+UR5+0x70] ;  /* 0x00007005034c7984 */ /* 0x000fe20008000c00 */
[C---:B------:R-:W-:Y:S02]  /*5cd0*/  DFMA R144, R68.reuse, R80, R144 ;  /* 0x000000504490722b */ /* 0x040fe40000000090 */
[C---:B------:R-:W-:Y:S01]  /*5ce0*/  DFMA R142, R68.reuse, R82, R142 ;  /* 0x00000052448e722b */ /* 0x040fe2000000008e */
[----:B------:R-:W0:Y:S01]  /*5cf0*/  LDS.128 R88, [R5+UR7+0x1c20] ;  /* 0x001c200705587984 */ /* 0x000e220008000c00 */
[----:B------:R-:W-:-:S02]  /*5d00*/  DFMA R38, R68, R94, R38 ;  /* 0x0000005e4426722b */ /* 0x000fc40000000026 */
[-C--:B------:R-:W-:Y:S01]  /*5d10*/  DFMA R178, R68, R92.reuse, R178 ;  /* 0x0000005c44b2722b */ /* 0x080fe200000000b2 */
[----:B------:R-:W-:Y:S01]  /*5d20*/  LDS.128 R80, [R5+UR7+0x1c00] ;  /* 0x001c000705507984 */ /* 0x000fe20008000c00 */
[C---:B------:R-:W-:Y:S02]  /*5d30*/  DFMA R164, R72.reuse, R92, R164 ;  /* 0x0000005c48a4722b */ /* 0x040fe400000000a4 */
[----:B------:R-:W-:Y:S02]  /*5d40*/  DFMA R54, R72, R94, R54 ;  /* 0x0000005e4836722b */ /* 0x000fe40000000036 */
[----:B------:R-:W-:Y:S01]  /*5d50*/  DFMA R34, R68, R96, R34 ;  /* 0x000000604422722b */ /* 0x000fe20000000022 */
[----:B------:R-:W-:Y:S01]  /*5d60*/  LDS.128 R92, [R5+UR7+0x1c30] ;  /* 0x001c3007055c7984 */ /* 0x000fe20008000c00 */
[-C--:B------:R-:W-:Y:S02]  /*5d70*/  DFMA R46, R72, R98.reuse, R46 ;  /* 0x00000062482e722b */ /* 0x080fe4000000002e */
[----:B------:R-:W-:-:S02]  /*5d80*/  DFMA R68, R68, R98, R188 ;  /* 0x000000624444722b */ /* 0x000fc400000000bc */
[----:B------:R-:W-:Y:S01]  /*5d90*/  DFMA R72, R10, R110, R60 ;  /* 0x0000006e0a48722b */ /* 0x000fe2000000003c */
[----:B------:R-:W3:Y:S01]  /*5da0*/  LDS.128 R96, [R3+UR5+0xf0] ;  /* 0x0000f00503607984 */ /* 0x000ee20008000c00 */
        /* <DEDUP_REMOVED lines=8> */
[----:B------:R-:W-:Y:S02]  /*5e30*/  DFMA R108, R108, R106, R84 ;  /* 0x0000006a6c6c722b */ /* 0x000fe40000000054 */
[----:B------:R-:W-:Y:S02]  /*5e40*/  DFMA R110, R106, R110, R86 ;  /* 0x0000006e6a6e722b */ /* 0x000fe40000000056 */
[C---:B------:R-:W-:Y:S01]  /*5e50*/  DFMA R140, R132.reuse, R70, R140 ;  /* 0x00000046848c722b */ /* 0x040fe2000000008c */
[----:B------:R-:W4:Y:S01]  /*5e60*/  LDS.128 R84, [R5+UR7+0x1c10] ;  /* 0x001c100705547984 */ /* 0x000f220008000c00 */
[----:B------:R-:W-:-:S02]  /*5e70*/  DFMA R126, R132, R130, R126 ;  /* 0x00000082847e722b */ /* 0x000fc4000000007e */
        /* <DEDUP_REMOVED lines=8> */
[-C--:B------:R-:W-:Y:S02]  /*5f00*/  DFMA R154, R66, R134.reuse, R154 ;  /* 0x00000086429a722b */ /* 0x080fe4000000009a */
[-C--:B------:R-:W-:Y:S02]  /*5f10*/  DFMA R152, R74, R134.reuse, R152 ;  /* 0x000000864a98722b */ /* 0x080fe40000000098 */
[----:B------:R-:W-:Y:S02]  /*5f20*/  DFMA R184, R106, R134, R184 ;  /* 0x000000866ab8722b */ /* 0x000fe400000000b8 */
[----:B-1----:R-:W-:Y:S01]  /*5f30*/  DFMA R38, R70, R14, R38 ;  /* 0x0000000e4626722b */ /* 0x002fe20000000026 */
        /* <DEDUP_REMOVED lines=10> */
[-C--:B------:R-:W-:Y:S02]  /*5fe0*/  DFMA R182, R150, R14.reuse, R182 ;  /* 0x0000000e96b6722b */ /* 0x080fe400000000b6 */
[-C--:B------:R-:W-:Y:S02]  /*5ff0*/  DFMA R44, R22, R14.reuse, R44 ;  /* 0x0000000e162c722b */ /* 0x080fe4000000002c */
[-C--:B------:R-:W-:Y:S02]  /*6000*/  DFMA R170, R10, R14.reuse, R170 ;  /* 0x0000000e0aaa722b */ /* 0x080fe400000000aa */
[----:B------:R-:W-:-:S02]  /*6010*/  DFMA R58, R66, R14, R58 ;  /* 0x0000000e423a722b */ /* 0x000fc4000000003a */
[-C--:B------:R-:W-:Y:S02]  /*6020*/  DFMA R54, R74, R14.reuse, R54 ;  /* 0x0000000e4a36722b */ /* 0x080fe40000000036 */
[----:B------:R-:W-:Y:S02]  /*6030*/  DFMA R56, R106, R14, R56 ;  /* 0x0000000e6a38722b */ /* 0x000fe40000000038 */
[C---:B--2---:R-:W-:Y:S01]  /*6040*/  DFMA R192, R40.reuse, R70, R34 ;  /* 0x0000004628c0722b */ /* 0x044fe20000000022 */
[----:B------:R-:W2:Y:S01]  /*6050*/  LDS.128 R12, [R3+UR5+0x1f0] ;  /* 0x0001f005030c7984 */ /* 0x000ea20008000c00 */
[----:B------:R-:W-:Y:S02]  /*6060*/  DFMA R34, R40, R130, R62 ;  /* 0x000000822822722b */ /* 0x000fe4000000003e */
[-C--:B------:R-:W-:Y:S02]  /*6070*/  DFMA R190, R130, R42.reuse, R128 ;  /* 0x0000002a82be722b */ /* 0x080fe40000000080 */
[----:B------:R-:W-:-:S02]  /*6080*/  DFMA R194, R70, R42, R68 ;  /* 0x0000002a46c2722b */ /* 0x000fc40000000044 */
[-C--:B------:R-:W-:Y:S02]  /*6090*/  DFMA R130, R10, R42.reuse, R52 ;  /* 0x0000002a0a82722b */ /* 0x080fe40000000034 */
[----:B------:R-:W-:Y:S02]  /*60a0*/  DFMA R70, R22, R42, R16 ;  /* 0x0000002a1646722b */ /* 0x000fe40000000010 */
[C---:B------:R-:W-:Y:S02]  /*60b0*/  DFMA R128, R40.reuse, R10, R6 ;  /* 0x0000000a2880722b */ /* 0x040fe40000000006 */
[C---:B------:R-:W-:Y:S02]  /*60c0*/  DFMA R52, R40.reuse, R66, R18 ;  /* 0x000000422834722b */ /* 0x040fe40000000012 */
[C---:B------:R-:W-:Y:S01]  /*60d0*/  DFMA R188, R40.reuse, R74, R8 ;  /* 0x0000004a28bc722b */ /* 0x040fe20000000008 */
[----:B------:R-:W-:Y:S01]  /*60e0*/  LDS.128 R16, [R3+UR5+0x2f0] ;  /* 0x0002f00503107984 */ /* 0x000fe20008000c00 */
[----:B------:R-:W-:-:S02]  /*60f0*/  DFMA R68, R40, R150, R30 ;  /* 0x000000962844722b */ /* 0x000fc4000000001e */
[----:B------:R-:W-:Y:S01]  /*6100*/  DFMA R62, R40, R22, R28 ;  /* 0x00000016283e722b */ /* 0x000fe2000000001c */
[----:B------:R-:W5:Y:S01]  /*6110*/  LDS.128 R8, [R3+UR5+0x270] ;  /* 0x0002700503087984 */ /* 0x000f620008000c00 */
[----:B------:R-:W-:Y:S02]  /*6120*/  DFMA R150, R150, R42, R36 ;  /* 0x0000002a9696722b */ /* 0x000fe40000000024 */
[----:B0-----:R-:W-:Y:S01]  /*6130*/  DFMA R22, R76, R90, R38 ;  /* 0x0000005a4c16722b */ /* 0x001fe20000000026 */
[----:B------:R-:W0:Y:S01]  /*6140*/  LDS.128 R28, [R3+UR5+0x370] ;  /* 0x00037005031c7984 */ /* 0x000e220008000c00 */
[-C--:B------:R-:W-:Y:S02]  /*6150*/  DFMA R186, R66, R42.reuse, R26 ;  /* 0x0000002a42ba722b */ /* 0x080fe4000000001a */
[----:B------:R-:W-:Y:S01]  /*6160*/  DFMA R46, R74, R42, R46 ;  /* 0x0000002a4a2e722b */ /* 0x000fe2000000002e */
[----:B------:R-:W0:Y:S01]  /*6170*/  LDS.128 R36, [R3+UR5+0x3f0] ;  /* 0x0003f00503247984 */ /* 0x000e220008000c00 */
[----:B------:R-:W-:Y:S01]  /*6180*/  DFMA R112, R40, R106, R112 ;  /* 0x0000006a2870722b */ /* 0x000fe20000000070 */
[----:B------:R-:W1:Y:S01]  /*6190*/  LDCU UR5, c[0x0][0x388] ;  /* 0x00007100ff0577ac */ /* 0x000e620008000800 */
[----:B------:R-:W-:-:S02]  /*61a0*/  DFMA R146, R106, R42, R146 ;  /* 0x0000002a6a92722b */ /* 0x000fc40000000092 */
[C---:B---3--:R-:W-:Y:S01]  /*61b0*/  DFMA R74, R96.reuse, R80, R116 ;  /* 0x00000050604a722b */ /* 0x048fe20000000074 */
[----:B------:R-:W3:Y:S01]  /*61c0*/  LDS.128 R40, [R5+UR7+0x1e00] ;  /* 0x001e000705287984 */ /* 0x000ee20008000c00 */
[C---:B------:R-:W-:Y:S02]  /*61d0*/  DFMA R26, R96.reuse, R92, R34 ;  /* 0x0000005c601a722b */ /* 0x040fe40000000022 */
[C---:B------:R-:W-:Y:S02]  /*61e0*/  DFMA R116, R96.reuse, R82, R48 ;  /* 0x000000526074722b */ /* 0x040fe40000000030 */
[C---:B----4-:R-:W-:Y:S02]  /*61f0*/  DFMA R106, R96.reuse, R84, R126 ;  /* 0x00000054606a722b */ /* 0x050fe4000000007e */
[C---:B------:R-:W-:Y:S02]  /*6200*/  DFMA R160, R96.reuse, R86, R160 ;  /* 0x0000005660a0722b */ /* 0x040fe400000000a0 */
[----:B------:R-:W-:-:S02]  /*6210*/  DFMA R176, R96, R88, R176 ;  /* 0x0000005860b0722b */ /* 0x000fc400000000b0 */
[C---:B------:R-:W-:Y:S02]  /*6220*/  DFMA R180, R96.reuse, R90, R180 ;  /* 0x0000005a60b4722b */ /* 0x040fe400000000b4 */
[----:B------:R-:W-:Y:S01]  /*6230*/  DFMA R34, R96, R94, R190 ;  /* 0x0000005e6022722b */ /* 0x000fe200000000be */
[----:B-1----:R-:W-:Y:S01]  /*6240*/  UIADD3 UR5, UPT, UPT, UR5, 0xf, URZ ;  /* 0x0000000f05057890 */ /* 0x002fe2000fffe0ff */
[C---:B------:R-:W-:Y:S02]  /*6250*/  DFMA R96, R132.reuse, R84, R50 ;  /* 0x000000548460722b */ /* 0x040fe40000000032 */
[C---:B------:R-:W-:Y:S01]  /*6260*/  DFMA R126, R132.reuse, R80, R102 ;  /* 0x00000050847e722b */ /* 0x040fe20000000066 */
[----:B------:R-:W-:Y:S01]  /*6270*/  USHF.R.U32.HI UR5, URZ, 0x4, UR5 ;  /* 0x00000004ff057899 */ /* 0x000fe20008011605 */
[C---:B------:R-:W-:Y:S02]  /*6280*/  DFMA R136, R132.reuse, R82, R136 ;  /* 0x000000528488722b */ /* 0x040fe40000000088 */
[----:B------:R-:W-:-:S02]  /*6290*/  DFMA R158, R132, R86, R158 ;  /* 0x00000056849e722b */ /* 0x000fc4000000009e */
[C---:B------:R-:W-:Y:S01]  /*62a0*/  DFMA R172, R132.reuse, R88, R172 ;  /* 0x0000005884ac722b */ /* 0x040fe200000000ac */
[----:B------:R-:W-:Y:S01]  /*62b0*/  ISETP.NE.AND P0, PT, R4, UR5, PT ;  /* 0x0000000504007c0c */ /* 0x000fe2000bf05270 */
[C---:B------:R-:W-:Y:S02]  /*62c0*/  DFMA R182, R132.reuse, R90, R182 ;  /* 0x0000005a84b6722b */ /* 0x040fe400000000b6 */
[C---:B------:R-:W-:Y:S02]  /*62d0*/  DFMA R48, R132.reuse, R92, R68 ;  /* 0x0000005c8430722b */ /* 0x040fe40000000044 */
[----:B------:R-:W-:Y:S02]  /*62e0*/  DFMA R50, R132, R94, R150 ;  /* 0x0000005e8432722b */ /* 0x000fe40000000096 */
[C---:B--2---:R-:W-:Y:S02]  /*62f0*/  DFMA R132, R12.reuse, R80, R118 ;  /* 0x000000500c84722b */ /* 0x044fe40000000076 */
[----:B------:R-:W-:-:S02]  /*6300*/  DFMA R118, R12, R84, R104 ;  /* 0x000000540c76722b */ /* 0x000fc40000000068 */
[C---:B------:R-:W-:Y:S02]  /*6310*/  DFMA R150, R12.reuse, R82, R124 ;  /* 0x000000520c96722b */ /* 0x040fe4000000007c */
[C---:B------:R-:W-:Y:S02]  /*6320*/  DFMA R104, R12.reuse, R86, R122 ;  /* 0x000000560c68722b */ /* 0x040fe4000000007a */
[C---:B------:R-:W-:Y:S02]  /*6330*/  DFMA R174, R12.reuse, R88, R174 ;  /* 0x000000580cae722b */ /* 0x040fe400000000ae */
[C---:B------:R-:W-:Y:S02]  /*6340*/  DFMA R102, R12.reuse, R90, R44 ;  /* 0x0000005a0c66722b */ /* 0x040fe4000000002c */
[C---:B------:R-:W-:Y:S02]  /*6350*/  DFMA R68, R12.reuse, R92, R62 ;  /* 0x0000005c0c44722b */ /* 0x040fe4000000003e */
[----:B------:R-:W-:-:S02]  /*6360*/  DFMA R12, R12, R94, R70 ;  /* 0x0000005e0c0c722b */ /* 0x000fc40000000046 */
[----:B-----5:R-:W-:Y:S02]  /*6370*/  DFMA R190, R8, R80, R32 ;  /* 0x0000005008be722b */ /* 0x020fe40000000020 */
[-C--:B------:R-:W-:Y:S02]  /*6380*/  DFMA R70, R16, R82.reuse, R64 ;  /* 0x000000521046722b */ /* 0x080fe40000000040 */
[C---:B------:R-:W-:Y:S01]  /*6390*/  DFMA R32, R8.reuse, R82, R72 ;  /* 0x000000520820722b */ /* 0x040fe20000000048 */
[----:B------:R-:W1:Y:S01]  /*63a0*/  LDS.128 R64, [R5+UR7+0x1e10] ;  /* 0x001e100705407984 */ /* 0x000e620008000c00 */
[C---:B------:R-:W-:Y:S02]  /*63b0*/  DFMA R114, R8.reuse, R84, R114 ;  /* 0x000000540872722b */ /* 0x040fe40000000072 */
[C---:B------:R-:W-:Y:S02]  /*63c0*/  DFMA R156, R8.reuse, R86, R156 ;  /* 0x00000056089c722b */ /* 0x040fe4000000009c */
[----:B------:R-:W-:-:S02]  /*63d0*/  DFMA R168, R8, R88, R168 ;  /* 0x0000005808a8722b */ /* 0x000fc400000000a8 */
[C---:B------:R-:W-:Y:S02]  /*63e0*/  DFMA R170, R8.reuse, R90, R170 ;  /* 0x0000005a08aa722b */ /* 0x040fe400000000aa */
[C---:B------:R-:W-:Y:S02]  /*63f0*/  DFMA R128, R8.reuse, R92, R128 ;  /* 0x0000005c0880722b */ /* 0x040fe40000000080 */
[----:B------:R-:W-:Y:S02]  /*6400*/  DFMA R130, R8, R94, R130 ;  /* 0x0000005e0882722b */ /* 0x000fe40000000082 */
[-C--:B------:R-:W-:Y:S02]  /*6410*/  DFMA R6, R76, R92.reuse, R192 ;  /* 0x0000005c4c06722b */ /* 0x080fe400000000c0 */
[----:B------:R-:W-:Y:S02]  /*6420*/  DFMA R8, R16, R92, R52 ;  /* 0x0000005c1008722b */ /* 0x000fe40000000034 */
[----:B------:R-:W-:-:S02]  /*6430*/  DFMA R140, R76, R84, R140 ;  /* 0x000000544c8c722b */ /* 0x000fc4000000008c */
[----:B------:R-:W-:Y:S02]  /*6440*/  DFMA R162, R76, R86, R162 ;  /* 0x000000564ca2722b */ /* 0x000fe400000000a2 */
[C---:B------:R-:W-:Y:S02]  /*6450*/  DFMA R44, R16.reuse, R84, R138 ;  /* 0x00000054102c722b */ /* 0x040fe4000000008a */
[----:B------:R-:W-:Y:S02]  /*6460*/  DFMA R154, R16, R86, R154 ;  /* 0x00000056109a722b */ /* 0x000fe4000000009a */
[C---:B0-----:R-:W-:Y:S02]  /*6470*/  DFMA R192, R28.reuse, R82, R60 ;  /* 0x000000521cc0722b */ /* 0x041fe4000000003c */
[C---:B------:R-:W-:Y:S01]  /*6480*/  DFMA R52, R28.reuse, R84, R120 ;  /* 0x000000541c34722b */ /* 0x040fe20000000078 */
[----:B------:R-:W0:Y:S01]  /*6490*/  LDS.128 R60, [R5+UR7+0x1e20] ;  /* 0x001e2007053c7984 */ /* 0x000e220008000c00 */
[----:B------:R-:W-:-:S02]  /*64a0*/  DFMA R152, R28, R86, R152 ;  /* 0x000000561c98722b */ /* 0x000fc40000000098 */
[C---:B------:R-:W-:Y:S02]  /*64b0*/  DFMA R148, R36.reuse, R84, R148 ;  /* 0x000000542494722b */ /* 0x040fe40000000094 */
[----:B------:R-:W-:Y:S01]  /*64c0*/  DFMA R184, R36, R86, R184 ;  /* 0x0000005624b8722b */ /* 0x000fe200000000b8 */
[----:B------:R-:W2:Y:S01]  /*64d0*/  LDS.128 R84, [R5+UR7+0x1e30] ;  /* 0x001e300705547984 */ /* 0x000ea20008000c00 */
[----:B------:R-:W-:Y:S02]  /*64e0*/  DFMA R20, R28, R80, R20 ;  /* 0x000000501c14722b */ /* 0x000fe40000000014 */
[-C--:B------:R-:W-:Y:S02]  /*64f0*/  DFMA R178, R76, R88.reuse, R178 ;  /* 0x000000584cb2722b */ /* 0x080fe400000000b2 */
[-C--:B------:R-:W-:Y:S02]  /*6500*/  DFMA R166, R16, R88.reuse, R166 ;  /* 0x0000005810a6722b */ /* 0x080fe400000000a6 */
[----:B------:R-:W-:-:S02]  /*6510*/  DFMA R164, R28, R88, R164 ;  /* 0x000000581ca4722b */ /* 0x000fc400000000a4 */
[----:B------:R-:W-:Y:S02]  /*6520*/  DFMA R100, R36, R88, R100 ;  /* 0x000000582464722b */ /* 0x000fe40000000064 */
[C---:B------:R-:W-:Y:S02]  /*6530*/  DFMA R144, R76.reuse, R80, R144 ;  /* 0x000000504c90722b */ /* 0x040fe40000000090 */
[----:B------:R-:W-:Y:S02]  /*6540*/  DFMA R142, R76, R82, R142 ;  /* 0x000000524c8e722b */ /* 0x000fe4000000008e */
[C---:B------:R-:W-:Y:S02]  /*6550*/  DFMA R72, R16.reuse, R80, R24 ;  /* 0x000000501048722b */ /* 0x040fe40000000018 */
[-C--:B------:R-:W-:Y:S02]  /*6560*/  DFMA R58, R16, R90.reuse, R58 ;  /* 0x0000005a103a722b */ /* 0x080fe4000000003a */
[----:B------:R-:W-:-:S02]  /*6570*/  DFMA R54, R28, R90, R54 ;  /* 0x0000005a1c36722b */ /* 0x000fc40000000036 */
[----:B------:R-:W-:Y:S02]  /*6580*/  DFMA R188, R28, R92, R188 ;  /* 0x0000005c1cbc722b */ /* 0x000fe400000000bc */
[----:B------:R-:W-:Y:S02]  /*6590*/  DFMA R56, R36, R90, R56 ;  /* 0x0000005a2438722b */ /* 0x000fe40000000038 */
[-C--:B------:R-:W-:Y:S02]  /*65a0*/  DFMA R76, R76, R94.reuse, R194 ;  /* 0x0000005e4c4c722b */ /* 0x080fe400000000c2 */
[-C--:B------:R-:W-:Y:S02]  /*65b0*/  DFMA R186, R16, R94.reuse, R186 ;  /* 0x0000005e10ba722b */ /* 0x080fe400000000ba */
[----:B------:R-:W-:Y:S02]  /*65c0*/  DFMA R28, R28, R94, R46 ;  /* 0x0000005e1c1c722b */ /* 0x000fe4000000002e */
[----:B------:R-:W-:-:S02]  /*65d0*/  DFMA R108, R36, R80, R108 ;  /* 0x00000050246c722b */ /* 0x000fc4000000006c */
[C---:B------:R-:W-:Y:S02]  /*65e0*/  DFMA R82, R36.reuse, R82, R110 ;  /* 0x000000522452722b */ /* 0x040fe4000000006e */
[C---:B------:R-:W-:Y:S02]  /*65f0*/  DFMA R24, R36.reuse, R92, R112 ;  /* 0x0000005c2418722b */ /* 0x040fe40000000070 */
[----:B------:R-:W-:Y:S02]  /*6600*/  DFMA R146, R36, R94, R146 ;  /* 0x0000005e2492722b */ /* 0x000fe40000000092 */
[C---:B---3--:R-:W-:Y:S02]  /*6610*/  DFMA R124, R40.reuse, R134, R126 ;  /* 0x00000086287c722b */ /* 0x048fe4000000007e */
[-C--:B------:R-:W-:Y:S02]  /*6620*/  DFMA R126, R40, R14.reuse, R132 ;  /* 0x0000000e287e722b */ /* 0x080fe40000000084 */
[----:B-1----:R-:W-:-:S02]  /*6630*/  DFMA R90, R64, R14, R118 ;  /* 0x0000000e405a722b */ /* 0x002fc40000000076 */
[----:B------:R-:W-:Y:S02]  /*6640*/  DFMA R132, R40, R30, R20 ;  /* 0x0000001e2884722b */ /* 0x000fe40000000014 */
[----:B------:R-:W-:Y:S02]  /*6650*/  DFMA R16, R98, R42, R116 ;  /* 0x0000002a6210722b */ /* 0x000fe40000000074 */
[C---:B------:R-:W-:Y:S02]  /*6660*/  DFMA R92, R64.reuse, R134, R96 ;  /* 0x00000086405c722b */ /* 0x040fe40000000060 */
[----:B------:R-:W-:Y:S02]  /*6670*/  DFMA R118, R64, R18, R44 ;  /* 0x000000124076722b */ /* 0x000fe4000000002c */
        /* <DEDUP_REMOVED lines=10> */
[----:B------:R-:W-:Y:S02]  /*6720*/  DFMA R150, R30, R66, R152 ;  /* 0x000000421e96722b */ /* 0x000fe40000000098 */
[C---:B0-----:R-:W-:Y:S02]  /*6730*/  DFMA R178, R60.reuse, R78, R178 ;  /* 0x0000004e3cb2722b */ /* 0x041fe400000000b2 */
        /* <DEDUP_REMOVED lines=8> */
[----:B------:R-:W-:Y:S02]  /*67c0*/  DFMA R52, R10, R62, R170 ;  /* 0x0000003e0a34722b */ /* 0x000fe400000000aa */
[----:B--2---:R-:W-:Y:S02]  /*67d0*/  DFMA R192, R98, R86, R34 ;  /* 0x0000005662c0722b */ /* 0x004fe40000000022 */
[----:B------:R-:W-:Y:S02]  /*67e0*/  DFMA R74, R40, R18, R72 ;  /* 0x00000012284a722b */ /* 0x000fe40000000048 */
[-C--:B------:R-:W-:Y:S02]  /*67f0*/  DFMA R94, R134, R42.reuse, R136 ;  /* 0x0000002a865e722b */ /* 0x080fe40000000088 */
[----:B------:R-:W-:Y:S02]  /*6800*/  DFMA R138, R10, R42, R32 ;  /* 0x0000002a0a8a722b */ /* 0x000fe40000000020 */
        /* <DEDUP_REMOVED lines=14> */
[----:B------:R-:W-:Y:S02]  /*68f0*/  DFMA R190, R134, R86, R50 ;  /* 0x0000005686be722b */ /* 0x000fe40000000032 */
[----:B------:R-:W-:Y:S02]  /*6900*/  DFMA R152, R84, R10, R128 ;  /* 0x0000000a5498722b */ /* 0x000fe40000000080 */
[----:B------:R-:W-:Y:S02]  /*6910*/  DFMA R170, R10, R86, R130 ;  /* 0x000000560aaa722b */ /* 0x000fe40000000082 */
[C---:B------:R-:W-:Y:S02]  /*6920*/  DFMA R120, R40.reuse, R78, R144 ;  /* 0x0000004e2878722b */ /* 0x040fe40000000090 */
[----:B------:R-:W-:-:S02]  /*6930*/  DFMA R72, R40, R38, R108 ;  /* 0x000000262848722b */ /* 0x000fc4000000006c */
[-C--:B------:R-:W-:Y:S02]  /*6940*/  DFMA R142, R78, R42.reuse, R142 ;  /* 0x0000002a4e8e722b */ /* 0x080fe4000000008e */
[----:B------:R-:W-:Y:S02]  /*6950*/  DFMA R82, R38, R42, R82 ;  /* 0x0000002a2652722b */ /* 0x000fe40000000052 */
[----:B------:R-:W-:Y:S02]  /*6960*/  DFMA R6, R84, R78, R6 ;  /* 0x0000004e5406722b */ /* 0x000fe40000000006 */
[----:B------:R-:W-:Y:S02]  /*6970*/  DFMA R66, R78, R86, R76 ;  /* 0x000000564e42722b */ /* 0x000fe4000000004c */
[C---:B------:R-:W-:Y:S02]  /*6980*/  DFMA R62, R84.reuse, R98, R26 ;  /* 0x00000062543e722b */ /* 0x040fe4000000001a */
        /* <DEDUP_REMOVED lines=8> */
[----:B------:R-:W-:Y:S06]  /*6a10*/  BAR.SYNC.DEFER_BLOCKING 0x0 ;  /* 0x0000000000007b1d */ /* 0x000fec0000010000 */
[----:B------:R-:W-:Y:S05]  /*6a20*/  @P0 BRA `(.L_x_11) ;  /* 0xffffff9c00100947 */ /* 0x000fea000383ffff */
.L_x_0:
[----:B------:R-:W1:Y:S01]  /*6a30*/  S2R R3, SR_CTAID.Y ;  /* 0x0000000000037919 */ /* 0x000e620000002600 */
[----:B------:R-:W3:Y:S01]  /*6a40*/  LDCU UR5, c[0x0][0x380] ;  /* 0x00007000ff0577ac */ /* 0x000ee20008000800 */
[----:B------:R-:W-:Y:S01]  /*6a50*/  LOP3.LUT R2, R0, 0x3f8, RZ, 0xc0, !PT ;  /* 0x000003f800027812 */ /* 0x000fe200078ec0ff */
[----:B------:R-:W-:Y:S04]  /*6a60*/  BSSY.RECONVERGENT B0, `(.L_x_12) ;  /* 0x00000ba000007945 */ /* 0x000fe80003800200 */
[----:B-1----:R-:W-:-:S04]  /*6a70*/  IMAD R4, R3, 0x40, R2 ;  /* 0x0000004003047824 */ /* 0x002fc800078e0202 */
[C---:B------:R-:W-:Y:S01]  /*6a80*/  VIADD R5, R4.reuse, 0x1 ;  /* 0x0000000104057836 */ /* 0x040fe20000000000 */
[----:B---3--:R-:W-:-:S04]  /*6a90*/  ISETP.GE.AND P1, PT, R4, UR5, PT ;  /* 0x0000000504007c0c */ /* 0x008fc8000bf26270 */
[----:B------:R-:W-:-:S09]  /*6aa0*/  ISETP.GE.AND P0, PT, R5, UR5, PT ;  /* 0x0000000505007c0c */ /* 0x000fd2000bf06270 */
[----:B------:R-:W-:Y:S05]  /*6ab0*/  @P1 BRA `(.L_x_13) ;  /* 0x0000000800d01947 */ /* 0x000fea0003800000 */
[----:B------:R-:W1:Y:S01]  /*6ac0*/  S2R R8, SR_CTAID.X ;  /* 0x0000000000087919 */ /* 0x000e620000002500 */
[----:B--2---:R-:W2:Y:S01]  /*6ad0*/  LDCU UR6, c[0x0][0x384] ;  /* 0x00007080ff0677ac */ /* 0x004ea20008000800 */
[----:B------:R-:W-:-:S05]  /*6ae0*/  IMAD.SHL.U32 R5, R0, 0x8, RZ ;  /* 0x0000000800057824 */ /* 0x000fca00078e00ff */
[----:B------:R-:W-:-:S05]  /*6af0*/  LOP3.LUT R5, R5, 0x38, RZ, 0xc0, !PT ;  /* 0x0000003805057812 */ /* 0x000fca00078ec0ff */
[----:B-1----:R-:W-:-:S05]  /*6b00*/  IMAD R10, R8, 0x40, R5 ;  /* 0x00000040080a7824 */ /* 0x002fca00078e0205 */
[----:B--2---:R-:W-:-:S13]  /*6b10*/  ISETP.GE.AND P2, PT, R10, UR6, PT ;  /* 0x000000060a007c0c */ /* 0x004fda000bf46270 */
[----:B------:R-:W1:Y:S01]  /*6b20*/  @!P2 LDC.64 R18, c[0x0][0x3b0] ;  /* 0x0000ec00ff12ab82 */ /* 0x000e620000000a00 */
[----:B------:R-:W-:Y:S01]  /*6b30*/  VOTEU.ALL UP0, P2 ;  /* 0x0000000000ff7886 */ /* 0x000fe20001000000 */
[----:B------:R-:W-:Y:S02]  /*6b40*/  @!P2 IMAD.SHL.U32 R11, R0, 0x40, RZ ;  /* 0x00000040000ba824 */ /* 0x000fe400078e00ff */
[----:B------:R-:W-:Y:S02]  /*6b50*/  @!P2 IMAD.MOV.U32 R9, RZ, RZ, RZ ;  /* 0x000000ffff09a224 */ /* 0x000fe400078e00ff */
[----:B------:R-:W-:Y:S02]  /*6b60*/  @!UP0 USHF.R.S32.HI UR7, URZ, 0x1f, UR4 ;  /* 0x0000001fff078899 */ /* 0x000fe40008011404 */
[----:B------:R-:W-:Y:S01]  /*6b70*/  @!P2 IMAD.WIDE.U32 R12, R3, UR4, R8 ;  /* 0x00000004030cac25 */ /* 0x000fe2000f8e0008 */
[----:B------:R-:W-:Y:S01]  /*6b80*/  @!P2 LOP3.LUT R9, R11, 0xfe00, RZ, 0xc0, !PT ;  /* 0x0000fe000b09a812 */ /* 0x000fe200078ec0ff */
[----:B------:R-:W2:Y:S02]  /*6b90*/  @!P2 LDC.64 R24, c[0x0][0x390] ;  /* 0x0000e400ff18ab82 */ /* 0x000ea40000000a00 */
[----:B------:R-:W-:Y:S01]  /*6ba0*/  @!P2 IMAD R11, R3, UR7, RZ ;  /* 0x00000007030bac24 */ /* 0x000fe2000f8e02ff */
[----:B------:R-:W-:-:S03]  /*6bb0*/  @!P2 LEA R14, P1, R12, R9, 0xc ;  /* 0x000000090c0ea211 */ /* 0x000fc600078260ff */
[----:B------:R-:W-:Y:S01]  /*6bc0*/  @!P2 IMAD.IADD R11, R13, 0x1, R11 ;  /* 0x000000010d0ba824 */ /* 0x000fe200078e020b */
[----:B------:R-:W-:-:S04]  /*6bd0*/  @!P2 LOP3.LUT R9, R14, R5, RZ, 0xfc, !PT ;  /* 0x000000050e09a212 */ /* 0x000fc800078efcff */
[----:B------:R-:W-:Y:S02]  /*6be0*/  @!P2 LEA.HI.X R14, R12, RZ, R11, 0xc, P1 ;  /* 0x000000ff0c0ea211 */ /* 0x000fe400008f640b */
[----:B-1----:R-:W-:-:S04]  /*6bf0*/  @!P2 LEA R12, P1, R9, R18, 0x3 ;  /* 0x00000012090ca211 */ /* 0x002fc800078218ff */
[----:B------:R-:W-:Y:S01]  /*6c00*/  @!P2 LEA.HI.X R13, R9, R19, R14, 0x3, P1 ;  /* 0x00000013090da211 */ /* 0x000fe200008f1c0e */
[----:B------:R-:W-:Y:S01]  /*6c10*/  VIADD R9, R10, 0x1 ;  /* 0x000000010a097836 */ /* 0x000fe20000000000 */
[----:B------:R-:W1:Y:S03]  /*6c20*/  @!P2 LDC.64 R18, c[0x0][0x3a8] ;  /* 0x0000ea00ff12ab82 */ /* 0x000e660000000a00 */
[----:B0-----:R-:W1:Y:S01]  /*6c30*/  @!P2 LDG.E.64 R14, desc[UR8][R12.64] ;  /* 0x000000080c0ea981 */ /* 0x001e62000c1e1b00 */
[----:B------:R-:W-:-:S13]  /*6c40*/  ISETP.GE.AND P1, PT, R9, UR6, PT ;  /* 0x0000000609007c0c */ /* 0x000fda000bf26270 */
[----:B------:R-:W0:Y:S01]  /*6c50*/  @!P1 LDC.64 R30, c[0x0][0x3b0] ;  /* 0x0000ec00ff1e9b82 */ /* 0x000e220000000a00 */
[----:B------:R-:W-:Y:S01]  /*6c60*/  VOTEU.ALL UP0, P1 ;  /* 0x0000000000ff7886 */ /* 0x000fe20000800000 */
[----:B------:R-:W-:Y:S02]  /*6c70*/  @!P1 IMAD.SHL.U32 R11, R0, 0x40, RZ ;  /* 0x00000040000b9824 */ /* 0x000fe400078e00ff */
[----:B------:R-:W-:Y:S02]  /*6c80*/  @!P1 IMAD.MOV.U32 R9, RZ, RZ, RZ ;  /* 0x000000ffff099224 */ /* 0x000fe400078e00ff */
[----:B------:R-:W-:Y:S01]  /*6c90*/  @!UP0 USHF.R.S32.HI UR7, URZ, 0x1f, UR4 ;  /* 0x0000001fff078899 */ /* 0x000fe20008011404 */
[----:B------:R-:W-:Y:S01]  /*6ca0*/  @!P1 LOP3.LUT R11, R11, 0xfe00, RZ, 0xc0, !PT ;  /* 0x0000fe000b0b9812 */ /* 0x000fe200078ec0ff */
[----:B------:R-:W-:-:S04]  /*6cb0*/  @!P1 IMAD.WIDE.U32 R26, R3, UR4, R8 ;  /* 0x00000004031a9c25 */ /* 0x000fc8000f8e0008 */
[----:B------:R-:W-:Y:S01]  /*6cc0*/  @!P1 IMAD R9, R3, UR7, RZ ;  /* 0x0000000703099c24 */ /* 0x000fe2000f8e02ff */
[----:B------:R-:W-:-:S03]  /*6cd0*/  @!P1 LEA R28, P3, R26, R11, 0xc ;  /* 0x0000000b1a1c9211 */ /* 0x000fc600078660ff */
[----:B------:R-:W-:Y:S01]  /*6ce0*/  @!P1 IMAD.IADD R9, R27, 0x1, R9 ;  /* 0x000000011b099824 */ /* 0x000fe200078e0209 */
[----:B------:R-:W-:Y:S02]  /*6cf0*/  @!P1 LOP3.LUT R11, R28, R5, RZ, 0xfc, !PT ;  /* 0x000000051c0b9212 */ /* 0x000fe400078efcff */
[----:B------:R-:W3:Y:S01]  /*6d00*/  @!P1 LDC.64 R28, c[0x0][0x390] ;  /* 0x0000e400ff1c9b82 */ /* 0x000ee20000000a00 */
[----:B-1----:R-:W-:Y:S01]  /*6d10*/  @!P2 DMUL R14, R14, R18 ;  /* 0x000000120e0ea228 */ /* 0x002fe20000000000 */
[----:B------:R-:W-:Y:S02]  /*6d20*/  @!P1 LEA.HI.X R18, R26, RZ, R9, 0xc, P3 ;  /* 0x000000ff1a129211 */ /* 0x000fe400018f6409 */
[----:B0-----:R-:W-:-:S05]  /*6d30*/  @!P1 LEA R26, P3, R11, R30, 0x3 ;  /* 0x0000001e0b1a9211 */ /* 0x001fca00078618ff */
[----:B--2---:R-:W-:Y:S01]  /*6d40*/  @!P2 DFMA R14, R120, R24, R14 ;  /* 0x00000018780ea22b */ /* 0x004fe2000000000e */
[----:B------:R-:W-:Y:S01]  /*6d50*/  @!P1 LEA.HI.X R27, R11, R31, R18, 0x3, P3 ;  /* 0x0000001f0b1b9211 */ /* 0x000fe200018f1c12 */
[----:B------:R-:W-:Y:S01]  /*6d60*/  VIADD R9, R10, 0x2 ;  /* 0x000000020a097836 */ /* 0x000fe20000000000 */
[----:B------:R-:W0:Y:S04]  /*6d70*/  @!P1 LDC.64 R24, c[0x0][0x3a8] ;  /* 0x0000ea00ff189b82 */ /* 0x000e280000000a00 */
[----:B------:R1:W-:Y:S04]  /*6d80*/  @!P2 STG.E.64 desc[UR8][R12.64], R14 ;  /* 0x0000000e0c00a986 */ /* 0x0003e8000c101b08 */
[----:B------:R-:W0:Y:S01]  /*6d90*/  @!P1 LDG.E.64 R18, desc[UR8][R26.64+0x8] ;  /* 0x000008081a129981 */ /* 0x000e22000c1e1b00 */
[----:B------:R-:W-:-:S13]  /*6da0*/  ISETP.GE.AND P2, PT, R9, UR6, PT ;  /* 0x0000000609007c0c */ /* 0x000fda000bf46270 */
[----:B------:R-:W2:Y:S01]  /*6db0*/  @!P2 LDC.64 R30, c[0x0][0x3b0] ;  /* 0x0000ec00ff1eab82 */ /* 0x000ea20000000a00 */
[----:B------:R-:W-:Y:S01]  /*6dc0*/  VOTEU.ALL UP0, P2 ;  /* 0x0000000000ff7886 */ /* 0x000fe20001000000 */
[----:B------:R-:W-:Y:S02]  /*6dd0*/  @!P2 IMAD.SHL.U32 R11, R0, 0x40, RZ ;  /* 0x00000040000ba824 */ /* 0x000fe400078e00ff */
[----:B------:R-:W-:Y:S02]  /*6de0*/  @!P2 IMAD.MOV.U32 R9, RZ, RZ, RZ ;  /* 0x000000ffff09a224 */ /* 0x000fe400078e00ff */
[----:B------:R-:W-:Y:S01]  /*6df0*/  @!UP0 USHF.R.S32.HI UR7, URZ, 0x1f, UR4 ;  /* 0x0000001fff078899 */ /* 0x000fe20008011404 */
[----:B------:R-:W-:Y:S01]  /*6e00*/  @!P2 LOP3.LUT R11, R11, 0xfe00, RZ, 0xc0, !PT ;  /* 0x0000fe000b0ba812 */ /* 0x000fe200078ec0ff */
[----:B-1----:R-:W-:-:S04]  /*6e10*/  @!P2 IMAD.WIDE.U32 R12, R3, UR4, R8 ;  /* 0x00000004030cac25 */ /* 0x002fc8000f8e0008 */
[----:B------:R-:W-:Y:S01]  /*6e20*/  @!P2 IMAD R9, R3, UR7, RZ ;  /* 0x000000070309ac24 */ /* 0x000fe2000f8e02ff */
[----:B------:R-:W-:-:S03]  /*6e30*/  @!P2 LEA R14, P3, R12, R11, 0xc ;  /* 0x0000000b0c0ea211 */ /* 0x000fc600078660ff */
[----:B------:R-:W-:Y:S01]  /*6e40*/  @!P2 IMAD.IADD R9, R13, 0x1, R9 ;  /* 0x000000010d09a824 */ /* 0x000fe200078e0209 */
[----:B------:R-:W-:Y:S02]  /*6e50*/  @!P2 LOP3.LUT R11, R14, R5, RZ, 0xfc, !PT ;  /* 0x000000050e0ba212 */ /* 0x000fe400078efcff */
[----:B------:R-:W1:Y:S02]  /*6e60*/  @!P2 LDC.64 R14, c[0x0][0x3a8] ;  /* 0x0000ea00ff0eab82 */ /* 0x000e640000000a00 */
[----:B------:R-:W-:Y:S01]  /*6e70*/  @!P2 LEA.HI.X R12, R12, RZ, R9, 0xc, P3 ;  /* 0x000000ff0c0ca211 */ /* 0x000fe200018f6409 */
[----:B0-----:R-:W-:Y:S01]  /*6e80*/  @!P1 DMUL R18, R18, R24 ;  /* 0x0000001812129228 */ /* 0x001fe20000000000 */
[----:B--2---:R-:W-:-:S04]  /*6e90*/  @!P2 LEA R24, P3, R11, R30, 0x3 ;  /* 0x0000001e0b18a211 */ /* 0x004fc800078618ff */
[----:B------:R-:W-:-:S03]  /*6ea0*/  @!P2 LEA.HI.X R25, R11, R31, R12, 0x3, P3 ;  /* 0x0000001f0b19a211 */ /* 0x000fc600018f1c0c */
[----:B---3--:R-:W-:Y:S01]  /*6eb0*/  @!P1 DFMA R18, R142, R28, R18 ;  /* 0x0000001c8e12922b */ /* 0x008fe20000000012 */
[----:B------:R-:W-:Y:S01]  /*6ec0*/  VIADD R9, R10, 0x3 ;  /* 0x000000030a097836 */ /* 0x000fe20000000000 */
[----:B------:R-:W0:Y:S05]  /*6ed0*/  @!P2 LDC.64 R28, c[0x0][0x390] ;  /* 0x0000e400ff1cab82 */ /* 0x000e2a0000000a00 */
[----:B------:R2:W-:Y:S04]  /*6ee0*/  @!P1 STG.E.64 desc[UR8][R26.64+0x8], R18 ;  /* 0x000008121a009986 */ /* 0x0005e8000c101b08 */
[----:B------:R-:W1:Y:S01]  /*6ef0*/  @!P2 LDG.E.64 R12, desc[UR8][R24.64+0x10] ;  /* 0x00001008180ca981 */ /* 0x000e62000c1e1b00 */
[----:B------:R-:W-:-:S13]  /*6f00*/  ISETP.GE.AND P1, PT, R9, UR6, PT ;  /* 0x0000000609007c0c */ /* 0x000fda000bf26270 */
[----:B------:R-:W3:Y:S01]  /*6f10*/  @!P1 LDC.64 R30, c[0x0][0x3b0] ;  /* 0x0000ec00ff1e9b82 */ /* 0x000ee20000000a00 */
[----:B------:R-:W-:Y:S01]  /*6f20*/  VOTEU.ALL UP0, P1 ;  /* 0x0000000000ff7886 */ /* 0x000fe20000800000 */
[----:B------:R-:W-:Y:S02]  /*6f30*/  @!P1 IMAD.SHL.U32 R11, R0, 0x40, RZ ;  /* 0x00000040000b9824 */ /* 0x000fe400078e00ff */
[----:B------:R-:W-:Y:S02]  /*6f40*/  @!P1 IMAD.MOV.U32 R9, RZ, RZ, RZ ;  /* 0x000000ffff099224 */ /* 0x000fe400078e00ff */
[----:B------:R-:W-:Y:S01]  /*6f50*/  @!UP0 USHF.R.S32.HI UR7, URZ, 0x1f, UR4 ;  /* 0x0000001fff078899 */ /* 0x000fe20008011404 */
[----:B------:R-:W-:Y:S01]  /*6f60*/  @!P1 LOP3.LUT R11, R11, 0xfe00, RZ, 0xc0, !PT ;  /* 0x0000fe000b0b9812 */ /* 0x000fe200078ec0ff */
[----:B--2---:R-:W-:-:S04]  /*6f70*/  @!P1 IMAD.WIDE.U32 R18, R3, UR4, R8 ;  /* 0x0000000403129c25 */ /* 0x004fc8000f8e0008 */
[----:B------:R-:W-:Y:S01]  /*6f80*/  @!P1 IMAD R9, R3, UR7, RZ ;  /* 0x0000000703099c24 */ /* 0x000fe2000f8e02ff */
[----:B------:R-:W-:-:S03]  /*6f90*/  @!P1 LEA R26, P3, R18, R11, 0xc ;  /* 0x0000000b121a9211 */ /* 0x000fc600078660ff */
[----:B------:R-:W-:Y:S01]  /*6fa0*/  @!P1 IMAD.IADD R9, R19, 0x1, R9 ;  /* 0x0000000113099824 */ /* 0x000fe200078e0209 */
[----:B------:R-:W-:Y:S02]  /*6fb0*/  @!P1 LOP3.LUT R11, R26, R5, RZ, 0xfc, !PT ;  /* 0x000000051a0b9212 */ /* 0x000fe400078efcff */
[----:B------:R-:W2:Y:S01]  /*6fc0*/  @!P1 LDC.64 R26, c[0x0][0x3a8] ;  /* 0x0000ea00ff1a9b82 */ /* 0x000ea20000000a00 */
[----:B-1----:R-:W-:Y:S01]  /*6fd0*/  @!P2 DMUL R12, R12, R14 ;  /* 0x0000000e0c0ca228 */ /* 0x002fe20000000000 */
[----:B------:R-:W-:Y:S02]  /*6fe0*/  @!P1 LEA.HI.X R14, R18, RZ, R9, 0xc, P3 ;  /* 0x000000ff120e9211 */ /* 0x000fe400018f6409 */
[----:B---3--:R-:W-:-:S05]  /*6ff0*/  @!P1 LEA R18, P3, R11, R30, 0x3 ;  /* 0x0000001e0b129211 */ /* 0x008fca00078618ff */
[----:B0-----:R-:W-:Y:S01]  /*7000*/  @!P2 DFMA R12, R140, R28, R12 ;  /* 0x0000001c8c0ca22b */ /* 0x001fe2000000000c */
[----:B------:R-:W-:Y:S01]  /*7010*/  @!P1 LEA.HI.X R19, R11, R31, R14, 0x3, P3 ;  /* 0x0000001f0b139211 */ /* 0x000fe200018f1c0e */
[----:B------:R-:W-:Y:S01]  /*7020*/  VIADD R9, R10, 0x4 ;  /* 0x000000040a097836 */ /* 0x000fe20000000000 */
[----:B------:R-:W0:Y:S04]  /*7030*/  @!P1 LDC.64 R28, c[0x0][0x390] ;  /* 0x0000e400ff1c9b82 */ /* 0x000e280000000a00 */
[----:B------:R1:W-:Y:S04]  /*7040*/  @!P2 STG.E.64 desc[UR8][R24.64+0x10], R12 ;  /* 0x0000100c1800a986 */ /* 0x0003e8000c101b08 */
[----:B------:R-:W2:Y:S01]  /*7050*/  @!P1 LDG.E.64 R14, desc[UR8][R18.64+0x18] ;  /* 0x00001808120e9981 */ /* 0x000ea2000c1e1b00 */
[----:B------:R-:W-:-:S13]  /*7060*/  ISETP.GE.AND P2, PT, R9, UR6, PT ;  /* 0x0000000609007c0c */ /* 0x000fda000bf46270 */
[----:B------:R-:W3:Y:S01]  /*7070*/  @!P2 LDC.64 R30, c[0x0][0x3b0] ;  /* 0x0000ec00ff1eab82 */ /* 0x000ee20000000a00 */
        /* <DEDUP_REMOVED lines=9> */
[----:B------:R-:W-:-:S04]  /*7110*/  @!P2 LOP3.LUT R11, R24, R5, RZ, 0xfc, !PT ;  /* 0x00000005180ba212 */ /* 0x000fc800078efcff */
[----:B------:R-:W-:Y:S02]  /*7120*/  @!P2 LEA.HI.X R12, R12, RZ, R9, 0xc, P3 ;  /* 0x000000ff0c0ca211 */ /* 0x000fe400018f6409 */
[----:B---3--:R-:W-:-:S04]  /*7130*/  @!P2 LEA R24, P3, R11, R30, 0x3 ;  /* 0x0000001e0b18a211 */ /* 0x008fc800078618ff */
[----:B------:R-:W-:Y:S01]  /*7140*/  @!P2 LEA.HI.X R25, R11, R31, R12, 0x3, P3 ;  /* 0x0000001f0b19a211 */ /* 0x000fe200018f1c0c */
[----:B--2---:R-:W-:Y:S01]  /*7150*/  @!P1 DMUL R14, R14, R26 ;  /* 0x0000001a0e0e9228 */ /* 0x004fe20000000000 */
[----:B------:R-:W-:Y:S01]  /*7160*/  VIADD R9, R10, 0x5 ;  /* 0x000000050a097836 */ /* 0x000fe20000000000 */
[----:B------:R-:W1:Y:S06]  /*7170*/  @!P2 LDC.64 R26, c[0x0][0x3a8] ;  /* 0x0000ea00ff1aab82 */ /* 0x000e6c0000000a00 */
[----:B0-----:R-:W-:Y:S02]  /*7180*/  @!P1 DFMA R14, R162, R28, R14 ;  /* 0x0000001ca20e922b */ /* 0x001fe4000000000e */
        /* <DEDUP_REMOVED lines=14> */
[----:B------:R-:W-:-:S04]  /*7270*/  @!P1 LOP3.LUT R11, R18, R5, RZ, 0xfc, !PT ;  /* 0x00000005120b9212 */ /* 0x000fc800078efcff */
[----:B------:R-:W-:Y:S02]  /*7280*/  @!P1 LEA.HI.X R14, R14, RZ, R9, 0xc, P3 ;  /* 0x000000ff0e0e9211 */ /* 0x000fe400018f6409 */
[----:B---3--:R-:W-:-:S04]  /*7290*/  @!P1 LEA R18, P3, R11, R30, 0x3 ;  /* 0x0000001e0b129211 */ /* 0x008fc800078618ff */
[----:B------:R-:W-:Y:S01]  /*72a0*/  @!P1 LEA.HI.X R19, R11, R31, R14, 0x3, P3 ;  /* 0x0000001f0b139211 */ /* 0x000fe200018f1c0e */
[----:B-1----:R-:W-:Y:S01]  /*72b0*/  @!P2 DMUL R12, R12, R26 ;  /* 0x0000001a0c0ca228 */ /* 0x002fe20000000000 */
        /* <DEDUP_REMOVED lines=24> */
[----:B0-----:R-:W-:-:S07]  /*7440*/  @!P1 DFMA R14, R64, R28, R14 ;  /* 0x0000001c400e922b */ /* 0x001fce000000000e */
[----:B------:R0:W-:Y:S04]  /*7450*/  @!P1 STG.E.64 desc[UR8][R18.64+0x28], R14 ;  /* 0x0000280e12009986 */ /* 0x0001e8000c101b08 */
[----:B------:R-:W2:Y:S01]  /*7460*/  @!P2 LDG.E.64 R12, desc[UR8][R24.64+0x30] ;  /* 0x00003008180ca981 */ /* 0x000ea2000c1e1b00 */
[----:B------:R-:W-:Y:S02]  /*7470*/  ISETP.GE.AND P1, PT, R10, UR6, PT ;  /* 0x000000060a007c0c */ /* 0x000fe4000bf26270 */
[----:B------:R-:W2:Y:S11]  /*7480*/  @!P2 LDC.64 R10, c[0x0][0x3a8] ;  /* 0x0000ea00ff0aab82 */ /* 0x000eb60000000a00 */
[----:B------:R-:W3:Y:S01]  /*7490*/  @!P1 LDC.64 R30, c[0x0][0x3b0] ;  /* 0x0000ec00ff1e9b82 */ /* 0x000ee20000000a00 */
[----:B------:R-:W-:Y:S01]  /*74a0*/  VOTEU.ALL UP0, P1 ;  /* 0x0000000000ff7886 */ /* 0x000fe20000800000 */
[----:B------:R-:W-:-:S02]  /*74b0*/  @!P1 IMAD.SHL.U32 R28, R0, 0x40, RZ ;  /* 0x00000040001c9824 */ /* 0x000fc400078e00ff */
[----:B------:R-:W-:Y:S02]  /*74c0*/  @!P1 IMAD.MOV.U32 R9, RZ, RZ, RZ ;  /* 0x000000ffff099224 */ /* 0x000fe400078e00ff */
[----:B------:R-:W-:Y:S01]  /*74d0*/  @!UP0 USHF.R.S32.HI UR6, URZ, 0x1f, UR4 ;  /* 0x0000001fff068899 */ /* 0x000fe20008011404 */
[----:B0-----:R-:W-:Y:S01]  /*74e0*/  @!P1 LOP3.LUT R15, R28, 0xfe00, RZ, 0xc0, !PT ;  /* 0x0000fe001c0f9812 */ /* 0x001fe200078ec0ff */
[----:B------:R-:W-:-:S04]  /*74f0*/  @!P1 IMAD.WIDE.U32 R8, R3, UR4, R8 ;  /* 0x0000000403089c25 */ /* 0x000fc8000f8e0008 */
[----:B------:R-:W-:Y:S01]  /*7500*/  @!P1 IMAD R19, R3, UR6, RZ ;  /* 0x0000000603139c24 */ /* 0x000fe2000f8e02ff */
[----:B------:R-:W-:-:S03]  /*7510*/  @!P1 LEA R14, P3, R8, R15, 0xc ;  /* 0x0000000f080e9211 */ /* 0x000fc600078660ff */
[----:B------:R-:W-:Y:S01]  /*7520*/  @!P1 IMAD.IADD R19, R9, 0x1, R19 ;  /* 0x0000000109139824 */ /* 0x000fe200078e0213 */
[----:B------:R-:W-:Y:S02]  /*7530*/  @!P1 LOP3.LUT R5, R14, R5, RZ, 0xfc, !PT ;  /* 0x000000050e059212 */ /* 0x000fe400078efcff */
[----:B------:R-:W0:Y:S01]  /*7540*/  @!P1 LDC.64 R14, c[0x0][0x390] ;  /* 0x0000e400ff0e9b82 */ /* 0x000e220000000a00 */
[----:B--2---:R-:W-:Y:S01]  /*7550*/  @!P2 DMUL R12, R12, R10 ;  /* 0x0000000a0c0ca228 */ /* 0x004fe20000000000 */
[----:B------:R-:W-:Y:S02]  /*7560*/  @!P1 LEA.HI.X R10, R8, RZ, R19, 0xc, P3 ;  /* 0x000000ff080a9211 */ /* 0x000fe400018f6413 */
[----:B---3--:R-:W-:-:S05]  /*7570*/  @!P1 LEA R8, P3, R5, R30, 0x3 ;  /* 0x0000001e05089211 */ /* 0x008fca00078618ff */
[----:B-1----:R-:W-:Y:S01]  /*7580*/  @!P2 DFMA R12, R6, R26, R12 ;  /* 0x0000001a060ca22b */ /* 0x002fe2000000000c */
[----:B------:R-:W-:Y:S02]  /*7590*/  @!P1 LEA.HI.X R9, R5, R31, R10, 0x3, P3 ;  /* 0x0000001f05099211 */ /* 0x000fe400018f1c0a */
[----:B------:R-:W1:Y:S04]  /*75a0*/  @!P1 LDC.64 R10, c[0x0][0x3a8] ;  /* 0x0000ea00ff0a9b82 */ /* 0x000e680000000a00 */
[----:B------:R3:W-:Y:S04]  /*75b0*/  @!P2 STG.E.64 desc[UR8][R24.64+0x30], R12 ;  /* 0x0000300c1800a986 */ /* 0x0007e8000c101b08 */
[----:B------:R-:W1:Y:S02]  /*75c0*/  @!P1 LDG.E.64 R6, desc[UR8][R8.64+0x38] ;  /* 0x0000380808069981 */ /* 0x000e64000c1e1b00 */
[----:B-1----:R-:W-:-:S08]  /*75d0*/  @!P1 DMUL R6, R6, R10 ;  /* 0x0000000a06069228 */ /* 0x002fd00000000000 */
[----:B0-----:R-:W-:-:S07]  /*75e0*/  @!P1 DFMA R6, R66, R14, R6 ;  /* 0x0000000e4206922b */ /* 0x001fce0000000006 */
[----:B------:R3:W-:Y:S04]  /*75f0*/  @!P1 STG.E.64 desc[UR8][R8.64+0x38], R6 ;  /* 0x0000380608009986 */ /* 0x0007e8000c101b08 */
.L_x_13:
[----:B0-2---:R-:W-:Y:S05]  /*7600*/  BSYNC.RECONVERGENT B0 ;  /* 0x0000000000007941 */ /* 0x005fea0003800200 */
.L_x_12:
[----:B------:R-:W-:Y:S04]  /*7610*/  BSSY.RECONVERGENT B0, `(.L_x_14) ;  /* 0x00000d4000007945 */ /* 0x000fe80003800200 */
[----:B------:R-:W-:Y:S05]  /*7620*/  @P0 BRA `(.L_x_15) ;  /* 0x0000000c00480947 */ /* 0x000fea0003800000 */
[----:B---3--:R-:W0:Y:S01]  /*7630*/  S2R R6, SR_CTAID.X ;  /* 0x0000000000067919 */ /* 0x008e220000002500 */
[----:B------:R-:W1:Y:S01]  /*7640*/  LDC R13, c[0x0][0x384] ;  /* 0x0000e100ff0d7b82 */ /* 0x000e620000000800 */
[----:B------:R-:W-:Y:S01]  /*7650*/  IMAD.SHL.U32 R5, R0, 0x8, RZ ;  /* 0x0000000800057824 */ /* 0x000fe200078e00ff */
[----:B------:R-:W-:Y:S04]  /*7660*/  BSSY.RECONVERGENT B1, `(.L_x_16) ;  /* 0x0000028000017945 */ /* 0x000fe80003800200 */
[----:B------:R-:W-:Y:S01]  /*7670*/  LOP3.LUT R5, R5, 0x38, RZ, 0xc0, !PT ;  /* 0x0000003805057812 */ /* 0x000fe200078ec0ff */
[----:B0-----:R-:W-:-:S04]  /*7680*/  IMAD.SHL.U32 R8, R6, 0x40, RZ ;  /* 0x0000004006087824 */ /* 0x001fc800078e00ff */
[----:B------:R-:W-:Y:S01]  /*7690*/  IMAD R10, R6, 0x40, R5 ;  /* 0x00000040060a7824 */ /* 0x000fe200078e0205 */
[----:B------:R-:W-:-:S03]  /*76a0*/  LOP3.LUT R8, R8, R5, RZ, 0xfc, !PT ;  /* 0x0000000508087212 */ /* 0x000fc600078efcff */
[C---:B------:R-:W-:Y:S01]  /*76b0*/  VIADD R12, R10.reuse, 0x1 ;  /* 0x000000010a0c7836 */ /* 0x040fe20000000000 */
[CC--:B-1----:R-:W-:Y:S01]  /*76c0*/  ISETP.GE.AND P6, PT, R10.reuse, R13.reuse, PT ;  /* 0x0000000d0a00720c */ /* 0x0c2fe20003fc6270 */
[----:B------:R-:W-:Y:S01]  /*76d0*/  VIADD R14, R10, 0x5 ;  /* 0x000000050a0e7836 */ /* 0x000fe20000000000 */
[C---:B------:R-:W-:Y:S02]  /*76e0*/  LOP3.LUT R9, R8.reuse, 0x2, RZ, 0xfc, !PT ;  /* 0x0000000208097812 */ /* 0x040fe400078efcff */
[----:B------:R-:W-:Y:S02]  /*76f0*/  LOP3.LUT R8, R8, 0x3, RZ, 0xfc, !PT ;  /* 0x0000000308087812 */ /* 0x000fe400078efcff */
[-C--:B------:R-:W-:Y:S01]  /*7700*/  ISETP.GE.AND P0, PT, R12, R13.reuse, PT ;  /* 0x0000000d0c00720c */ /* 0x080fe20003f06270 */
[----:B------:R-:W-:Y:S01]  /*7710*/  VIADD R12, R10, 0x4 ;  /* 0x000000040a0c7836 */ /* 0x000fe20000000000 */
[-C--:B------:R-:W-:Y:S01]  /*7720*/  ISETP.GE.AND P2, PT, R8, R13.reuse, PT ;  /* 0x0000000d0800720c */ /* 0x080fe20003f46270 */
[----:B------:R-:W-:Y:S01]  /*7730*/  VIADD R8, R10, 0x6 ;  /* 0x000000060a087836 */ /* 0x000fe20000000000 */
[----:B------:R-:W-:-:S02]  /*7740*/  ISETP.GE.AND P1, PT, R9, R13, PT ;  /* 0x0000000d0900720c */ /* 0x000fc40003f26270 */
[-C--:B------:R-:W-:Y:S01]  /*7750*/  ISETP.GE.AND P3, PT, R12, R13.reuse, PT ;  /* 0x0000000d0c00720c */ /* 0x080fe20003f66270 */
[----:B------:R-:W-:Y:S01]  /*7760*/  VIADD R12, R10, 0x7 ;  /* 0x000000070a0c7836 */ /* 0x000fe20000000000 */
[-C--:B------:R-:W-:Y:S02]  /*7770*/  ISETP.GE.AND P4, PT, R14, R13.reuse, PT ;  /* 0x0000000d0e00720c */ /* 0x080fe40003f86270 */
[----:B------:R-:W-:Y:S01]  /*7780*/  ISETP.GE.AND P5, PT, R8, R13, PT ;  /* 0x0000000d0800720c */ /* 0x000fe20003fa6270 */
[----:B------:R-:W-:-:S12]  /*7790*/  @P6 BRA `(.L_x_17) ;  /* 0x0000000000506947 */ /* 0x000fd80003800000 */
[----:B------:R-:W-:Y:S01]  /*77a0*/  IMAD.SHL.U32 R7, R0, 0x40, RZ ;  /* 0x0000004000077824 */ /* 0x000fe200078e00ff */
[----:B------:R-:W0:Y:S04]  /*77b0*/  LDCU.64 UR10, c[0x0][0x3b0] ;  /* 0x00007600ff0a77ac */ /* 0x000e280008000a00 */
[----:B------:R-:W-:Y:S01]  /*77c0*/  LOP3.LUT R11, R7, 0xfe00, RZ, 0xc0, !PT ;  /* 0x0000fe00070b7812 */ /* 0x000fe200078ec0ff */
[----:B------:R-:W-:Y:S01]  /*77d0*/  IMAD.MOV.U32 R7, RZ, RZ, RZ ;  /* 0x000000ffff077224 */ /* 0x000fe200078e00ff */
[----:B------:R-:W-:Y:S02]  /*77e0*/  USHF.R.S32.HI UR6, URZ, 0x1f, UR4 ;  /* 0x0000001fff067899 */ /* 0x000fe40008011404 */
[----:B------:R-:W-:Y:S01]  /*77f0*/  LOP3.LUT R11, R11, 0x40, RZ, 0xfc, !PT ;  /* 0x000000400b0b7812 */ /* 0x000fe200078efcff */
[----:B------:R-:W-:-:S04]  /*7800*/  IMAD.WIDE.U32 R8, R3, UR4, R6 ;  /* 0x0000000403087c25 */ /* 0x000fc8000f8e0006 */
[----:B------:R-:W-:Y:S01]  /*7810*/  IMAD R15, R3, UR6, RZ ;  /* 0x00000006030f7c24 */ /* 0x000fe2000f8e02ff */
[----:B------:R-:W-:-:S03]  /*7820*/  LEA R10, P6, R8, R11, 0xc ;  /* 0x0000000b080a7211 */ /* 0x000fc600078c60ff */
[----:B------:R-:W-:Y:S01]  /*7830*/  IMAD.IADD R15, R9, 0x1, R15 ;  /* 0x00000001090f7824 */ /* 0x000fe200078e020f */
[----:B------:R-:W-:Y:S01]  /*7840*/  LOP3.LUT R9, R10, R5, RZ, 0xfc, !PT ;  /* 0x000000050a097212 */ /* 0x000fe200078efcff */
[----:B------:R-:W1:Y:S03]  /*7850*/  LDCU.64 UR6, c[0x0][0x3a8] ;  /* 0x00007500ff0677ac */ /* 0x000e660008000a00 */
[----:B------:R-:W-:Y:S02]  /*7860*/  LEA.HI.X R10, R8, RZ, R15, 0xc, P6 ;  /* 0x000000ff080a7211 */ /* 0x000fe400030f640f */
[----:B0-----:R-:W-:-:S04]  /*7870*/  LEA R8, P6, R9, UR10, 0x3 ;  /* 0x0000000a09087c11 */ /* 0x001fc8000f8c18ff */
[----:B------:R-:W-:Y:S01]  /*7880*/  LEA.HI.X R9, R9, UR11, R10, 0x3, P6 ;  /* 0x0000000b09097c11 */ /* 0x000fe2000b0f1c0a */
[----:B------:R-:W0:Y:S04]  /*7890*/  LDCU.64 UR10, c[0x0][0x390] ;  /* 0x00007200ff0a77ac */ /* 0x000e280008000a00 */
[----:B------:R-:W1:Y:S02]  /*78a0*/  LDG.E.64 R10, desc[UR8][R8.64] ;  /* 0x00000008080a7981 */ /* 0x000e64000c1e1b00 */
[----:B-1----:R-:W-:-:S08]  /*78b0*/  DMUL R10, R10, UR6 ;  /* 0x000000060a0a7c28 */ /* 0x002fd00008000000 */
[----:B0-----:R-:W-:-:S07]  /*78c0*/  DFMA R10, R122, UR10, R10 ;  /* 0x0000000a7a0a7c2b */ /* 0x001fce000800000a */
[----:B------:R0:W-:Y:S04]  /*78d0*/  STG.E.64 desc[UR8][R8.64], R10 ;  /* 0x0000000a08007986 */ /* 0x0001e8000c101b08 */
.L_x_17:
[----:B------:R-:W-:Y:S05]  /*78e0*/  BSYNC.RECONVERGENT B1 ;  /* 0x0000000000017941 */ /* 0x000fea0003800200 */
.L_x_16:
[----:B------:R-:W-:Y:S01]  /*78f0*/  BSSY.RECONVERGENT B1, `(.L_x_18) ;  /* 0x0000018000017945 */ /* 0x000fe20003800200 */
[----:B------:R-:W-:-:S03]  /*7900*/  ISETP.GE.AND P6, PT, R12, R13, PT ;  /* 0x0000000d0c00720c */ /* 0x000fc60003fc6270 */
[----:B------:R-:W-:Y:S10]  /*7910*/  @P0 BRA `(.L_x_19) ;  /* 0x0000000000540947 */ /* 0x000ff40003800000 */
[----:B0-----:R-:W-:Y:S01]  /*7920*/  IMAD.SHL.U32 R8, R0, 0x40, RZ ;  /* 0x0000004000087824 */ /* 0x001fe200078e00ff */
[----:B------:R-:W0:Y:S01]  /*7930*/  LDCU.64 UR10, c[0x0][0x3b0] ;  /* 0x00007600ff0a77ac */ /* 0x000e220008000a00 */
[----:B------:R-:W-:-:S03]  /*7940*/  IMAD.MOV.U32 R9, RZ, RZ, RZ ;  /* 0x000000ffff097224 */ /* 0x000fc600078e00ff */
[----:B------:R-:W-:Y:S01]  /*7950*/  LOP3.LUT R10, R8, 0xfe00, RZ, 0xc0, !PT ;  /* 0x0000fe00080a7812 */ /* 0x000fe200078ec0ff */
[----:B------:R-:W-:Y:S01]  /*7960*/  IMAD.MOV.U32 R8, RZ, RZ, R6 ;  /* 0x000000ffff087224 */ /* 0x000fe200078e0006 */
        /* <DEDUP_REMOVED lines=16> */
.L_x_19:
[----:B------:R-:W-:Y:S05]  /*7a70*/  BSYNC.RECONVERGENT B1 ;  /* 0x0000000000017941 */ /* 0x000fea0003800200 */
.L_x_18:
[----:B------:R-:W-:Y:S04]  /*7a80*/  BSSY.RECONVERGENT B1, `(.L_x_20) ;  /* 0x0000017000017945 */ /* 0x000fe80003800200 */
[----:B------:R-:W-:Y:S05]  /*7a90*/  @P1 BRA `(.L_x_21) ;  /* 0x0000000000541947 */ /* 0x000fea0003800000 */
[----:B01----:R-:W-:Y:S01]  /*7aa0*/  IMAD.SHL.U32 R8, R0, 0x40, RZ ;  /* 0x0000004000087824 */ /* 0x003fe200078e00ff */
        /* <DEDUP_REMOVED lines=20> */
.L_x_21:
[----:B------:R-:W-:Y:S05]  /*7bf0*/  BSYNC.RECONVERGENT B1 ;  /* 0x0000000000017941 */ /* 0x000fea0003800200 */
.L_x_20:
[----:B------:R-:W-:Y:S04]  /*7c00*/  BSSY.RECONVERGENT B1, `(.L_x_22) ;  /* 0x0000017000017945 */ /* 0x000fe80003800200 */
[----:B------:R-:W-:Y:S05]  /*7c10*/  @P2 BRA `(.L_x_23) ;  /* 0x0000000000542947 */ /* 0x000fea0003800000 */
[----:B012---:R-:W-:Y:S01]  /*7c20*/  IMAD.SHL.U32 R8, R0, 0x40, RZ ;  /* 0x0000004000087824 */ /* 0x007fe200078e00ff */
        /* <DEDUP_REMOVED lines=20> */
.L_x_23:
[----:B------:R-:W-:Y:S05]  /*7d70*/  BSYNC.RECONVERGENT B1 ;  /* 0x0000000000017941 */ /* 0x000fea0003800200 */
.L_x_22:
[----:B------:R-:W-:Y:S04]  /*7d80*/  BSSY.RECONVERGENT B1, `(.L_x_24) ;  /* 0x0000017000017945 */ /* 0x000fe80003800200 */
[----:B------:R-:W-:Y:S05]  /*7d90*/  @P3 BRA `(.L_x_25) ;  /* 0x0000000000543947 */ /* 0x000fea0003800000 */
[----:B0123--:R-:W-:Y:S01]  /*7da0*/  IMAD.SHL.U32 R8, R0, 0x40, RZ ;  /* 0x0000004000087824 */ /* 0x00ffe200078e00ff */
        /* <DEDUP_REMOVED lines=20> */
.L_x_25:
[----:B------:R-:W-:Y:S05]  /*7ef0*/  BSYNC.RECONVERGENT B1 ;  /* 0x0000000000017941 */ /* 0x000fea0003800200 */
.L_x_24:
[----:B------:R-:W-:Y:S04]  /*7f00*/  BSSY.RECONVERGENT B1, `(.L_x_26) ;  /* 0x0000017000017945 */ /* 0x000fe80003800200 */
[----:B------:R-:W-:Y:S05]  /*7f10*/  @P4 BRA `(.L_x_27) ;  /* 0x0000000000544947 */ /* 0x000fea0003800000 */
[----:B01234-:R-:W-:Y:S01]  /*7f20*/  IMAD.SHL.U32 R8, R0, 0x40, RZ ;  /* 0x0000004000087824 */ /* 0x01ffe200078e00ff */
        /* <DEDUP_REMOVED lines=20> */
.L_x_27:
[----:B------:R-:W-:Y:S05]  /*8070*/  BSYNC.RECONVERGENT B1 ;  /* 0x0000000000017941 */ /* 0x000fea0003800200 */
.L_x_26:
        /* <DEDUP_REMOVED lines=23> */
.L_x_29:
[----:B------:R-:W-:Y:S05]  /*81f0*/  BSYNC.RECONVERGENT B1 ;  /* 0x0000000000017941 */ /* 0x000fea0003800200 */
.L_x_28:
[----:B------:R-:W-:Y:S05]  /*8200*/  @P6 BRA `(.L_x_15) ;  /* 0x0000000000506947 */ /* 0x000fea0003800000 */
[----:B------:R-:W-:Y:S01]  /*8210*/  IMAD.SHL.U32 R7, R0, 0x40, RZ ;  /* 0x0000004000077824 */ /* 0x000fe200078e00ff */
[----:B------:R-:W5:Y:S04]  /*8220*/  LDCU.64 UR10, c[0x0][0x3b0] ;  /* 0x00007600ff0a77ac */ /* 0x000f680008000a00 */
[----:B01234-:R-:W-:Y:S01]  /*8230*/  LOP3.LUT R8, R7, 0xfe00, RZ, 0xc0, !PT ;  /* 0x0000fe0007087812 */ /* 0x01ffe200078ec0ff */
        /* <DEDUP_REMOVED lines=8> */
[----:B------:R-:W0:Y:S03]  /*82c0*/  LDCU.64 UR6, c[0x0][0x3a8] ;  /* 0x00007500ff0677ac */ /* 0x000e260008000a00 */
[----:B------:R-:W-:Y:S02]  /*82d0*/  LEA.HI.X R11, R6, RZ, R11, 0xc, P0 ;  /* 0x000000ff060b7211 */ /* 0x000fe400000f640b */
[----:B-----5:R-:W-:-:S04]  /*82e0*/  LEA R8, P0, R10, UR10, 0x3 ;  /* 0x0000000a0a087c11 */ /* 0x020fc8000f8018ff */
[----:B------:R-:W-:Y:S01]  /*82f0*/  LEA.HI.X R9, R10, UR11, R11, 0x3, P0 ;  /* 0x0000000b0a097c11 */ /* 0x000fe200080f1c0b */
[----:B------:R-:W1:Y:S04]  /*8300*/  LDCU.64 UR10, c[0x0][0x390] ;  /* 0x00007200ff0a77ac */ /* 0x000e680008000a00 */
[----:B------:R-:W0:Y:S02]  /*8310*/  LDG.E.64 R6, desc[UR8][R8.64+0x38] ;  /* 0x0000380808067981 */ /* 0x000e24000c1e1b00 */
[----:B0-----:R-:W-:-:S08]  /*8320*/  DMUL R6, R6, UR6 ;  /* 0x0000000606067c28 */ /* 0x001fd00008000000 */
[----:B-1----:R-:W-:-:S07]  /*8330*/  DFMA R6, R192, UR10, R6 ;  /* 0x0000000ac0067c2b */ /* 0x002fce0008000006 */
[----:B------:R0:W-:Y:S04]  /*8340*/  STG.E.64 desc[UR8][R8.64+0x38], R6 ;  /* 0x0000380608007986 */ /* 0x0001e8000c101b08 */
.L_x_15:
[----:B------:R-:W-:Y:S05]  /*8350*/  BSYNC.RECONVERGENT B0 ;  /* 0x0000000000007941 */ /* 0x000fea0003800200 */
.L_x_14:
[----:B0--3--:R-:W0:Y:S01]  /*8360*/  S2R R6, SR_CTAID.X ;  /* 0x0000000000067919 */ /* 0x009e220000002500 */
[C---:B------:R-:W-:Y:S01]  /*8370*/  VIADD R5, R4.reuse, 0x2 ;  /* 0x0000000204057836 */ /* 0x040fe20000000000 */
[----:B------:R-:W-:Y:S01]  /*8380*/  BSSY.RECONVERGENT B0, `(.L_x_30) ;  /* 0x000007e000007945 */ /* 0x000fe20003800200 */
[C---:B-12-4-:R-:W-:Y:S02]  /*8390*/  VIADD R8, R4.reuse, 0x3 ;  /* 0x0000000304087836 */ /* 0x056fe40000000000 */
[----:B------:R-:W-:Y:S01]  /*83a0*/  VIADD R9, R4, 0x4 ;  /* 0x0000000404097836 */ /* 0x000fe20000000000 */
[----:B------:R-:W-:Y:S01]  /*83b0*/  ISETP.GE.AND P2, PT, R5, UR5, PT ;  /* 0x0000000505007c0c */ /* 0x000fe2000bf46270 */
[----:B------:R-:W-:Y:S01]  /*83c0*/  IMAD.SHL.U32 R5, R0, 0x8, RZ ;  /* 0x0000000800057824 */ /* 0x000fe200078e00ff */
[----:B------:R-:W-:Y:S01]  /*83d0*/  ISETP.GE.AND P1, PT, R8, UR5, PT ;  /* 0x0000000508007c0c */ /* 0x000fe2000bf26270 */
[----:B------:R-:W-:Y:S01]  /*83e0*/  VIADD R27, R4, 0x5 ;  /* 0x00000005041b7836 */ /* 0x000fe20000000000 */
[----:B------:R-:W-:-:S02]  /*83f0*/  ISETP.GE.AND P0, PT, R9, UR5, PT ;  /* 0x0000000509007c0c */ /* 0x000fc4000bf06270 */
[----:B------:R-:W-:-:S07]  /*8400*/  LOP3.LUT R5, R5, 0x38, RZ, 0xc0, !PT ;  /* 0x0000003805057812 */ /* 0x000fce00078ec0ff */
[----:B------:R-:W-:Y:S05]  /*8410*/  @P2 BRA `(.L_x_31) ;  /* 0x0000000400d02947 */ /* 0x000fea0003800000 */
[----:B------:R-:W1:Y:S01]  /*8420*/  S2R R8, SR_CTAID.X ;  /* 0x0000000000087919 */ /* 0x000e620000002500 */
[----:B------:R-:W2:Y:S01]  /*8430*/  LDCU UR7, c[0x0][0x384] ;  /* 0x00007080ff0777ac */ /* 0x000ea20008000800 */
[----:B------:R-:W-:Y:S02]  /*8440*/  IMAD.SHL.U32 R0, R0, 0x40, RZ ;  /* 0x0000004000007824 */ /* 0x000fe400078e00ff */
[----:B------:R-:W-:Y:S01]  /*8450*/  IMAD.MOV.U32 R9, RZ, RZ, RZ ;  /* 0x000000ffff097224 */ /* 0x000fe200078e00ff */
[----:B------:R-:W-:Y:S02]  /*8460*/  USHF.R.S32.HI UR6, URZ, 0x1f, UR4 ;  /* 0x0000001fff067899 */ /* 0x000fe40008011404 */
[----:B------:R-:W-:-:S04]  /*8470*/  LOP3.LUT R0, R0, 0xfe00, RZ, 0xc0, !PT ;  /* 0x0000fe0000007812 */ /* 0x000fc800078ec0ff */
[C---:B------:R-:W-:Y:S01]  /*8480*/  IMAD R13, R3.reuse, UR6, RZ ;  /* 0x00000006030d7c24 */ /* 0x040fe2000f8e02ff */
[----:B------:R-:W-:Y:S01]  /*8490*/  LOP3.LUT R11, R0, 0x80, RZ, 0xfc, !PT ;  /* 0x00000080000b7812 */ /* 0x000fe200078efcff */
[----:B-1----:R-:W-:Y:S02]  /*84a0*/  IMAD R26, R8, 0x40, R5 ;  /* 0x00000040081a7824 */ /* 0x002fe400078e0205 */
[----:B------:R-:W-:-:S03]  /*84b0*/  IMAD.WIDE.U32 R8, R3, UR4, R8 ;  /* 0x0000000403087c25 */ /* 0x000fc6000f8e0008 */
[----:B--2---:R-:W-:Y:S01]  /*84c0*/  ISETP.GE.AND P2, PT, R26, UR7, PT ;  /* 0x000000071a007c0c */ /* 0x004fe2000bf46270 */
[----:B------:R-:W-:Y:S01]  /*84d0*/  IMAD.IADD R13, R9, 0x1, R13 ;  /* 0x00000001090d7824 */ /* 0x000fe200078e020d */
[----:B------:R-:W-:-:S04]  /*84e0*/  LEA R24, P3, R8, R11, 0xc ;  /* 0x0000000b08187211 */ /* 0x000fc800078660ff */
[----:B------:R-:W-:-:S07]  /*84f0*/  LEA.HI.X R25, R8, RZ, R13, 0xc, P3 ;  /* 0x000000ff08197211 */ /* 0x000fce00018f640d */
[----:B------:R-:W1:Y:S01]  /*8500*/  @!P2 LDC.64 R14, c[0x0][0x3b0] ;  /* 0x0000ec00ff0eab82 */ /* 0x000e620000000a00 */
[----:B------:R-:W-:-:S05]  /*8510*/  @!P2 IADD3 R0, P3, PT, R5, R24, RZ ;  /* 0x000000180500a210 */ /* 0x000fca0007f7e0ff */
[----:B------:R-:W-:Y:S02]  /*8520*/  @!P2 IMAD.X R9, RZ, RZ, R25, P3 ;  /* 0x000000ffff09a224 */ /* 0x000fe400018e0619 */
[----:B------:R-:W2:Y:S01]  /*8530*/  @!P2 LDC.64 R12, c[0x0][0x3a8] ;  /* 0x0000ea00ff0cab82 */ /* 0x000ea20000000a00 */
[----:B-1----:R-:W-:-:S04]  /*8540*/  @!P2 LEA R8, P3, R0, R14, 0x3 ;  /* 0x0000000e0008a211 */ /* 0x002fc800078618ff */
[----:B------:R-:W-:Y:S01]  /*8550*/  @!P2 LEA.HI.X R9, R0, R15, R9, 0x3, P3 ;  /* 0x0000000f0009a211 */ /* 0x000fe200018f1c09 */
[----:B------:R-:W-:Y:S02]  /*8560*/  VIADD R0, R26, 0x1 ;  /* 0x000000011a007836 */ /* 0x000fe40000000000 */
[----:B------:R-:W1:Y:S02]  /*8570*/  @!P2 LDC.64 R14, c[0x0][0x390] ;  /* 0x0000e400ff0eab82 */ /* 0x000e640000000a00 */
[----:B------:R-:W2:Y:S01]  /*8580*/  @!P2 LDG.E.64 R10, desc[UR8][R8.64] ;  /* 0x00000008080aa981 */ /* 0x000ea2000c1e1b00 */
[----:B------:R-:W-:-:S13]  /*8590*/  ISETP.GE.AND P3, PT, R0, UR7, PT ;  /* 0x0000000700007c0c */ /* 0x000fda000bf66270 */
[----:B------:R-:W3:Y:S01]  /*85a0*/  @!P3 LDC.64 R16, c[0x0][0x3b0] ;  /* 0x0000ec00ff10bb82 */ /* 0x000ee20000000a00 */
[----:B------:R-:W-:-:S07]  /*85b0*/  @!P3 IADD3 R0, P4, PT, R5, R24, RZ ;  /* 0x000000180500b210 */ /* 0x000fce0007f9e0ff */
[----:B------:R-:W4:Y:S01]  /*85c0*/  @!P3 LDC.64 R18, c[0x0][0x390] ;  /* 0x0000e400ff12bb82 */ /* 0x000f220000000a00 */
[----:B--2---:R-:W-:Y:S01]  /*85d0*/  @!P2 DMUL R10, R10, R12 ;  /* 0x0000000c0a0aa228 */ /* 0x004fe20000000000 */
[----:B------:R-:W-:Y:S01]  /*85e0*/  @!P3 IMAD.X R12, RZ, RZ, R25, P4 ;  /* 0x000000ffff0cb224 */ /* 0x000fe200020e0619 */
[----:B---3--:R-:W-:-:S04]  /*85f0*/  @!P3 LEA R16, P4, R0, R16, 0x3 ;  /* 0x000000100010b211 */ /* 0x008fc800078818ff */
[----:B------:R-:W-:Y:S02]  /*8600*/  @!P3 LEA.HI.X R17, R0, R17, R12, 0x3, P4 ;  /* 0x000000110011b211 */ /* 0x000fe400020f1c0c */
[----:B-1----:R-:W-:Y:S01]  /*8610*/  @!P2 DFMA R10, R124, R14, R10 ;  /* 0x0000000e7c0aa22b */ /* 0x002fe2000000000a */
[----:B------:R-:W-:Y:S01]  /*8620*/  VIADD R0, R26, 0x2 ;  /* 0x000000021a007836 */ /* 0x000fe20000000000 */
[----:B------:R-:W1:Y:S05]  /*8630*/  @!P3 LDC.64 R14, c[0x0][0x3a8] ;  /* 0x0000ea00ff0ebb82 */ /* 0x000e6a0000000a00 */
[----:B------:R2:W-:Y:S04]  /*8640*/  @!P2 STG.E.64 desc[UR8][R8.64], R10 ;  /* 0x0000000a0800a986 */ /* 0x0005e8000c101b08 */
[----:B------:R-:W1:Y:S01]  /*8650*/  @!P3 LDG.E.64 R12, desc[UR8][R16.64+0x8] ;  /* 0x00000808100cb981 */ /* 0x000e62000c1e1b00 */
[----:B------:R-:W-:-:S13]  /*8660*/  ISETP.GE.AND P2, PT, R0, UR7, PT ;  /* 0x0000000700007c0c */ /* 0x000fda000bf46270 */
[----:B------:R-:W3:Y:S01]  /*8670*/  @!P2 LDC.64 R20, c[0x0][0x3b0] ;  /* 0x0000ec00ff14ab82 */ /* 0x000ee20000000a00 */
[----:B------:R-:W-:-:S07]  /*8680*/  @!P2 IADD3 R0, P4, PT, R5, R24, RZ ;  /* 0x000000180500a210 */ /* 0x000fce0007f9e0ff */
[----:B--2---:R-:W2:Y:S01]  /*8690*/  @!P2 LDC.64 R10, c[0x0][0x3a8] ;  /* 0x0000ea00ff0aab82 */ /* 0x004ea20000000a00 */
[----:B-1----:R-:W-:Y:S01]  /*86a0*/  @!P3 DMUL R12, R12, R14 ;  /* 0x0000000e0c0cb228 */ /* 0x002fe20000000000 */
[----:B------:R-:W-:Y:S01]  /*86b0*/  @!P2 IMAD.X R15, RZ, RZ, R25, P4 ;  /* 0x000000ffff0fa224 */ /* 0x000fe200020e0619 */
[----:B---3--:R-:W-:-:S04]  /*86c0*/  @!P2 LEA R14, P4, R0, R20, 0x3 ;  /* 0x00000014000ea211 */ /* 0x008fc800078818ff */
[----:B------:R-:W-:Y:S02]  /*86d0*/  @!P2 LEA.HI.X R15, R0, R21, R15, 0x3, P4 ;  /* 0x00000015000fa211 */ /* 0x000fe400020f1c0f */
[----:B----4-:R-:W-:Y:S01]  /*86e0*/  @!P3 DFMA R12, R94, R18, R12 ;  /* 0x000000125e0cb22b */ /* 0x010fe2000000000c */
[----:B------:R-:W-:Y:S01]  /*86f0*/  VIADD R0, R26, 0x3 ;  /* 0x000000031a007836 */ /* 0x000fe20000000000 */
[----:B------:R-:W1:Y:S05]  /*8700*/  @!P2 LDC.64 R18, c[0x0][0x390] ;  /* 0x0000e400ff12ab82 */ /* 0x000e6a0000000a00 */
[----:B------:R3:W-:Y:S04]  /*8710*/  @!P3 STG.E.64 desc[UR8][R16.64+0x8], R12 ;  /* 0x0000080c1000b986 */ /* 0x0007e8000c101b08 */
[----:B------:R-:W2:Y:S01]  /*8720*/  @!P2 LDG.E.64 R8, desc[UR8][R14.64+0x10] ;  /* 0x000010080e08a981 */ /* 0x000ea2000c1e1b00 */
[----:B------:R-:W-:-:S13]  /*8730*/  ISETP.GE.AND P3, PT, R0, UR7, PT ;  /* 0x0000000700007c0c */ /* 0x000fda000bf66270 */
[----:B------:R-:W4:Y:S01]  /*8740*/  @!P3 LDC.64 R20, c[0x0][0x3b0] ;  /* 0x0000ec00ff14bb82 */ /* 0x000f220000000a00 */
[----:B------:R-:W-:-:S07]  /*8750*/  @!P3 IADD3 R0, P4, PT, R5, R24, RZ ;  /* 0x000000180500b210 */ /* 0x000fce0007f9e0ff */
[----:B---3--:R-:W3:Y:S08]  /*8760*/  @!P3 LDC.64 R12, c[0x0][0x3a8] ;  /* 0x0000ea00ff0cbb82 */ /* 0x008ef00000000a00 */
[----:B------:R-:W5:Y:S01]  /*8770*/  @!P3 LDC.64 R16, c[0x0][0x390] ;  /* 0x0000e400ff10bb82 */ /* 0x000f620000000a00 */
[----:B--2---:R-:W-:Y:S01]  /*8780*/  @!P2 DMUL R8, R8, R10 ;  /* 0x0000000a0808a228 */ /* 0x004fe20000000000 */
[----:B------:R-:W-:Y:S01]  /*8790*/  @!P3 IMAD.X R10, RZ, RZ, R25, P4 ;  /* 0x000000ffff0ab224 */ /* 0x000fe200020e0619 */
[----:B----4-:R-:W-:-:S04]  /*87a0*/  @!P3 LEA R20, P4, R0, R20, 0x3 ;  /* 0x000000140014b211 */ /* 0x010fc800078818ff */
[----:B------:R-:W-:Y:S02]  /*87b0*/  @!P3 LEA.HI.X R21, R0, R21, R10, 0x3, P4 ;  /* 0x000000150015b211 */ /* 0x000fe400020f1c0a */
[----:B-1----:R-:W-:-:S07]  /*87c0*/  @!P2 DFMA R8, R92, R18, R8 ;  /* 0x000000125c08a22b */ /* 0x002fce0000000008 */
[----:B------:R1:W-:Y:S04]  /*87d0*/  @!P2 STG.E.64 desc[UR8][R14.64+0x10], R8 ;  /* 0x000010080e00a986 */ /* 0x0003e8000c101b08 */
[----:B------:R-:W3:Y:S01]  /*87e0*/  @!P3 LDG.E.64 R10, desc[UR8][R20.64+0x18] ;  /* 0x00001808140ab981 */ /* 0x000ee2000c1e1b00 */
[----:B------:R-:W-:-:S05]  /*87f0*/  VIADD R0, R26, 0x4 ;  /* 0x000000041a007836 */ /* 0x000fca0000000000 */
[----:B------:R-:W-:-:S13]  /*8800*/  ISETP.GE.AND P2, PT, R0, UR7, PT ;  /* 0x0000000700007c0c */ /* 0x000fda000bf46270 */
[----:B------:R-:W2:Y:S01]  /*8810*/  @!P2 LDC.64 R18, c[0x0][0x3b0] ;  /* 0x0000ec00ff12ab82 */ /* 0x000ea20000000a00 */
[----:B------:R-:W-:-:S07]  /*8820*/  @!P2 IADD3 R0, P4, PT, R5, R24, RZ ;  /* 0x000000180500a210 */ /* 0x000fce0007f9e0ff */
[----:B-1----:R-:W1:Y:S01]  /*8830*/  @!P2 LDC.64 R14, c[0x0][0x3a8] ;  /* 0x0000ea00ff0eab82 */ /* 0x002e620000000a00 */
[----:B---3--:R-:W-:Y:S01]  /*8840*/  @!P3 DMUL R10, R10, R12 ;  /* 0x0000000c0a0ab228 */ /* 0x008fe20000000000 */
[----:B------:R-:W-:Y:S01]  /*8850*/  @!P2 IMAD.X R13, RZ, RZ, R25, P4 ;  /* 0x000000ffff0da224 */ /* 0x000fe200020e0619 */
[----:B--2---:R-:W-:-:S04]  /*8860*/  @!P2 LEA R12, P4, R0, R18, 0x3 ;  /* 0x00000012000ca211 */ /* 0x004fc800078818ff */
[----:B------:R-:W-:Y:S02]  /*8870*/  @!P2 LEA.HI.X R13, R0, R19, R13, 0x3, P4 ;  /* 0x00000013000da211 */ /* 0x000fe400020f1c0d */
[----:B-----5:R-:W-:Y:S01]  /*8880*/  @!P3 DFMA R10, R158, R16, R10 ;  /* 0x000000109e0ab22b */ /* 0x020fe2000000000a */
[----:B------:R-:W-:Y:S01]  /*8890*/  VIADD R0, R26, 0x5 ;  /* 0x000000051a007836 */ /* 0x000fe20000000000 */
[----:B------:R-:W2:Y:S05]  /*88a0*/  @!P2 LDC.64 R16, c[0x0][0x390] ;  /* 0x0000e400ff10ab82 */ /* 0x000eaa0000000a00 */
[----:B------:R3:W-:Y:S04]  /*88b0*/  @!P3 STG.E.64 desc[UR8][R20.64+0x18], R10 ;  /* 0x0000180a1400b986 */ /* 0x0007e8000c101b08 */
[----:B------:R-:W1:Y:S01]  /*88c0*/  @!P2 LDG.E.64 R8, desc[UR8][R12.64+0x20] ;  /* 0x000020080c08a981 */ /* 0x000e62000c1e1b00 */
[----:B------:R-:W-:-:S13]  /*88d0*/  ISETP.GE.AND P3, PT, R0, UR7, PT ;  /* 0x0000000700007c0c */ /* 0x000fda000bf66270 */
[----:B------:R-:W4:Y:S01]  /*88e0*/  @!P3 LDC.64 R18, c[0x0][0x3b0] ;  /* 0x0000ec00ff12bb82 */ /* 0x000f220000000a00 */
[----:B------:R-:W-:Y:S01]  /*88f0*/  @!P3 IADD3 R0, P4, PT, R5, R24, RZ ;  /* 0x000000180500b210 */ /* 0x000fe20007f9e0ff */
[----:B-1----:R-:W-:-:S04]  /*8900*/  @!P2 DMUL R8, R8, R14 ;  /* 0x0000000e0808a228 */ /* 0x002fc80000000000 */
[----:B------:R-:W-:Y:S01]  /*8910*/  @!P3 IMAD.X R15, RZ, RZ, R25, P4 ;  /* 0x000000ffff0fb224 */ /* 0x000fe200020e0619 */
[----:B----4-:R-:W-:-:S04]  /*8920*/  @!P3 LEA R14, P4, R0, R18, 0x3 ;  /* 0x00000012000eb211 */ /* 0x010fc800078818ff */
[----:B------:R-:W-:Y:S01]  /*8930*/  @!P3 LEA.HI.X R15, R0, R19, R15, 0x3, P4 ;  /* 0x00000013000fb211 */ /* 0x000fe200020f1c0f */
[----:B--2---:R-:W-:Y:S01]  /*8940*/  @!P2 DFMA R8, R172, R16, R8 ;  /* 0x00000010ac08a22b */ /* 0x004fe20000000008 */
[----:B------:R-:W-:Y:S01]  /*8950*/  VIADD R0, R26, 0x6 ;  /* 0x000000061a007836 */ /* 0x000fe20000000000 */
[----:B------:R-:W1:Y:S05]  /*8960*/  @!P3 LDC.64 R16, c[0x0][0x3a8] ;  /* 0x0000ea00ff10bb82 */ /* 0x000e6a0000000a00 */
[----:B------:R2:W-:Y:S03]  /*8970*/  @!P2 STG.E.64 desc[UR8][R12.64+0x20], R8 ;  /* 0x000020080c00a986 */ /* 0x0005e6000c101b08 */
[----:B------:R-:W4:Y:S01]  /*8980*/  @!P3 LDC.64 R18, c[0x0][0x390] ;  /* 0x0000e400ff12bb82 */ /* 0x000f220000000a00 */
[----:B---3--:R-:W1:Y:S01]  /*8990*/  @!P3 LDG.E.64 R10, desc[UR8][R14.64+0x28] ;  /* 0x000028080e0ab981 */ /* 0x008e62000c1e1b00 */
[----:B------:R-:W-:-:S13]  /*89a0*/  ISETP.GE.AND P2, PT, R0, UR7, PT ;  /* 0x0000000700007c0c */ /* 0x000fda000bf46270 */
[----:B------:R-:W3:Y:S01]  /*89b0*/  @!P2 LDC.64 R20, c[0x0][0x3b0] ;  /* 0x0000ec00ff14ab82 */ /* 0x000ee20000000a00 */
[----:B------:R-:W-:Y:S01]  /*89c0*/  @!P2 IADD3 R0, P4, PT, R5, R24, RZ ;  /* 0x000000180500a210 */ /* 0x000fe20007f9e0ff */
[----:B------:R-:W-:-:S06]  /*89d0*/  VIADD R26, R26, 0x7 ;  /* 0x000000071a1a7836 */ /* 0x000fcc0000000000 */
[----:B--2---:R-:W2:Y:S01]  /*89e0*/  @!P2 LDC.64 R12, c[0x0][0x3a8] ;  /* 0x0000ea00ff0cab82 */ /* 0x004ea20000000a00 */
[----:B-1----:R-:W-:Y:S01]  /*89f0*/  @!P3 DMUL R10, R10, R16 ;  /* 0x000000100a0ab228 */ /* 0x002fe20000000000 */
[----:B------:R-:W-:Y:S01]  /*8a00*/  @!P2 IMAD.X R17, RZ, RZ, R25, P4 ;  /* 0x000000ffff11a224 */ /* 0x000fe200020e0619 */
[----:B---3--:R-:W-:-:S04]  /*8a10*/  @!P2 LEA R16, P4, R0, R20, 0x3 ;  /* 0x000000140010a211 */ /* 0x008fc800078818ff */
[----:B------:R-:W-:Y:S02]  /*8a20*/  @!P2 LEA.HI.X R17, R0, R21, R17, 0x3, P4 ;  /* 0x000000150011a211 */ /* 0x000fe400020f1c11 */
[----:B----4-:R-:W-:Y:S01]  /*8a30*/  @!P3 DFMA R10, R22, R18, R10 ;  /* 0x00000012160ab22b */ /* 0x010fe2000000000a */
[----:B------:R-:W1:Y:S06]  /*8a40*/  @!P2 LDC.64 R18, c[0x0][0x390] ;  /* 0x0000e400ff12ab82 */ /* 0x000e6c0000000a00 */
[----:B------:R3:W-:Y:S04]  /*8a50*/  @!P3 STG.E.64 desc[UR8][R14.64+0x28], R10 ;  /* 0x0000280a0e00b986 */ /* 0x0007e8000c101b08 */
[----:B------:R-:W2:Y:S01]  /*8a60*/  @!P2 LDG.E.64 R8, desc[UR8][R16.64+0x30] ;  /* 0x000030081008a981 */ /* 0x000ea2000c1e1b00 */
[----:B------:R-:W-:-:S13]  /*8a70*/  ISETP.GE.AND P3, PT, R26, UR7, PT ;  /* 0x000000071a007c0c */ /* 0x000fda000bf66270 */
[----:B------:R-:W4:Y:S01]  /*8a80*/  @!P3 LDC.64 R20, c[0x0][0x3b0] ;  /* 0x0000ec00ff14bb82 */ /* 0x000f220000000a00 */
[----:B------:R-:W-:-:S05]  /*8a90*/  @!P3 IADD3 R24, P4, PT, R5, R24, RZ ;  /* 0x000000180518b210 */ /* 0x000fca0007f9e0ff */
[----:B------:R-:W-:Y:S02]  /*8aa0*/  @!P3 IMAD.X R25, RZ, RZ, R25, P4 ;  /* 0x000000ffff19b224 */ /* 0x000fe400020e0619 */
[----:B---3--:R-:W3:Y:S01]  /*8ab0*/  @!P3 LDC.64 R14, c[0x0][0x3a8] ;  /* 0x0000ea00ff0ebb82 */ /* 0x008ee20000000a00 */
[----:B--2---:R-:W-:Y:S01]  /*8ac0*/  @!P2 DMUL R8, R8, R12 ;  /* 0x0000000c0808a228 */ /* 0x004fe20000000000 */
[----:B----4-:R-:W-:-:S04]  /*8ad0*/  @!P3 LEA R12, P4, R24, R20, 0x3 ;  /* 0x00000014180cb211 */ /* 0x010fc800078818ff */
[----:B------:R-:W-:-:S03]  /*8ae0*/  @!P3 LEA.HI.X R13, R24, R21, R25, 0x3, P4 ;  /* 0x00000015180db211 */ /* 0x000fc600020f1c19 */
[----:B-1----:R-:W-:Y:S01]  /*8af0*/  @!P2 DFMA R8, R34, R18, R8 ;  /* 0x000000122208a22b */ /* 0x002fe20000000008 */
[----:B------:R-:W1:Y:S06]  /*8b00*/  @!P3 LDC.64 R18, c[0x0][0x390] ;  /* 0x0000e400ff12bb82 */ /* 0x000e6c0000000a00 */
[----:B------:R2:W-:Y:S04]  /*8b10*/  @!P2 STG.E.64 desc[UR8][R16.64+0x30], R8 ;  /* 0x000030081000a986 */ /* 0x0005e8000c101b08 */
[----:B------:R-:W3:Y:S02]  /*8b20*/  @!P3 LDG.E.64 R10, desc[UR8][R12.64+0x38] ;  /* 0x000038080c0ab981 */ /* 0x000ee4000c1e1b00 */
[----:B---3--:R-:W-:-:S08]  /*8b30*/  @!P3 DMUL R10, R10, R14 ;  /* 0x0000000e0a0ab228 */ /* 0x008fd00000000000 */
[----:B-1----:R-:W-:-:S07]  /*8b40*/  @!P3 DFMA R10, R190, R18, R10 ;  /* 0x00000012be0ab22b */ /* 0x002fce000000000a */
[----:B------:R2:W-:Y:S04]  /*8b50*/  @!P3 STG.E.64 desc[UR8][R12.64+0x38], R10 ;  /* 0x0000380a0c00b986 */ /* 0x0005e8000c101b08 */
.L_x_31:
[----:B------:R-:W-:Y:S05]  /*8b60*/  BSYNC.RECONVERGENT B0 ;  /* 0x0000000000007941 */ /* 0x000fea0003800200 */
.L_x_30:
[----:B------:R-:W-:Y:S01]  /*8b70*/  USHF.R.S32.HI UR6, URZ, 0x1f, UR4 ;  /* 0x0000001fff067899 */ /* 0x000fe20008011404 */
[----:B------:R-:W-:Y:S01]  /*8b80*/  IMAD.MOV.U32 R7, RZ, RZ, RZ ;  /* 0x000000ffff077224 */ /* 0x000fe200078e00ff */
[----:B------:R-:W-:Y:S01]  /*8b90*/  BSSY.RECONVERGENT B0, `(.L_x_32) ;  /* 0x0000078000007945 */ /* 0x000fe20003800200 */
[----:B------:R-:W-:Y:S01]  /*8ba0*/  VIADD R0, R4, 0x6 ;  /* 0x0000000604007836 */ /* 0x000fe20000000000 */
[----:B------:R-:W-:Y:S01]  /*8bb0*/  ISETP.GE.AND P2, PT, R27, UR5, PT ;  /* 0x000000051b007c0c */ /* 0x000fe2000bf46270 */
[----:B0-2---:R-:W-:-:S03]  /*8bc0*/  IMAD.WIDE.U32 R8, R3, UR4, R6 ;  /* 0x0000000403087c25 */ /* 0x005fc6000f8e0006 */
[----:B------:R-:W-:Y:S01]  /*8bd0*/  ISETP.GE.AND P3, PT, R0, UR5, PT ;  /* 0x0000000500007c0c */ /* 0x000fe2000bf66270 */
[----:B------:R-:W-:Y:S02]  /*8be0*/  IMAD R3, R3, UR6, RZ ;  /* 0x0000000603037c24 */ /* 0x000fe4000f8e02ff */
[----:B------:R-:W-:Y:S02]  /*8bf0*/  VIADD R4, R4, 0x7 ;  /* 0x0000000704047836 */ /* 0x000fe40000000000 */
[----:B------:R-:W-:Y:S02]  /*8c00*/  IMAD.IADD R3, R9, 0x1, R3 ;  /* 0x0000000109037824 */ /* 0x000fe400078e0203 */
[----:B------:R-:W-:Y:S01]  /*8c10*/  IMAD.SHL.U32 R0, R8, 0x1000, RZ ;  /* 0x0000100008007824 */ /* 0x000fe200078e00ff */
[----:B------:R-:W-:Y:S02]  /*8c20*/  ISETP.GE.AND P4, PT, R4, UR5, PT ;  /* 0x0000000504007c0c */ /* 0x000fe4000bf86270 */
[----:B------:R-:W-:Y:S01]  /*8c30*/  SHF.L.U64.HI R3, R8, 0xc, R3 ;  /* 0x0000000c08037819 */ /* 0x000fe20000010203 */
[----:B------:R-:W-:Y:S10]  /*8c40*/  @P1 BRA `(.L_x_33) ;  /* 0x0000000400b01947 */ /* 0x000ff40003800000 */
[----:B------:R-:W0:Y:S01]  /*8c50*/  LDCU UR4, c[0x0][0x384] ;  /* 0x00007080ff0477ac */ /* 0x000e220008000800 */
[----:B------:R-:W-:Y:S01]  /*8c60*/  IMAD R24, R6, 0x40, R5 ;  /* 0x0000004006187824 */ /* 0x000fe200078e0205 */
[----:B------:R-:W-:-:S04]  /*8c70*/  LEA R9, R2, 0xc0, 0x6 ;  /* 0x000000c002097811 */ /* 0x000fc800078e30ff */
[----:B------:R-:W-:-:S05]  /*8c80*/  IADD3 R22, P5, PT, R9, R0, RZ ;  /* 0x0000000009167210 */ /* 0x000fca0007fbe0ff */
[----:B------:R-:W-:Y:S01]  /*8c90*/  IMAD.X R23, RZ, RZ, R3, P5 ;  /* 0x000000ffff177224 */ /* 0x000fe200028e0603 */
[----:B0-----:R-:W-:-:S13]  /*8ca0*/  ISETP.GE.AND P1, PT, R24, UR4, PT ;  /* 0x0000000418007c0c */ /* 0x001fda000bf26270 */
[----:B------:R-:W0:Y:S01]  /*8cb0*/  @!P1 LDC.64 R10, c[0x0][0x3b0] ;  /* 0x0000ec00ff0a9b82 */ /* 0x000e220000000a00 */
[----:B------:R-:W-:-:S05]  /*8cc0*/  @!P1 IADD3 R4, P5, PT, R5, R22, RZ ;  /* 0x0000001605049210 */ /* 0x000fca0007fbe0ff */
[----:B------:R-:W-:Y:S02]  /*8cd0*/  @!P1 IMAD.X R9, RZ, RZ, R23, P5 ;  /* 0x000000ffff099224 */ /* 0x000fe400028e0617 */
[----:B------:R-:W1:Y:S08]  /*8ce0*/  @!P1 LDC.64 R12, c[0x0][0x3a8] ;  /* 0x0000ea00ff0c9b82 */ /* 0x000e700000000a00 */
[----:B------:R-:W2:Y:S01]  /*8cf0*/  @!P1 LDC.64 R14, c[0x0][0x390] ;  /* 0x0000e400ff0e9b82 */ /* 0x000ea20000000a00 */
[----:B0-----:R-:W-:-:S04]  /*8d00*/  @!P1 LEA R8, P5, R4, R10, 0x3 ;  /* 0x0000000a04089211 */ /* 0x001fc800078a18ff */
[----:B------:R-:W-:-:S05]  /*8d10*/  @!P1 LEA.HI.X R9, R4, R11, R9, 0x3, P5 ;  /* 0x0000000b04099211 */ /* 0x000fca00028f1c09 */
[----:B------:R-:W1:Y:S01]  /*8d20*/  @!P1 LDG.E.64 R10, desc[UR8][R8.64] ;  /* 0x00000008080a9981 */ /* 0x000e62000c1e1b00 */
[----:B------:R-:W-:-:S05]  /*8d30*/  VIADD R4, R24, 0x1 ;  /* 0x0000000118047836 */ /* 0x000fca0000000000 */
[----:B------:R-:W-:-:S13]  /*8d40*/  ISETP.GE.AND P5, PT, R4, UR4, PT ;  /* 0x0000000404007c0c */ /* 0x000fda000bfa6270 */
[----:B------:R-:W0:Y:S01]  /*8d50*/  @!P5 LDC.64 R16, c[0x0][0x3b0] ;  /* 0x0000ec00ff10db82 */ /* 0x000e220000000a00 */
[----:B------:R-:W-:-:S07]  /*8d60*/  @!P5 IADD3 R4, P6, PT, R5, R22, RZ ;  /* 0x000000160504d210 */ /* 0x000fce0007fde0ff */
[----:B------:R-:W3:Y:S01]  /*8d70*/  @!P5 LDC.64 R18, c[0x0][0x390] ;  /* 0x0000e400ff12db82 */ /* 0x000ee20000000a00 */
[----:B-1----:R-:W-:Y:S01]  /*8d80*/  @!P1 DMUL R10, R10, R12 ;  /* 0x0000000c0a0a9228 */ /* 0x002fe20000000000 */
[----:B------:R-:W-:Y:S01]  /*8d90*/  @!P5 IMAD.X R12, RZ, RZ, R23, P6 ;  /* 0x000000ffff0cd224 */ /* 0x000fe200030e0617 */
[----:B0-----:R-:W-:-:S04]  /*8da0*/  @!P5 LEA R16, P6, R4, R16, 0x3 ;  /* 0x000000100410d211 */ /* 0x001fc800078c18ff */
[----:B------:R-:W-:Y:S02]  /*8db0*/  @!P5 LEA.HI.X R17, R4, R17, R12, 0x3, P6 ;  /* 0x000000110411d211 */ /* 0x000fe400030f1c0c */
[----:B--2---:R-:W-:Y:S01]  /*8dc0*/  @!P1 DFMA R10, R126, R14, R10 ;  /* 0x0000000e7e0a922b */ /* 0x004fe2000000000a */
[----:B------:R-:W-:Y:S01]  /*8dd0*/  VIADD R4, R24, 0x2 ;  /* 0x0000000218047836 */ /* 0x000fe20000000000 */
[----:B------:R-:W0:Y:S05]  /*8de0*/  @!P5 LDC.64 R14, c[0x0][0x3a8] ;  /* 0x0000ea00ff0edb82 */ /* 0x000e2a0000000a00 */
[----:B------:R1:W-:Y:S04]  /*8df0*/  @!P1 STG.E.64 desc[UR8][R8.64], R10 ;  /* 0x0000000a08009986 */ /* 0x0003e8000c101b08 */
[----:B------:R-:W0:Y:S01]  /*8e00*/  @!P5 LDG.E.64 R12, desc[UR8][R16.64+0x8] ;  /* 0x00000808100cd981 */ /* 0x000e22000c1e1b00 */
[----:B------:R-:W-:-:S13]  /*8e10*/  ISETP.GE.AND P1, PT, R4, UR4, PT ;  /* 0x0000000404007c0c */ /* 0x000fda000bf26270 */
[----:B------:R-:W2:Y:S01]  /*8e20*/  @!P1 LDC.64 R20, c[0x0][0x3b0] ;  /* 0x0000ec00ff149b82 */ /* 0x000ea20000000a00 */
[----:B------:R-:W-:-:S07]  /*8e30*/  @!P1 IADD3 R4, P6, PT, R5, R22, RZ ;  /* 0x0000001605049210 */ /* 0x000fce0007fde0ff */
[----:B-1----:R-:W1:Y:S01]  /*8e40*/  @!P1 LDC.64 R10, c[0x0][0x3a8] ;  /* 0x0000ea00ff0a9b82 */ /* 0x002e620000000a00 */
[----:B0-----:R-:W-:Y:S01]  /*8e50*/  @!P5 DMUL R12, R12, R14 ;  /* 0x0000000e0c0cd228 */ /* 0x001fe20000000000 */
[----:B------:R-:W-:Y:S01]  /*8e60*/  @!P1 IMAD.X R15, RZ, RZ, R23, P6 ;  /* 0x000000ffff0f9224 */ /* 0x000fe200030e0617 */
[----:B--2---:R-:W-:-:S04]  /*8e70*/  @!P1 LEA R14, P6, R4, R20, 0x3 ;  /* 0x00000014040e9211 */ /* 0x004fc800078c18ff */
[----:B------:R-:W-:Y:S02]  /*8e80*/  @!P1 LEA.HI.X R15, R4, R21, R15, 0x3, P6 ;  /* 0x00000015040f9211 */ /* 0x000fe400030f1c0f */
[----:B---3--:R-:W-:Y:S01]  /*8e90*/  @!P5 DFMA R12, R88, R18, R12 ;  /* 0x00000012580cd22b */ /* 0x008fe2000000000c */
[----:B------:R-:W-:Y:S01]  /*8ea0*/  VIADD R4, R24, 0x3 ;  /* 0x0000000318047836 */ /* 0x000fe20000000000 */
[----:B------:R-:W0:Y:S05]  /*8eb0*/  @!P1 LDC.64 R18, c[0x0][0x390] ;  /* 0x0000e400ff129b82 */ /* 0x000e2a0000000a00 */
[----:B------:R2:W-:Y:S04]  /*8ec0*/  @!P5 STG.E.64 desc[UR8][R16.64+0x8], R12 ;  /* 0x0000080c1000d986 */ /* 0x0005e8000c101b08 */
[----:B------:R-:W1:Y:S01]  /*8ed0*/  @!P1 LDG.E.64 R8, desc[UR8][R14.64+0x10] ;  /* 0x000010080e089981 */ /* 0x000e62000c1e1b00 */
[----:B------:R-:W-:-:S13]  /*8ee0*/  ISETP.GE.AND P5, PT, R4, UR4, PT ;  /* 0x0000000404007c0c */ /* 0x000fda000bfa6270 */
[----:B------:R-:W3:Y:S01]  /*8ef0*/  @!P5 LDC.64 R20, c[0x0][0x3b0] ;  /* 0x0000ec00ff14db82 */ /* 0x000ee20000000a00 */
[----:B------:R-:W-:-:S07]  /*8f00*/  @!P5 IADD3 R4, P6, PT, R5, R22, RZ ;  /* 0x000000160504d210 */ /* 0x000fce0007fde0ff */
[----:B--2---:R-:W2:Y:S08]  /*8f10*/  @!P5 LDC.64 R12, c[0x0][0x3a8] ;  /* 0x0000ea00ff0cdb82 */ /* 0x004eb00000000a00 */
[----:B------:R-:W4:Y:S01]  /*8f20*/  @!P5 LDC.64 R16, c[0x0][0x390] ;  /* 0x0000e400ff10db82 */ /* 0x000f220000000a00 */
[----:B-1----:R-:W-:Y:S01]  /*8f30*/  @!P1 DMUL R8, R8, R10 ;  /* 0x0000000a08089228 */ /* 0x002fe20000000000 */
[----:B------:R-:W-:Y:S01]  /*8f40*/  @!P5 IMAD.X R10, RZ, RZ, R23, P6 ;  /* 0x000000ffff0ad224 */ /* 0x000fe200030e0617 */
[----:B---3--:R-:W-:-:S04]  /*8f50*/  @!P5 LEA R20, P6, R4, R20, 0x3 ;  /* 0x000000140414d211 */ /* 0x008fc800078c18ff */
[----:B------:R-:W-:Y:S02]  /*8f60*/  @!P5 LEA.HI.X R21, R4, R21, R10, 0x3, P6 ;  /* 0x000000150415d211 */ /* 0x000fe400030f1c0a */
[----:B0-----:R-:W-:-:S07]  /*8f70*/  @!P1 DFMA R8, R90, R18, R8 ;  /* 0x000000125a08922b */ /* 0x001fce0000000008 */
[----:B------:R0:W-:Y:S04]  /*8f80*/  @!P1 STG.E.64 desc[UR8][R14.64+0x10], R8 ;  /* 0x000010080e009986 */ /* 0x0001e8000c101b08 */
[----:B------:R-:W2:Y:S01]  /*8f90*/  @!P5 LDG.E.64 R10, desc[UR8][R20.64+0x18] ;  /* 0x00001808140ad981 */ /* 0x000ea2000c1e1b00 */
[----:B------:R-:W-:-:S05]  /*8fa0*/  VIADD R4, R24, 0x4 ;  /* 0x0000000418047836 */ /* 0x000fca0000000000 */
[----:B------:R-:W-:-:S13]  /*8fb0*/  ISETP.GE.AND P1, PT, R4, UR4, PT ;  /* 0x0000000404007c0c */ /* 0x000fda000bf26270 */
[----:B------:R-:W1:Y:S01]  /*8fc0*/  @!P1 LDC.64 R18, c[0x0][0x3b0] ;  /* 0x0000ec00ff129b82 */ /* 0x000e620000000a00 */
[----:B------:R-:W-:-:S07]  /*8fd0*/  @!P1 IADD3 R4, P6, PT, R5, R22, RZ ;  /* 0x0000001605049210 */ /* 0x000fce0007fde0ff */
[----:B0-----:R-:W0:Y:S01]  /*8fe0*/  @!P1 LDC.64 R14, c[0x0][0x3a8] ;  /* 0x0000ea00ff0e9b82 */ /* 0x001e220000000a00 */
[----:B--2---:R-:W-:Y:S01]  /*8ff0*/  @!P5 DMUL R10, R10, R12 ;  /* 0x0000000c0a0ad228 */ /* 0x004fe20000000000 */
[----:B------:R-:W-:Y:S01]  /*9000*/  @!P1 IMAD.X R13, RZ, RZ, R23, P6 ;  /* 0x000000ffff0d9224 */ /* 0x000fe200030e0617 */
[----:B-1----:R-:W-:-:S04]  /*9010*/  @!P1 LEA R12, P6, R4, R18, 0x3 ;  /* 0x00000012040c9211 */ /* 0x002fc800078c18ff */
[----:B------:R-:W-:Y:S02]  /*9020*/  @!P1 LEA.HI.X R13, R4, R19, R13, 0x3, P6 ;  /* 0x00000013040d9211 */ /* 0x000fe400030f1c0d */
[----:B----4-:R-:W-:Y:S01]  /*9030*/  @!P5 DFMA R10, R148, R16, R10 ;  /* 0x00000010940ad22b */ /* 0x010fe2000000000a */
[----:B------:R-:W-:Y:S01]  /*9040*/  VIADD R4, R24, 0x5 ;  /* 0x0000000518047836 */ /* 0x000fe20000000000 */
[----:B------:R-:W1:Y:S05]  /*9050*/  @!P1 LDC.64 R16, c[0x0][0x390] ;  /* 0x0000e400ff109b82 */ /* 0x000e6a0000000a00 */
[----:B------:R2:W-:Y:S04]  /*9060*/  @!P5 STG.E.64 desc[UR8][R20.64+0x18], R10 ;  /* 0x0000180a1400d986 */ /* 0x0005e8000c101b08 */
[----:B------:R-:W0:Y:S01]  /*9070*/  @!P1 LDG.E.64 R8, desc[UR8][R12.64+0x20] ;  /* 0x000020080c089981 */ /* 0x000e22000c1e1b00 */
[----:B------:R-:W-:-:S13]  /*9080*/  ISETP.GE.AND P5, PT, R4, UR4, PT ;  /* 0x0000000404007c0c */ /* 0x000fda000bfa6270 */
[----:B------:R-:W3:Y:S01]  /*9090*/  @!P5 LDC.64 R18, c[0x0][0x3b0] ;  /* 0x0000ec00ff12db82 */ /* 0x000ee20000000a00 */
[----:B------:R-:W-:Y:S01]  /*90a0*/  @!P5 IADD3 R4, P6, PT, R5, R22, RZ ;  /* 0x000000160504d210 */ /* 0x000fe20007fde0ff */
[----:B0-----:R-:W-:-:S04]  /*90b0*/  @!P1 DMUL R8, R8, R14 ;  /* 0x0000000e08089228 */ /* 0x001fc80000000000 */
[----:B------:R-:W-:Y:S01]  /*90c0*/  @!P5 IMAD.X R15, RZ, RZ, R23, P6 ;  /* 0x000000ffff0fd224 */ /* 0x000fe200030e0617 */
[----:B---3--:R-:W-:-:S04]  /*90d0*/  @!P5 LEA R14, P6, R4, R18, 0x3 ;  /* 0x00000012040ed211 */ /* 0x008fc800078c18ff */
[----:B------:R-:W-:Y:S01]  /*90e0*/  @!P5 LEA.HI.X R15, R4, R19, R15, 0x3, P6 ;  /* 0x00000013040fd211 */ /* 0x000fe200030f1c0f */
[----:B-1----:R-:W-:Y:S01]  /*90f0*/  @!P1 DFMA R8, R174, R16, R8 ;  /* 0x00000010ae08922b */ /* 0x002fe20000000008 */
[----:B------:R-:W-:Y:S01]  /*9100*/  VIADD R4, R24, 0x6 ;  /* 0x0000000618047836 */ /* 0x000fe20000000000 */
[----:B------:R-:W0:Y:S05]  /*9110*/  @!P5 LDC.64 R16, c[0x0][0x3a8] ;  /* 0x0000ea00ff10db82 */ /* 0x000e2a0000000a00 */
[----:B------:R1:W-:Y:S03]  /*9120*/  @!P1 STG.E.64 desc[UR8][R12.64+0x20], R8 ;  /* 0x000020080c009986 */ /* 0x0003e6000c101b08 */
[----:B------:R-:W3:Y:S01]  /*9130*/  @!P5 LDC.64 R18, c[0x0][0x390] ;  /* 0x0000e400ff12db82 */ /* 0x000ee20000000a00 */
[----:B--2---:R-:W0:Y:S01]  /*9140*/  @!P5 LDG.E.64 R10, desc[UR8][R14.64+0x28] ;  /* 0x000028080e0ad981 */ /* 0x004e22000c1e1b00 */
[----:B------:R-:W-:-:S13]  /*9150*/  ISETP.GE.AND P1, PT, R4, UR4, PT ;  /* 0x0000000404007c0c */ /* 0x000fda000bf26270 */
[----:B------:R-:W2:Y:S01]  /*9160*/  @!P1 LDC.64 R20, c[0x0][0x3b0] ;  /* 0x0000ec00ff149b82 */ /* 0x000ea20000000a00 */
[----:B------:R-:W-:Y:S01]  /*9170*/  @!P1 IADD3 R4, P6, PT, R5, R22, RZ ;  /* 0x0000001605049210 */ /* 0x000fe20007fde0ff */
[----:B------:R-:W-:-:S06]  /*9180*/  VIADD R24, R24, 0x7 ;  /* 0x0000000718187836 */ /* 0x000fcc0000000000 */
[----:B-1----:R-:W1:Y:S01]  /*9190*/  @!P1 LDC.64 R12, c[0x0][0x3a8] ;  /* 0x0000ea00ff0c9b82 */ /* 0x002e620000000a00 */
[----:B0-----:R-:W-:Y:S01]  /*91a0*/  @!P5 DMUL R10, R10, R16 ;  /* 0x000000100a0ad228 */ /* 0x001fe20000000000 */
[----:B------:R-:W-:Y:S01]  /*91b0*/  @!P1 IMAD.X R17, RZ, RZ, R23, P6 ;  /* 0x000000ffff119224 */ /* 0x000fe200030e0617 */
[----:B--2---:R-:W-:-:S04]  /*91c0*/  @!P1 LEA R16, P6, R4, R20, 0x3 ;  /* 0x0000001404109211 */ /* 0x004fc800078c18ff */
[----:B------:R-:W-:Y:S02]  /*91d0*/  @!P1 LEA.HI.X R17, R4, R21, R17, 0x3, P6 ;  /* 0x0000001504119211 */ /* 0x000fe400030f1c11 */
[----:B---3--:R-:W-:Y:S01]  /*91e0*/  @!P5 DFMA R10, R36, R18, R10 ;  /* 0x00000012240ad22b */ /* 0x008fe2000000000a */
[----:B------:R-:W0:Y:S06]  /*91f0*/  @!P1 LDC.64 R18, c[0x0][0x390] ;  /* 0x0000e400ff129b82 */ /* 0x000e2c0000000a00 */
[----:B------:R2:W-:Y:S04]  /*9200*/  @!P5 STG.E.64 desc[UR8][R14.64+0x28], R10 ;  /* 0x0000280a0e00d986 */ /* 0x0005e8000c101b08 */
[----:B------:R-:W1:Y:S01]  /*9210*/  @!P1 LDG.E.64 R8, desc[UR8][R16.64+0x30] ;  /* 0x0000300810089981 */ /* 0x000e62000c1e1b00 */
[----:B------:R-:W-:-:S13]  /*9220*/  ISETP.GE.AND P5, PT, R24, UR4, PT ;  /* 0x0000000418007c0c */ /* 0x000fda000bfa6270 */
[----:B------:R-:W3:Y:S01]  /*9230*/  @!P5 LDC.64 R20, c[0x0][0x3b0] ;  /* 0x0000ec00ff14db82 */ /* 0x000ee20000000a00 */
[----:B------:R-:W-:-:S05]  /*9240*/  @!P5 IADD3 R22, P6, PT, R5, R22, RZ ;  /* 0x000000160516d210 */ /* 0x000fca0007fde0ff */
[----:B------:R-:W-:Y:S02]  /*9250*/  @!P5 IMAD.X R23, RZ, RZ, R23, P6 ;  /* 0x000000ffff17d224 */ /* 0x000fe400030e0617 */
[----:B--2---:R-:W2:Y:S01]  /*9260*/  @!P5 LDC.64 R14, c[0x0][0x3a8] ;  /* 0x0000ea00ff0edb82 */ /* 0x004ea20000000a00 */
[----:B-1----:R-:W-:Y:S01]  /*9270*/  @!P1 DMUL R8, R8, R12 ;  /* 0x0000000c08089228 */ /* 0x002fe20000000000 */
[----:B---3--:R-:W-:-:S04]  /*9280*/  @!P5 LEA R12, P6, R22, R20, 0x3 ;  /* 0x00000014160cd211 */ /* 0x008fc800078c18ff */
[----:B------:R-:W-:-:S03]  /*9290*/  @!P5 LEA.HI.X R13, R22, R21, R23, 0x3, P6 ;  /* 0x00000015160dd211 */ /* 0x000fc600030f1c17 */
[----:B0-----:R-:W-:Y:S01]  /*92a0*/  @!P1 DFMA R8, R32, R18, R8 ;  /* 0x000000122008922b */ /* 0x001fe20000000008 */
[----:B------:R-:W0:Y:S06]  /*92b0*/  @!P5 LDC.64 R18, c[0x0][0x390] ;  /* 0x0000e400ff12db82 */ /* 0x000e2c0000000a00 */
[----:B------:R1:W-:Y:S04]  /*92c0*/  @!P1 STG.E.64 desc[UR8][R16.64+0x30], R8 ;  /* 0x0000300810009986 */ /* 0x0003e8000c101b08 */
[----:B------:R-:W2:Y:S02]  /*92d0*/  @!P5 LDG.E.64 R10, desc[UR8][R12.64+0x38] ;  /* 0x000038080c0ad981 */ /* 0x000ea4000c1e1b00 */
[----:B--2---:R-:W-:-:S08]  /*92e0*/  @!P5 DMUL R10, R10, R14 ;  /* 0x0000000e0a0ad228 */ /* 0x004fd00000000000 */
[----:B0-----:R-:W-:-:S07]  /*92f0*/  @!P5 DFMA R10, R184, R18, R10 ;  /* 0x00000012b80ad22b */ /* 0x001fce000000000a */
[----:B------:R1:W-:Y:S04]  /*9300*/  @!P5 STG.E.64 desc[UR8][R12.64+0x38], R10 ;  /* 0x0000380a0c00d986 */ /* 0x0003e8000c101b08 */
.L_x_33:
[----:B------:R-:W-:Y:S05]  /*9310*/  BSYNC.RECONVERGENT B0 ;  /* 0x0000000000007941 */ /* 0x000fea0003800200 */
.L_x_32:
[----:B------:R-:W-:Y:S04]  /*9320*/  BSSY.RECONVERGENT B0, `(.L_x_34) ;  /* 0x000006e000007945 */ /* 0x000fe80003800200 */
[----:B------:R-:W-:Y:S05]  /*9330*/  @P0 BRA `(.L_x_35) ;  /* 0x0000000400b00947 */ /* 0x000fea0003800000 */
[----:B------:R-:W0:Y:S01]  /*9340*/  LDCU UR4, c[0x0][0x384] ;  /* 0x00007080ff0477ac */ /* 0x000e220008000800 */
[----:B------:R-:W-:Y:S01]  /*9350*/  IMAD R24, R6, 0x40, R5 ;  /* 0x0000004006187824 */ /* 0x000fe200078e0205 */
[----:B-1----:R-:W-:-:S04]  /*9360*/  LEA R9, R2, 0x100, 0x6 ;  /* 0x0000010002097811 */ /* 0x002fc800078e30ff */
        /* <DEDUP_REMOVED lines=105> */
.L_x_35:
[----:B------:R-:W-:Y:S05]  /*9a00*/  BSYNC.RECONVERGENT B0 ;  /* 0x0000000000007941 */ /* 0x000fea0003800200 */
.L_x_34:
[----:B------:R-:W-:Y:S04]  /*9a10*/  BSSY.RECONVERGENT B0, `(.L_x_36) ;  /* 0x000006e000007945 */ /* 0x000fe80003800200 */
[----:B------:R-:W-:Y:S05]  /*9a20*/  @P2 BRA `(.L_x_37) ;  /* 0x0000000400b02947 */ /* 0x000fea0003800000 */
[----:B------:R-:W0:Y:S01]  /*9a30*/  LDCU UR4, c[0x0][0x384] ;  /* 0x00007080ff0477ac */ /* 0x000e220008000800 */
[----:B------:R-:W-:Y:S01]  /*9a40*/  IMAD R24, R6, 0x40, R5 ;  /* 0x0000004006187824 */ /* 0x000fe200078e0205 */
[----:B-1-3--:R-:W-:-:S04]  /*9a50*/  LEA R9, R2, 0x140, 0x6 ;  /* 0x0000014002097811 */ /* 0x00afc800078e30ff */
        /* <DEDUP_REMOVED lines=105> */
.L_x_37:
[----:B------:R-:W-:Y:S05]  /*a0f0*/  BSYNC.RECONVERGENT B0 ;  /* 0x0000000000007941 */ /* 0x000fea0003800200 */
.L_x_36:
[----:B------:R-:W-:Y:S04]  /*a100*/  BSSY.RECONVERGENT B0, `(.L_x_38) ;  /* 0x000006e000007945 */ /* 0x000fe80003800200 */
[----:B------:R-:W-:Y:S05]  /*a110*/  @P3 BRA `(.L_x_39) ;  /* 0x0000000400b03947 */ /* 0x000fea0003800000 */
[----:B------:R-:W0:Y:S01]  /*a120*/  LDCU UR4, c[0x0][0x384] ;  /* 0x00007080ff0477ac */ /* 0x000e220008000800 */
[----:B------:R-:W-:Y:S01]  /*a130*/  IMAD R24, R6, 0x40, R5 ;  /* 0x0000004006187824 */ /* 0x000fe200078e0205 */
[----:B-1-34-:R-:W-:-:S04]  /*a140*/  LEA R9, R2, 0x180, 0x6 ;  /* 0x0000018002097811 */ /* 0x01afc800078e30ff */
        /* <DEDUP_REMOVED lines=105> */
.L_x_39:
[----:B------:R-:W-:Y:S05]  /*a7e0*/  BSYNC.RECONVERGENT B0 ;  /* 0x0000000000007941 */ /* 0x000fea0003800200 */
.L_x_38:
[----:B------:R-:W-:Y:S05]  /*a7f0*/  @P4 EXIT ;  /* 0x000000000000494d */ /* 0x000fea0003800000 */
[----:B------:R-:W0:Y:S01]  /*a800*/  LDCU UR4, c[0x0][0x384] ;  /* 0x00007080ff0477ac */ /* 0x000e220008000800 */
[----:B------:R-:W-:Y:S01]  /*a810*/  IMAD R19, R6, 0x40, R5 ;  /* 0x0000004006137824 */ /* 0x000fe200078e0205 */
[----:B------:R-:W-:-:S04]  /*a820*/  LEA R7, R2, 0x1c0, 0x6 ;  /* 0x000001c002077811 */ /* 0x000fc800078e30ff */
[----:B------:R-:W-:-:S05]  /*a830*/  IADD3 R4, P0, PT, R7, R0, RZ ;  /* 0x0000000007047210 */ /* 0x000fca0007f1e0ff */
[----:B------:R-:W-:Y:S01]  /*a840*/  IMAD.X R18, RZ, RZ, R3, P0 ;  /* 0x000000ffff127224 */ /* 0x000fe200000e0603 */
[----:B0-----:R-:W-:-:S13]  /*a850*/  ISETP.GE.AND P1, PT, R19, UR4, PT ;  /* 0x0000000413007c0c */ /* 0x001fda000bf26270 */
[----:B-1-34-:R-:W0:Y:S01]  /*a860*/  @!P1 LDC.64 R8, c[0x0][0x3b0] ;  /* 0x0000ec00ff089b82 */ /* 0x01ae220000000a00 */
[----:B------:R-:W-:-:S05]  /*a870*/  @!P1 IADD3 R0, P0, PT, R5, R4, RZ ;  /* 0x0000000405009210 */ /* 0x000fca0007f1e0ff */
[----:B------:R-:W-:Y:S02]  /*a880*/  @!P1 IMAD.X R3, RZ, RZ, R18, P0 ;  /* 0x000000ffff039224 */ /* 0x000fe400000e0612 */
[----:B------:R-:W1:Y:S01]  /*a890*/  @!P1 LDC.64 R10, c[0x0][0x390] ;  /* 0x0000e400ff0a9b82 */ /* 0x000e620000000a00 */
[----:B0-----:R-:W-:-:S04]  /*a8a0*/  @!P1 LEA R2, P0, R0, R8, 0x3 ;  /* 0x0000000800029211 */ /* 0x001fc800078018ff */
[----:B------:R-:W-:Y:S01]  /*a8b0*/  @!P1 LEA.HI.X R3, R0, R9, R3, 0x3, P0 ;  /* 0x0000000900039211 */ /* 0x000fe200000f1c03 */
[----:B------:R-:W-:Y:S02]  /*a8c0*/  VIADD R0, R19, 0x1 ;  /* 0x0000000113007836 */ /* 0x000fe40000000000 */
[----:B------:R-:W0:Y:S02]  /*a8d0*/  @!P1 LDC.64 R8, c[0x0][0x3a8] ;  /* 0x0000ea00ff089b82 */ /* 0x000e240000000a00 */
[----:B------:R-:W0:Y:S01]  /*a8e0*/  @!P1 LDG.E.64 R6, desc[UR8][R2.64] ;  /* 0x0000000802069981 */ /* 0x000e22000c1e1b00 */
[----:B------:R-:W-:-:S13]  /*a8f0*/  ISETP.GE.AND P0, PT, R0, UR4, PT ;  /* 0x0000000400007c0c */ /* 0x000fda000bf06270 */
[----:B------:R-:W2:Y:S01]  /*a900*/  @!P0 LDC.64 R12, c[0x0][0x3b0] ;  /* 0x0000ec00ff0c8b82 */ /* 0x000ea20000000a00 */
[----:B------:R-:W-:-:S07]  /*a910*/  @!P0 IADD3 R0, P2, PT, R5, R4, RZ ;  /* 0x0000000405008210 */ /* 0x000fce0007f5e0ff */
[----:B------:R-:W3:Y:S01]  /*a920*/  @!P0 LDC.64 R14, c[0x0][0x390] ;  /* 0x0000e400ff0e8b82 */ /* 0x000ee20000000a00 */
[----:B0-----:R-:W-:Y:S01]  /*a930*/  @!P1 DMUL R6, R6, R8 ;  /* 0x0000000806069228 */ /* 0x001fe20000000000 */
[----:B------:R-:W-:Y:S01]  /*a940*/  @!P0 IMAD.X R8, RZ, RZ, R18, P2 ;  /* 0x000000ffff088224 */ /* 0x000fe200010e0612 */
[----:B--2---:R-:W-:-:S04]  /*a950*/  @!P0 LEA R12, P2, R0, R12, 0x3 ;  /* 0x0000000c000c8211 */ /* 0x004fc800078418ff */
[----:B------:R-:W-:Y:S02]  /*a960*/  @!P0 LEA.HI.X R13, R0, R13, R8, 0x3, P2 ;  /* 0x0000000d000d8211 */ /* 0x000fe400010f1c08 */
[----:B-1----:R-:W-:Y:S01]  /*a970*/  @!P1 DFMA R6, R72, R10, R6 ;  /* 0x0000000a4806922b */ /* 0x002fe20000000006 */
        /* <DEDUP_REMOVED lines=51> */
[----:B------:R-:W0:Y:S06]  /*acb0*/  @!P0 LDC.64 R14, c[0x0][0x390] ;  /* 0x0000e400ff0e8b82 */ /* 0x000e2c0000000a00 */
[----:B------:R1:W-:Y:S02]  /*acc0*/  @!P1 STG.E.64 desc[UR8][R8.64+0x20], R2 ;  /* 0x0000200208009986 */ /* 0x0003e4000c101b08 */
[----:B------:R-:W3:Y:S02]  /*acd0*/  @!P0 LDC.64 R12, c[0x0][0x3a8] ;  /* 0x0000ea00ff0c8b82 */ /* 0x000ee40000000a00 */
[----:B--2---:R-:W3:Y:S01]  /*ace0*/  @!P0 LDG.E.64 R6, desc[UR8][R10.64+0x28] ;  /* 0x000028080a068981 */ /* 0x004ee2000c1e1b00 */
[C---:B------:R-:W-:Y:S01]  /*acf0*/  VIADD R0, R19.reuse, 0x6 ;  /* 0x0000000613007836 */ /* 0x040fe20000000000 */
[----:B------:R-:W-:Y:S01]  /*ad00*/  BSSY.RECONVERGENT B0, `(.L_x_40) ;  /* 0x0000013000007945 */ /* 0x000fe20003800200 */
[----:B------:R-:W-:-:S03]  /*ad10*/  VIADD R19, R19, 0x7 ;  /* 0x0000000713137836 */ /* 0x000fc60000000000 */
[----:B------:R-:W-:Y:S02]  /*ad20*/  ISETP.GE.AND P1, PT, R0, UR4, PT ;  /* 0x0000000400007c0c */ /* 0x000fe4000bf26270 */
[----:B------:R-:W-:Y:S01]  /*ad30*/  ISETP.GE.AND P2, PT, R19, UR4, PT ;  /* 0x0000000413007c0c */ /* 0x000fe2000bf46270 */
[----:B---3--:R-:W-:-:S08]  /*ad40*/  @!P0 DMUL R6, R6, R12 ;  /* 0x0000000c06068228 */ /* 0x008fd00000000000 */
[----:B0-----:R-:W-:-:S07]  /*ad50*/  @!P0 DFMA R6, R56, R14, R6 ;  /* 0x0000000e3806822b */ /* 0x001fce0000000006 */
[----:B------:R1:W-:Y:S01]  /*ad60*/  @!P0 STG.E.64 desc[UR8][R10.64+0x28], R6 ;  /* 0x000028060a008986 */ /* 0x0003e2000c101b08 */
[----:B------:R-:W-:Y:S05]  /*ad70*/  @P1 BRA `(.L_x_41) ;  /* 0x00000000002c1947 */ /* 0x000fea0003800000 */
[----:B------:R-:W0:Y:S01]  /*ad80*/  LDCU.64 UR6, c[0x0][0x3b0] ;  /* 0x00007600ff0677ac */ /* 0x000e220008000a00 */
[----:B------:R-:W-:Y:S01]  /*ad90*/  IADD3 R0, P0, PT, R5, R4, RZ ;  /* 0x0000000405007210 */ /* 0x000fe20007f1e0ff */
[----:B------:R-:W2:Y:S04]  /*ada0*/  LDCU.64 UR10, c[0x0][0x390] ;  /* 0x00007200ff0a77ac */ /* 0x000ea80008000a00 */
[----:B-1----:R-:W-:Y:S01]  /*adb0*/  IMAD.X R3, RZ, RZ, R18, P0 ;  /* 0x000000ffff037224 */ /* 0x002fe200000e0612 */
[----:B0-----:R-:W-:-:S04]  /*adc0*/  LEA R6, P0, R0, UR6, 0x3 ;  /* 0x0000000600067c11 */ /* 0x001fc8000f8018ff */
[----:B------:R-:W-:Y:S01]  /*add0*/  LEA.HI.X R7, R0, UR7, R3, 0x3, P0 ;  /* 0x0000000700077c11 */ /* 0x000fe200080f1c03 */
[----:B------:R-:W0:Y:S04]  /*ade0*/  LDCU.64 UR6, c[0x0][0x3a8] ;  /* 0x00007500ff0677ac */ /* 0x000e280008000a00 */
[----:B------:R-:W0:Y:S02]  /*adf0*/  LDG.E.64 R2, desc[UR8][R6.64+0x30] ;  /* 0x0000300806027981 */ /* 0x000e24000c1e1b00 */
[----:B0-----:R-:W-:-:S08]  /*ae00*/  DMUL R2, R2, UR6 ;  /* 0x0000000602027c28 */ /* 0x001fd00008000000 */
[----:B--2---:R-:W-:-:S07]  /*ae10*/  DFMA R2, R130, UR10, R2 ;  /* 0x0000000a82027c2b */ /* 0x004fce0008000002 */
[----:B------:R0:W-:Y:S04]  /*ae20*/  STG.E.64 desc[UR8][R6.64+0x30], R2 ;  /* 0x0000300206007986 */ /* 0x0001e8000c101b08 */
.L_x_41:
[----:B------:R-:W-:Y:S05]  /*ae30*/  BSYNC.RECONVERGENT B0 ;  /* 0x0000000000007941 */ /* 0x000fea0003800200 */
.L_x_40:
[----:B------:R-:W-:Y:S05]  /*ae40*/  @P2 EXIT ;  /* 0x000000000000294d */ /* 0x000fea0003800000 */
[----:B------:R-:W2:Y:S01]  /*ae50*/  LDCU.64 UR4, c[0x0][0x3b0] ;  /* 0x00007600ff0477ac */ /* 0x000ea20008000a00 */
[----:B------:R-:W-:Y:S01]  /*ae60*/  IADD3 R5, P0, PT, R5, R4, RZ ;  /* 0x0000000405057210 */ /* 0x000fe20007f1e0ff */
[----:B------:R-:W3:Y:S04]  /*ae70*/  LDCU.64 UR6, c[0x0][0x390] ;  /* 0x00007200ff0677ac */ /* 0x000ee80008000a00 */
[----:B------:R-:W-:Y:S01]  /*ae80*/  IMAD.X R18, RZ, RZ, R18, P0 ;  /* 0x000000ffff127224 */ /* 0x000fe200000e0612 */
[----:B--2---:R-:W-:-:S04]  /*ae90*/  LEA R4, P0, R5, UR4, 0x3 ;  /* 0x0000000405047c11 */ /* 0x004fc8000f8018ff */
[----:B------:R-:W-:Y:S01]  /*aea0*/  LEA.HI.X R5, R5, UR5, R18, 0x3, P0 ;  /* 0x0000000505057c11 */ /* 0x000fe200080f1c12 */
[----:B------:R-:W2:Y:S04]  /*aeb0*/  LDCU.64 UR4, c[0x0][0x3a8] ;  /* 0x00007500ff0477ac */ /* 0x000ea80008000a00 */
[----:B01----:R-:W2:Y:S02]  /*aec0*/  LDG.E.64 R2, desc[UR8][R4.64+0x38] ;  /* 0x0000380804027981 */ /* 0x003ea4000c1e1b00 */
[----:B--2---:R-:W-:-:S08]  /*aed0*/  DMUL R2, R2, UR4 ;  /* 0x0000000402027c28 */ /* 0x004fd00008000000 */
[----:B---3--:R-:W-:-:S07]  /*aee0*/  DFMA R2, R128, UR6, R2 ;  /* 0x0000000680027c2b */ /* 0x008fce0008000002 */
[----:B------:R-:W-:Y:S01]  /*aef0*/  STG.E.64 desc[UR8][R4.64+0x38], R2 ;  /* 0x0000380204007986 */ /* 0x000fe2000c101b08 */
[----:B------:R-:W-:Y:S05]  /*af00*/  EXIT ;  /* 0x000000000000794d */ /* 0x000fea0003800000 */
.L_x_42:
[----:B------:R-:W-:-:S00]  /*af10*/  BRA `(.L_x_42) ;  /* 0xfffffffc00fc7947 */ /* 0x000fc0000383ffff */
[----:B------:R-:W-:-:S00]  /*af20*/  NOP ;  /* 0x0000000000007918 */ /* 0x000fc00000000000 */
        /* <DEDUP_REMOVED lines=13> */
.L_x_43:


//--------------------- .nv.shared._Z15dgemm_4d_tensorILi64ELi64ELi16ELi8ELi8EEviiidPKdS1_dPd --------------------------
	.section	.nv.shared._Z15dgemm_4d_tensorILi64ELi64ELi16ELi8ELi8EEviiidPKdS1_dPd,"aw",@nobits
	.sectionflags	@""
	.align	8
.nv.shared._Z15dgemm_4d_tensorILi64ELi64ELi16ELi8ELi8EEviiidPKdS1_dPd:
	.zero		17408


//--------------------- .nv.shared.reserved.0     --------------------------
	.section	.nv.shared.reserved.0,"aw",@nobits
	.weak		__nv_reservedSMEM_offset_0_alias
	.size		__nv_reservedSMEM_offset_0_alias, 0, 64
	.other		__nv_reservedSMEM_offset_0_alias,@"STO_CUDA_RESERVED_SHARED STV_DEFAULT"
__nv_reservedSMEM_offset_0_alias:
	.zero		0
	.zero		64


//--------------------- .nv.constant0._Z15dgemm_4d_tensorILi64ELi64ELi16ELi8ELi8EEviiidPKdS1_dPd --------------------------
	.section	.nv.constant0._Z15dgemm_4d_tensorILi64ELi64ELi16ELi8ELi8EEviiidPKdS1_dPd,"a",@progbits
	.sectionflags	@""
	.align	4
.nv.constant0._Z15dgemm_4d_tensorILi64ELi64ELi16ELi8ELi8EEviiidPKdS1_dPd:
	.zero		952


//--------------------- SYMBOLS --------------------------

	.type		.nv.reservedSmem.offset0,@object
	.size		.nv.reservedSmem.offset0,0x4
	.type		.nv.reservedSmem.cap,@object
	.size		.nv.reservedSmem.cap,0x4
